def matmul_kernel(
    a_ptr,
    b_ptr,
    c_ptr,
    M,
    N,
    K,
    stride_am,
    stride_ak,
    stride_bk,
    stride_bn,
    stride_cm,
    stride_cn,
    BLOCK_M: tl.constexpr,
    BLOCK_N: tl.constexpr,
    BLOCK_K: tl.constexpr,
    GROUP_M: tl.constexpr,
):
    pid = tl.program_id(axis=0)
    num_pid_m = tl.cdiv(M, BLOCK_M)
    num_pid_n = tl.cdiv(N, BLOCK_N)
    num_pid_in_group = GROUP_M * num_pid_n
    group_id = pid // num_pid_in_group
    first_pid_m = group_id * GROUP_M
    group_size_m = min(num_pid_m - first_pid_m, GROUP_M)
    pid_m = first_pid_m + ((pid % num_pid_in_group) % group_size_m)
    pid_n = (pid % num_pid_in_group) // group_size_m

    offs_am = (pid_m * BLOCK_M + tl.arange(0, BLOCK_M)) % M
    offs_bn = (pid_n * BLOCK_N + tl.arange(0, BLOCK_N)) % N
    offs_k = tl.arange(0, BLOCK_K)
    a_ptrs = a_ptr + offs_am[:, None] * stride_am + offs_k[None, :] * stride_ak
    b_ptrs = b_ptr + offs_k[:, None] * stride_bk + offs_bn[None, :] * stride_bn

    acc = tl.zeros((BLOCK_M, BLOCK_N), dtype=tl.float32)
    for kk in range(0, tl.cdiv(K, BLOCK_K)):
        a = tl.load(a_ptrs, mask=offs_k[None, :] < K - kk * BLOCK_K, other=0.0)
        b = tl.load(b_ptrs, mask=offs_k[:, None] < K - kk * BLOCK_K, other=0.0)
        acc = tl.dot(a, b, acc)
        a_ptrs += BLOCK_K * stride_ak
        b_ptrs += BLOCK_K * stride_bk

    c = acc.to(c_ptr.dtype.element_ty)
    offs_cm = pid_m * BLOCK_M + tl.arange(0, BLOCK_M)
    offs_cn = pid_n * BLOCK_N + tl.arange(0, BLOCK_N)
    c_ptrs = c_ptr + offs_cm[:, None] * stride_cm + offs_cn[None, :] * stride_cn
    mask = (offs_cm[:, None] < M) & (offs_cn[None, :] < N)
    tl.store(c_ptrs, c, mask=mask)

# config = {"BLOCK_K": 64, "BLOCK_M": 512, "BLOCK_N": 64, "GROUP_M": 8, "arch": "sm_90", "dtype": "fp8e5m2", "num_ctas": 1, "num_stages": 3, "num_warps": 4}
# arch = sm_90


// ===== COMPILED SASS (sm_90a) =====

	.target	sm_90a

	.elftype	@"ET_EXEC"


//--------------------- .note.nv.tkinfo           --------------------------
	.section	.note.nv.tkinfo,"",@"SHT_NOTE"
	.sectionflags	@"SHF_NOTE_NV_TKINFO"
	.tkinfo
        /*0018*/ 	.word	0x00000002
        /*0030*/ 	.string	""
        /*0030*/ 	.string	"ptxas"
        /*0030*/ 	.string	"Cuda compilation tools, release 13.0, V13.0.88"
        /*0030*/ 	.string	"Build cuda_13.0.r13.0/compiler.36424714_0"
        /*0030*/ 	.string	"-v  -suppress-debug-info  -lineinfo  -arch sm_90a "



//--------------------- .note.nv.cuinfo           --------------------------
	.section	.note.nv.cuinfo,"",@"SHT_NOTE"
	.sectionflags	@"SHF_NOTE_NV_CUINFO"
        /*0018*/ 	.short	0x0002
        /*001a*/ 	.short	0x005a
        /*001c*/ 	.short	0x0082
	.zero		2


//--------------------- .nv.info                  --------------------------
	.section	.nv.info,"",@"SHT_CUDA_INFO"
	.align	4


	//----- nvinfo : EIATTR_REGCOUNT
	.align		4
        /*0000*/ 	.byte	0x04, 0x2f
        /*0002*/ 	.short	(.L_1 - .L_0)
	.align		4
.L_0:
        /*0004*/ 	.word	index@(matmul_kernel)
        /*0008*/ 	.word	0x000000ff


	//----- nvinfo : EIATTR_FRAME_SIZE
	.align		4
.L_1:
        /*000c*/ 	.byte	0x04, 0x11
        /*000e*/ 	.short	(.L_3 - .L_2)
	.align		4
.L_2:
        /*0010*/ 	.word	index@(matmul_kernel)
        /*0014*/ 	.word	0x00001228


	//----- nvinfo : EIATTR_MIN_STACK_SIZE
	.align		4
.L_3:
        /*0018*/ 	.byte	0x04, 0x12
        /*001a*/ 	.short	(.L_5 - .L_4)
	.align		4
.L_4:
        /*001c*/ 	.word	index@(matmul_kernel)
        /*0020*/ 	.word	0x00001228
.L_5:


//--------------------- .nv.compat                --------------------------
	.section	.nv.compat,"",@"SHT_CUDA_COMPAT_INFO"
	.align	4
        /*0000*/ 	.byte	0x02, 0x09, 0x01, 0x00, 0x02, 0x02, 0x04, 0x00, 0x02, 0x05, 0x05, 0x00, 0x03, 0x07, 0x01, 0x01
        /*0010*/ 	.byte	0x02, 0x03, 0x00, 0x00, 0x02, 0x06, 0x01, 0x00, 0x04, 0x0b, 0x08, 0x00, 0x00, 0x00, 0x00, 0x00
        /*0020*/ 	.byte	0x00, 0x00, 0x00, 0x00


//--------------------- .nv.info.matmul_kernel    --------------------------
	.section	.nv.info.matmul_kernel,"",@"SHT_CUDA_INFO"
	.sectionflags	@""
	.align	4


	//----- nvinfo : EIATTR_CUDA_API_VERSION
	.align		4
        /*0000*/ 	.byte	0x04, 0x37
        /*0002*/ 	.short	(.L_7 - .L_6)
.L_6:
        /*0004*/ 	.word	0x00000082


	//----- nvinfo : EIATTR_KPARAM_INFO
	.align		4
.L_7:
        /*0008*/ 	.byte	0x04, 0x17
        /*000a*/ 	.short	(.L_9 - .L_8)
.L_8:
        /*000c*/ 	.word	0x00000000
        /*0010*/ 	.short	0x000d
        /*0012*/ 	.short	0x0048
        /*0014*/ 	.byte	0x00, 0xf4, 0x21, 0x00


	//----- nvinfo : EIATTR_KPARAM_INFO
	.align		4
.L_9:
        /*0018*/ 	.byte	0x04, 0x17
        /*001a*/ 	.short	(.L_11 - .L_10)
.L_10:
        /*001c*/ 	.word	0x00000000
        /*0020*/ 	.short	0x000c
        /*0022*/ 	.short	0x0040
        /*0024*/ 	.byte	0x00, 0xf4, 0x21, 0x00


	//----- nvinfo : EIATTR_KPARAM_INFO
	.align		4
.L_11:
        /*0028*/ 	.byte	0x04, 0x17
        /*002a*/ 	.short	(.L_13 - .L_12)
.L_12:
        /*002c*/ 	.word	0x00000000
        /*0030*/ 	.short	0x000b
        /*0032*/ 	.short	0x0038
        /*0034*/ 	.byte	0x00, 0xf0, 0x11, 0x00


	//----- nvinfo : EIATTR_KPARAM_INFO
	.align		4
.L_13:
        /*0038*/ 	.byte	0x04, 0x17
        /*003a*/ 	.short	(.L_15 - .L_14)
.L_14:
        /*003c*/ 	.word	0x00000000
        /*0040*/ 	.short	0x000a
        /*0042*/ 	.short	0x0034
        /*0044*/ 	.byte	0x00, 0xf0, 0x11, 0x00


	//----- nvinfo : EIATTR_KPARAM_INFO
	.align		4
.L_15:
        /*0048*/ 	.byte	0x04, 0x17
        /*004a*/ 	.short	(.L_17 - .L_16)
.L_16:
        /*004c*/ 	.word	0x00000000
        /*0050*/ 	.short	0x0009
        /*0052*/ 	.short	0x0030
        /*0054*/ 	.byte	0x00, 0xf0, 0x11, 0x00


	//----- nvinfo : EIATTR_KPARAM_INFO
	.align		4
.L_17:
        /*0058*/ 	.byte	0x04, 0x17
        /*005a*/ 	.short	(.L_19 - .L_18)
.L_18:
        /*005c*/ 	.word	0x00000000
        /*0060*/ 	.short	0x0008
        /*0062*/ 	.short	0x002c
        /*0064*/ 	.byte	0x00, 0xf0, 0x11, 0x00


	//----- nvinfo : EIATTR_KPARAM_INFO
	.align		4
.L_19:
        /*0068*/ 	.byte	0x04, 0x17
        /*006a*/ 	.short	(.L_21 - .L_20)
.L_20:
        /*006c*/ 	.word	0x00000000
        /*0070*/ 	.short	0x0007
        /*0072*/ 	.short	0x0028
        /*0074*/ 	.byte	0x00, 0xf0, 0x11, 0x00


	//----- nvinfo : EIATTR_KPARAM_INFO
	.align		4
.L_21:
        /*0078*/ 	.byte	0x04, 0x17
        /*007a*/ 	.short	(.L_23 - .L_22)
.L_22:
        /*007c*/ 	.word	0x00000000
        /*0080*/ 	.short	0x0006
        /*0082*/ 	.short	0x0024
        /*0084*/ 	.byte	0x00, 0xf0, 0x11, 0x00


	//----- nvinfo : EIATTR_KPARAM_INFO
	.align		4
.L_23:
        /*0088*/ 	.byte	0x04, 0x17
        /*008a*/ 	.short	(.L_25 - .L_24)
.L_24:
        /*008c*/ 	.word	0x00000000
        /*0090*/ 	.short	0x0005
        /*0092*/ 	.short	0x0020
        /*0094*/ 	.byte	0x00, 0xf0, 0x11, 0x00


	//----- nvinfo : EIATTR_KPARAM_INFO
	.align		4
.L_25:
        /*0098*/ 	.byte	0x04, 0x17
        /*009a*/ 	.short	(.L_27 - .L_26)
.L_26:
        /*009c*/ 	.word	0x00000000
        /*00a0*/ 	.short	0x0004
        /*00a2*/ 	.short	0x001c
        /*00a4*/ 	.byte	0x00, 0xf0, 0x11, 0x00


	//----- nvinfo : EIATTR_KPARAM_INFO
	.align		4
.L_27:
        /*00a8*/ 	.byte	0x04, 0x17
        /*00aa*/ 	.short	(.L_29 - .L_28)
.L_28:
        /*00ac*/ 	.word	0x00000000
        /*00b0*/ 	.short	0x0003
        /*00b2*/ 	.short	0x0018
        /*00b4*/ 	.byte	0x00, 0xf0, 0x11, 0x00


	//----- nvinfo : EIATTR_KPARAM_INFO
	.align		4
.L_29:
        /*00b8*/ 	.byte	0x04, 0x17
        /*00ba*/ 	.short	(.L_31 - .L_30)
.L_30:
        /*00bc*/ 	.word	0x00000000
        /*00c0*/ 	.short	0x0002
        /*00c2*/ 	.short	0x0010
        /*00c4*/ 	.byte	0x00, 0xf4, 0x21, 0x00


	//----- nvinfo : EIATTR_KPARAM_INFO
	.align		4
.L_31:
        /*00c8*/ 	.byte	0x04, 0x17
        /*00ca*/ 	.short	(.L_33 - .L_32)
.L_32:
        /*00cc*/ 	.word	0x00000000
        /*00d0*/ 	.short	0x0001
        /*00d2*/ 	.short	0x0008
        /*00d4*/ 	.byte	0x00, 0xf4, 0x21, 0x00


	//----- nvinfo : EIATTR_KPARAM_INFO
	.align		4
.L_33:
        /*00d8*/ 	.byte	0x04, 0x17
        /*00da*/ 	.short	(.L_35 - .L_34)
.L_34:
        /*00dc*/ 	.word	0x00000000
        /*00e0*/ 	.short	0x0000
        /*00e2*/ 	.short	0x0000
        /*00e4*/ 	.byte	0x00, 0xf4, 0x21, 0x00


	//----- nvinfo : EIATTR_SPARSE_MMA_MASK
	.align		4
.L_35:
        /*00e8*/ 	.byte	0x03, 0x50
        /*00ea*/ 	.short	0x0000


	//----- nvinfo : EIATTR_MAXREG_COUNT
	.align		4
        /*00ec*/ 	.byte	0x03, 0x1b
        /*00ee*/ 	.short	0x00ff


	//----- nvinfo : EIATTR_NUM_BARRIERS
	.align		4
        /*00f0*/ 	.byte	0x02, 0x4c
        /*00f2*/ 	.byte	0x01
	.zero		1


	//----- nvinfo : EIATTR_ANNOTATIONS
	.align		4
        /*00f4*/ 	.byte	0x04, 0x55
        /*00f6*/ 	.short	(.L_37 - .L_36)


	//   ....[0]....
.L_36:
        /*00f8*/ 	.word	0x00000001
        /*00fc*/ 	.byte	0x30, 0x05, 0x00, 0x00, 0x01, 0x00, 0x00, 0x00, 0x60, 0x05, 0x00, 0x00, 0x01, 0x00, 0x00, 0x00
        /* <DEDUP_REMOVED lines=1649> */
        /*681c*/ 	.byte	0xa0, 0xd6, 0x01, 0x00, 0x01, 0x00, 0x00, 0x00, 0xd0, 0xd7, 0x01, 0x00


	//----- nvinfo : EIATTR_MERCURY_ISA_VERSION
	.align		4
.L_37:
        /*6828*/ 	.byte	0x03, 0x5f
        /*682a*/ 	.short	0x0101


	//----- nvinfo : EIATTR_EXIT_INSTR_OFFSETS
	.align		4
        /*682c*/ 	.byte	0x04, 0x1c
        /*682e*/ 	.short	(.L_39 - .L_38)


	//   ....[0]....
.L_38:
        /*6830*/ 	.word	0x00027600


	//   ....[1]....
        /*6834*/ 	.word	0x00027620


	//----- nvinfo : EIATTR_REQNTID
	.align		4
.L_39:
        /*6838*/ 	.byte	0x04, 0x10
        /*683a*/ 	.short	(.L_41 - .L_40)
.L_40:
        /*683c*/ 	.word	0x00000080
        /*6840*/ 	.word	0x00000001
        /*6844*/ 	.word	0x00000001


	//----- nvinfo : EIATTR_CBANK_PARAM_SIZE
	.align		4
.L_41:
        /*6848*/ 	.byte	0x03, 0x19
        /*684a*/ 	.short	0x0050


	//----- nvinfo : EIATTR_PARAM_CBANK
	.align		4
        /*684c*/ 	.byte	0x04, 0x0a
        /*684e*/ 	.short	(.L_43 - .L_42)
	.align		4
.L_42:
        /*6850*/ 	.word	index@(.nv.constant0.matmul_kernel)
        /*6854*/ 	.short	0x0210
        /*6856*/ 	.short	0x0050


	//----- nvinfo : EIATTR_SW_WAR
	.align		4
.L_43:
        /*6858*/ 	.byte	0x04, 0x36
        /*685a*/ 	.short	(.L_45 - .L_44)
.L_44:
        /*685c*/ 	.word	0x00000008
.L_45:


//--------------------- .nv.callgraph             --------------------------
	.section	.nv.callgraph,"",@"SHT_CUDA_CALLGRAPH"
	.align	4
	.sectionentsize	8
	.align		4
        /*0000*/ 	.word	0x00000000
	.align		4
        /*0004*/ 	.word	0xffffffff
	.align		4
        /*0008*/ 	.word	0x00000000
	.align		4
        /*000c*/ 	.word	0xfffffffe
	.align		4
        /*0010*/ 	.word	0x00000000
	.align		4
        /*0014*/ 	.word	0xfffffffd
	.align		4
        /*0018*/ 	.word	0x00000000
	.align		4
        /*001c*/ 	.word	0xfffffffc


//--------------------- .text.matmul_kernel       --------------------------
	.section	.text.matmul_kernel,"ax",@progbits
	.align	128
        .global         matmul_kernel
        .type           matmul_kernel,@function
        .size           matmul_kernel,(.L_x_4 - matmul_kernel)
        .other          matmul_kernel,@"STO_CUDA_ENTRY STV_DEFAULT"
matmul_kernel:
.text.matmul_kernel:
[----:B------:R-:W0:Y:S08]  /*0000*/  LDC R1, c[0x0][0x28] ;  /* 0x00000a00ff017b82 */ /* 0x000e300000000800 */
[----:B------:R-:W1:Y:S01]  /*0010*/  LDC.64 R2, c[0x0][0x228] ;  /* 0x00008a00ff027b82 */ /* 0x000e620000000a00 */
[----:B------:R-:W2:Y:S01]  /*0020*/  S2R R7, SR_CTAID.X ;  /* 0x0000000000077919 */ /* 0x000ea20000002500 */
[----:B0-----:R-:W-:Y:S01]  /*0030*/  VIADD R1, R1, 0xffffedd8 ;  /* 0xffffedd801017836 */ /* 0x001fe20000000000 */
[----:B------:R-:W-:Y:S01]  /*0040*/  UMOV UR58, 0x400 ;  /* 0x00000400003a7882 */ /* 0x000fe20000000000 */
[----:B------:R-:W-:-:S04]  /*0050*/  ULDC.64 UR56, c[0x0][0x208] ;  /* 0x0000820000387ab9 */ /* 0x000fc80000000a00 */
[----:B------:R-:W0:Y:S01]  /*0060*/  S2UR UR4, SR_CgaCtaId ;  /* 0x00000000000479c3 */ /* 0x000e220000008800 */
[----:B-1----:R-:W-:-:S05]  /*0070*/  VIADD R0, R3, 0x3f ;  /* 0x0000003f03007836 */ /* 0x002fca0000000000 */
[----:B------:R-:W-:Y:S01]  /*0080*/  SHF.R.S32.HI R5, RZ, 0x1f, R0 ;  /* 0x0000001fff057819 */ /* 0x000fe20000011400 */
[----:B0-----:R-:W-:-:S03]  /*0090*/  ULEA UR58, UR4, UR58, 0x18 ;  /* 0x0000003a043a7291 */ /* 0x001fc6000f8ec03f */
[----:B------:R-:W-:Y:S02]  /*00a0*/  LEA.HI R5, R5, R0, RZ, 0x6 ;  /* 0x0000000005057211 */ /* 0x000fe400078f30ff */
[----:B--2---:R-:W-:Y:S02]  /*00b0*/  IABS R10, R7 ;  /* 0x00000007000a7213 */ /* 0x004fe40000000000 */
[----:B------:R-:W-:-:S05]  /*00c0*/  SHF.R.S32.HI R5, RZ, 0x6, R5 ;  /* 0x00000006ff057819 */ /* 0x000fca0000011405 */
[----:B------:R-:W-:-:S05]  /*00d0*/  IMAD.SHL.U32 R6, R5, 0x8, RZ ;  /* 0x0000000805067824 */ /* 0x000fca00078e00ff */
[-C--:B------:R-:W-:Y:S02]  /*00e0*/  IABS R9, R6.reuse ;  /* 0x0000000600097213 */ /* 0x080fe40000000000 */
[----:B------:R-:W-:Y:S02]  /*00f0*/  IABS R12, R6 ;  /* 0x00000006000c7213 */ /* 0x000fe40000000000 */
[----:B------:R-:W0:Y:S08]  /*0100*/  I2F.RP R0, R9 ;  /* 0x0000000900007306 */ /* 0x000e300000209400 */
[----:B0-----:R-:W0:Y:S02]  /*0110*/  MUFU.RCP R0, R0 ;  /* 0x0000000000007308 */ /* 0x001e240000001000 */
[----:B0-----:R-:W-:-:S02]  /*0120*/  VIADD R4, R0, 0xffffffe ;  /* 0x0ffffffe00047836 */ /* 0x001fc40000000000 */
[----:B------:R-:W-:-:S04]  /*0130*/  IMAD.MOV R0, RZ, RZ, -R12 ;  /* 0x000000ffff007224 */ /* 0x000fc800078e0a0c */
[----:B------:R0:W1:Y:S02]  /*0140*/  F2I.FTZ.U32.TRUNC.NTZ R5, R4 ;  /* 0x0000000400057305 */ /* 0x000064000021f000 */
[----:B0-----:R-:W-:Y:S02]  /*0150*/  IMAD.MOV.U32 R4, RZ, RZ, RZ ;  /* 0x000000ffff047224 */ /* 0x001fe400078e00ff */
[----:B-1----:R-:W-:-:S04]  /*0160*/  IMAD.MOV R8, RZ, RZ, -R5 ;  /* 0x000000ffff087224 */ /* 0x002fc800078e0a05 */
[----:B------:R-:W-:Y:S02]  /*0170*/  IMAD R11, R8, R9, RZ ;  /* 0x00000009080b7224 */ /* 0x000fe400078e02ff */
[----:B------:R-:W-:Y:S02]  /*0180*/  IMAD.MOV.U32 R8, RZ, RZ, R10 ;  /* 0x000000ffff087224 */ /* 0x000fe400078e000a */
[----:B------:R-:W-:-:S06]  /*0190*/  IMAD.HI.U32 R5, R5, R11, R4 ;  /* 0x0000000b05057227 */ /* 0x000fcc00078e0004 */
[----:B------:R-:W-:-:S04]  /*01a0*/  IMAD.HI.U32 R5, R5, R8, RZ ;  /* 0x0000000805057227 */ /* 0x000fc800078e00ff */
[----:B------:R-:W-:-:S05]  /*01b0*/  IMAD R0, R5, R0, R8 ;  /* 0x0000000005007224 */ /* 0x000fca00078e0208 */
[----:B------:R-:W-:-:S13]  /*01c0*/  ISETP.GT.U32.AND P1, PT, R9, R0, PT ;  /* 0x000000000900720c */ /* 0x000fda0003f24070 */
[----:B------:R-:W-:Y:S02]  /*01d0*/  @!P1 IMAD.IADD R0, R0, 0x1, -R9 ;  /* 0x0000000100009824 */ /* 0x000fe400078e0a09 */
[----:B------:R-:W-:Y:S01]  /*01e0*/  @!P1 VIADD R5, R5, 0x1 ;  /* 0x0000000105059836 */ /* 0x000fe20000000000 */
[----:B------:R-:W-:Y:S02]  /*01f0*/  ISETP.NE.AND P1, PT, R6, RZ, PT ;  /* 0x000000ff0600720c */ /* 0x000fe40003f25270 */
[----:B------:R-:W-:Y:S02]  /*0200*/  ISETP.GE.U32.AND P0, PT, R0, R9, PT ;  /* 0x000000090000720c */ /* 0x000fe40003f06070 */
[----:B------:R-:W-:-:S04]  /*0210*/  LOP3.LUT R0, R7, R6, RZ, 0x3c, !PT ;  /* 0x0000000607007212 */ /* 0x000fc800078e3cff */
[----:B------:R-:W-:Y:S01]  /*0220*/  ISETP.GE.AND P2, PT, R0, RZ, PT ;  /* 0x000000ff0000720c */ /* 0x000fe20003f46270 */
[----:B------:R-:W-:-:S06]  /*0230*/  VIADD R0, R2, 0x1ff ;  /* 0x000001ff02007836 */ /* 0x000fcc0000000000 */
[----:B------:R-:W-:-:S04]  /*0240*/  @P0 VIADD R5, R5, 0x1 ;  /* 0x0000000105050836 */ /* 0x000fc80000000000 */
[----:B------:R-:W-:Y:S01]  /*0250*/  IMAD.MOV.U32 R4, RZ, RZ, R5 ;  /* 0x000000ffff047224 */ /* 0x000fe200078e0005 */
[----:B------:R-:W-:-:S03]  /*0260*/  SHF.R.S32.HI R5, RZ, 0x1f, R0 ;  /* 0x0000001fff057819 */ /* 0x000fc60000011400 */
[----:B------:R-:W-:Y:S01]  /*0270*/  @!P2 IMAD.MOV R4, RZ, RZ, -R4 ;  /* 0x000000ffff04a224 */ /* 0x000fe200078e0a04 */
[----:B------:R-:W-:Y:S02]  /*0280*/  @!P1 LOP3.LUT R4, RZ, R6, RZ, 0x33, !PT ;  /* 0x00000006ff049212 */ /* 0x000fe400078e33ff */
[----:B------:R-:W-:-:S03]  /*0290*/  LEA.HI R5, R5, R0, RZ, 0x9 ;  /* 0x0000000005057211 */ /* 0x000fc600078f48ff */
[----:B------:R-:W-:Y:S02]  /*02a0*/  IMAD.SHL.U32 R8, R4, 0x8, RZ ;  /* 0x0000000804087824 */ /* 0x000fe400078e00ff */
[----:B------:R-:W-:-:S03]  /*02b0*/  IMAD.MOV R4, RZ, RZ, -R4 ;  /* 0x000000ffff047224 */ /* 0x000fc600078e0a04 */
[----:B------:R-:W-:Y:S01]  /*02c0*/  LEA.HI.SX32 R5, R5, -R8, 0x17 ;  /* 0x8000000805057211 */ /* 0x000fe200078fbaff */
[----:B------:R-:W-:-:S03]  /*02d0*/  IMAD R13, R6, R4, R7 ;  /* 0x00000004060d7224 */ /* 0x000fc600078e0207 */
[----:B------:R-:W-:-:S04]  /*02e0*/  VIMNMX R10, R5, 0x8, PT ;  /* 0x00000008050a7848 */ /* 0x000fc80003fe0100 */
[-C--:B------:R-:W-:Y:S02]  /*02f0*/  IABS R9, R10.reuse ;  /* 0x0000000a00097213 */ /* 0x080fe40000000000 */
[----:B------:R-:W-:Y:S02]  /*0300*/  IABS R6, R10 ;  /* 0x0000000a00067213 */ /* 0x000fe40000000000 */
[----:B------:R-:W0:Y:S08]  /*0310*/  I2F.RP R0, R9 ;  /* 0x0000000900007306 */ /* 0x000e300000209400 */
[----:B0-----:R-:W0:Y:S02]  /*0320*/  MUFU.RCP R0, R0 ;  /* 0x0000000000007308 */ /* 0x001e240000001000 */
[----:B0-----:R-:W-:-:S06]  /*0330*/  VIADD R5, R0, 0xffffffe ;  /* 0x0ffffffe00057836 */ /* 0x001fcc0000000000 */
[----:B------:R-:W0:Y:S02]  /*0340*/  F2I.FTZ.U32.TRUNC.NTZ R5, R5 ;  /* 0x0000000500057305 */ /* 0x000e24000021f000 */
[----:B0-----:R-:W-:-:S04]  /*0350*/  IMAD.MOV R11, RZ, RZ, -R5 ;  /* 0x000000ffff0b7224 */ /* 0x001fc800078e0a05 */
[----:B------:R-:W-:Y:S01]  /*0360*/  IMAD.MOV.U32 R4, RZ, RZ, R11 ;  /* 0x000000ffff047224 */ /* 0x000fe200078e000b */
[----:B------:R-:W-:-:S03]  /*0370*/  IABS R11, R13 ;  /* 0x0000000d000b7213 */ /* 0x000fc60000000000 */
[----:B------:R-:W-:Y:S02]  /*0380*/  IMAD R7, R4, R9, RZ ;  /* 0x0000000904077224 */ /* 0x000fe400078e02ff */
[----:B------:R-:W-:-:S04]  /*0390*/  IMAD.MOV.U32 R4, RZ, RZ, RZ ;  /* 0x000000ffff047224 */ /* 0x000fc800078e00ff */
[----:B------:R-:W-:-:S04]  /*03a0*/  IMAD.HI.U32 R4, R5, R7, R4 ;  /* 0x0000000705047227 */ /* 0x000fc800078e0004 */
[----:B------:R-:W-:Y:S02]  /*03b0*/  IMAD.MOV R5, RZ, RZ, -R6 ;  /* 0x000000ffff057224 */ /* 0x000fe400078e0a06 */
[----:B------:R-:W-:Y:S01]  /*03c0*/  IMAD.HI.U32 R0, R4, R11, RZ ;  /* 0x0000000b04007227 */ /* 0x000fe200078e00ff */
[----:B------:R-:W0:Y:S03]  /*03d0*/  LDC R6, c[0x0][0x230] ;  /* 0x00008c00ff067b82 */ /* 0x000e260000000800 */
[----:B------:R-:W-:Y:S01]  /*03e0*/  IMAD R4, R0, R5, R11 ;  /* 0x0000000500047224 */ /* 0x000fe200078e020b */
[----:B------:R-:W-:-:S04]  /*03f0*/  LOP3.LUT R5, R13, R10, RZ, 0x3c, !PT ;  /* 0x0000000a0d057212 */ /* 0x000fc800078e3cff */
[----:B------:R-:W-:Y:S02]  /*0400*/  ISETP.GT.U32.AND P1, PT, R9, R4, PT ;  /* 0x000000040900720c */ /* 0x000fe40003f24070 */
[----:B------:R-:W-:-:S11]  /*0410*/  ISETP.GE.AND P2, PT, R5, RZ, PT ;  /* 0x000000ff0500720c */ /* 0x000fd60003f46270 */
[----:B------:R-:W-:Y:S02]  /*0420*/  @!P1 IMAD.IADD R4, R4, 0x1, -R9 ;  /* 0x0000000104049824 */ /* 0x000fe400078e0a09 */
[----:B------:R-:W-:Y:S01]  /*0430*/  @!P1 VIADD R0, R0, 0x1 ;  /* 0x0000000100009836 */ /* 0x000fe20000000000 */
[----:B------:R-:W-:Y:S01]  /*0440*/  ISETP.NE.AND P1, PT, R10, RZ, PT ;  /* 0x000000ff0a00720c */ /* 0x000fe20003f25270 */
[----:B0-----:R-:W-:Y:S01]  /*0450*/  VIADD R6, R6, 0x3f ;  /* 0x0000003f06067836 */ /* 0x001fe20000000000 */
[----:B------:R-:W-:Y:S02]  /*0460*/  ISETP.GE.U32.AND P0, PT, R4, R9, PT ;  /* 0x000000090400720c */ /* 0x000fe40003f06070 */
[----:B------:R-:W0:Y:S11]  /*0470*/  S2R R4, SR_TID.X ;  /* 0x0000000000047919 */ /* 0x000e360000002100 */
[----:B------:R-:W-:Y:S01]  /*0480*/  @P0 VIADD R0, R0, 0x1 ;  /* 0x0000000100000836 */ /* 0x000fe20000000000 */
[----:B------:R-:W-:-:S03]  /*0490*/  ISETP.GT.AND P0, PT, R6, 0x3f, PT ;  /* 0x0000003f0600780c */ /* 0x000fc60003f04270 */
[----:B------:R-:W-:Y:S01]  /*04a0*/  @!P2 IMAD.MOV R0, RZ, RZ, -R0 ;  /* 0x000000ffff00a224 */ /* 0x000fe200078e0a00 */
[----:B------:R-:W-:-:S05]  /*04b0*/  @!P1 LOP3.LUT R0, RZ, R10, RZ, 0x33, !PT ;  /* 0x0000000aff009212 */ /* 0x000fca00078e33ff */
[----:B------:R-:W-:Y:S02]  /*04c0*/  IMAD.MOV R5, RZ, RZ, -R0 ;  /* 0x000000ffff057224 */ /* 0x000fe400078e0a00 */
[----:B------:R-:W-:Y:S02]  /*04d0*/  IMAD.SHL.U32 R23, R0, 0x40, RZ ;  /* 0x0000004000177824 */ /* 0x000fe400078e00ff */
[----:B------:R-:W-:-:S04]  /*04e0*/  IMAD R5, R10, R5, R13 ;  /* 0x000000050a057224 */ /* 0x000fc800078e020d */
[----:B------:R-:W-:Y:S01]  /*04f0*/  IMAD.IADD R5, R8, 0x1, R5 ;  /* 0x0000000108057824 */ /* 0x000fe200078e0205 */
[----:B0-----:R-:W-:-:S05]  /*0500*/  LOP3.LUT R14, R4, 0x7f, RZ, 0xc0, !PT ;  /* 0x0000007f040e7812 */ /* 0x001fca00078ec0ff */
[----:B------:R-:W-:-:S04]  /*0510*/  IMAD R249, R5, 0x200, R14 ;  /* 0x0000020005f97824 */ /* 0x000fc800078e020e */
[C---:B------:R-:W-:Y:S01]  /*0520*/  VIADD R248, R249.reuse, 0x80 ;  /* 0x00000080f9f87836 */ /* 0x040fe20000000000 */
[----:B------:R0:W-:Y:S01]  /*0530*/  STL [R1+0x118], R249 ;  /* 0x000118f901007387 */ /* 0x0001e20000100800 */
[C---:B------:R-:W-:Y:S02]  /*0540*/  VIADD R22, R249.reuse, 0x100 ;  /* 0x00000100f9167836 */ /* 0x040fe40000000000 */
[----:B------:R-:W-:Y:S01]  /*0550*/  VIADD R21, R249, 0x180 ;  /* 0x00000180f9157836 */ /* 0x000fe20000000000 */
[----:B------:R0:W-:Y:S04]  /*0560*/  STL [R1+0xec], R23 ;  /* 0x0000ec1701007387 */ /* 0x0001e80000100800 */
[----:B------:R0:W-:Y:S04]  /*0570*/  STL [R1+0x184], R248 ;  /* 0x000184f801007387 */ /* 0x0001e80000100800 */
[----:B------:R0:W-:Y:S04]  /*0580*/  STL [R1+0x180], R22 ;  /* 0x0001801601007387 */ /* 0x0001e80000100800 */
[----:B------:R0:W-:Y:S01]  /*0590*/  STL [R1+0x17c], R21 ;  /* 0x00017c1501007387 */ /* 0x0001e20000100800 */
[----:B------:R-:W-:Y:S05]  /*05a0*/  @P0 BRA `(.L_x_0) ;  /* 0x00000008004c0947 */ /* 0x000fea0003800000 */
[----:B------:R-:W-:Y:S01]  /*05b0*/  IMAD.SHL.U32 R0, R4, 0x8, RZ ;  /* 0x0000000804007824 */ /* 0x000fe200078e00ff */
[----:B------:R1:W-:Y:S01]  /*05c0*/  STL [R1], RZ ;  /* 0x000000ff01007387 */ /* 0x0003e20000100800 */
[----:B------:R-:W-:Y:S02]  /*05d0*/  CS2R R216, SRZ ;  /* 0x0000000000d87805 */ /* 0x000fe4000001ff00 */
[----:B------:R-:W-:Y:S02]  /*05e0*/  CS2R R218, SRZ ;  /* 0x0000000000da7805 */ /* 0x000fe4000001ff00 */
[----:B------:R-:W-:Y:S01]  /*05f0*/  CS2R R220, SRZ ;  /* 0x0000000000dc7805 */ /* 0x000fe2000001ff00 */
[----:B------:R1:W-:Y:S01]  /*0600*/  STL [R1+0xb8c], R0 ;  /* 0x000b8c0001007387 */ /* 0x0003e20000100800 */
[----:B------:R-:W-:Y:S02]  /*0610*/  CS2R R222, SRZ ;  /* 0x0000000000de7805 */ /* 0x000fe4000001ff00 */
[----:B------:R-:W-:-:S02]  /*0620*/  CS2R R224, SRZ ;  /* 0x0000000000e07805 */ /* 0x000fc4000001ff00 */
[----:B------:R-:W-:Y:S01]  /*0630*/  CS2R R226, SRZ ;  /* 0x0000000000e27805 */ /* 0x000fe2000001ff00 */
[----:B------:R1:W-:Y:S01]  /*0640*/  STL [R1+0x4], RZ ;  /* 0x000004ff01007387 */ /* 0x0003e20000100800 */
[----:B------:R-:W-:Y:S02]  /*0650*/  CS2R R228, SRZ ;  /* 0x0000000000e47805 */ /* 0x000fe4000001ff00 */
[----:B------:R-:W-:Y:S02]  /*0660*/  CS2R R230, SRZ ;  /* 0x0000000000e67805 */ /* 0x000fe4000001ff00 */
[----:B------:R-:W-:Y:S01]  /*0670*/  CS2R R232, SRZ ;  /* 0x0000000000e87805 */ /* 0x000fe2000001ff00 */
[----:B------:R1:W-:Y:S01]  /*0680*/  STL [R1+0x8], RZ ;  /* 0x000008ff01007387 */ /* 0x0003e20000100800 */
        /* <DEDUP_REMOVED lines=118> */
[----:B------:R-:W-:Y:S02]  /*0df0*/  CS2R R28, SRZ ;  /* 0x00000000001c7805 */ /* 0x000fe4000001ff00 */
[----:B------:R-:W-:Y:S02]  /*0e00*/  CS2R R30, SRZ ;  /* 0x00000000001e7805 */ /* 0x000fe4000001ff00 */
[----:B------:R-:W-:-:S02]  /*0e10*/  CS2R R32, SRZ ;  /* 0x0000000000207805 */ /* 0x000fc4000001ff00 */
[----:B------:R-:W-:Y:S02]  /*0e20*/  CS2R R34, SRZ ;  /* 0x0000000000227805 */ /* 0x000fe4000001ff00 */
        /* <DEDUP_REMOVED lines=9> */
[----:B------:R-:W-:Y:S01]  /*0ec0*/  CS2R R54, SRZ ;  /* 0x0000000000367805 */ /* 0x000fe2000001ff00 */
[----:B-1----:R-:W-:Y:S06]  /*0ed0*/  BRA `(.L_x_1) ;  /* 0x000001b800cc7947 */ /* 0x002fec0003800000 */
.L_x_0:
[----:B------:R-:W-:Y:S01]  /*0ee0*/  IABS R15, R2 ;  /* 0x00000002000f7213 */ /* 0x000fe20000000000 */
[----:B------:R-:W-:Y:S01]  /*0ef0*/  ULDC UR7, c[0x0][0x23c] ;  /* 0x00008f0000077ab9 */ /* 0x000fe20000000800 */
[----:B------:R-:W-:Y:S01]  /*0f00*/  IABS R5, R3 ;  /* 0x0000000300057213 */ /* 0x000fe20000000000 */
[----:B------:R-:W-:Y:S01]  /*0f10*/  ULDC.64 UR4, c[0x0][0x218] ;  /* 0x0000860000047ab9 */ /* 0x000fe20000000a00 */
[----:B------:R-:W1:Y:S01]  /*0f20*/  I2F.RP R0, R15 ;  /* 0x0000000f00007306 */ /* 0x000e620000209400 */
[----:B------:R-:W-:Y:S01]  /*0f30*/  SHF.R.S32.HI R11, RZ, 0x1f, R6 ;  /* 0x0000001fff0b7819 */ /* 0x000fe20000011406 */
[----:B------:R-:W-:Y:S01]  /*0f40*/  ULDC.64 UR8, c[0x0][0x210] ;  /* 0x0000840000087ab9 */ /* 0x000fe20000000a00 */
[----:B------:R-:W-:Y:S01]  /*0f50*/  IABS R14, R22 ;  /* 0x00000016000e7213 */ /* 0x000fe20000000000 */
[----:B------:R-:W-:Y:S01]  /*0f60*/  UIADD3 UR6, UR58, 0x8000, URZ ;  /* 0x000080003a067890 */ /* 0x000fe2000fffe03f */
[----:B------:R-:W-:Y:S01]  /*0f70*/  SHF.R.U32.HI R17, RZ, 0x6, R4 ;  /* 0x00000006ff117819 */ /* 0x000fe20000011604 */
[----:B------:R-:W-:Y:S01]  /*0f80*/  ULDC UR29, c[0x0][0x238] ;  /* 0x00008e00001d7ab9 */ /* 0x000fe20000000800 */
[----:B------:R-:W-:Y:S01]  /*0f90*/  IABS R16, R21 ;  /* 0x0000001500107213 */ /* 0x000fe20000000000 */
[----:B------:R-:W2:Y:S01]  /*0fa0*/  I2F.RP R10, R5 ;  /* 0x00000005000a7306 */ /* 0x000ea20000209400 */
[----:B------:R-:W-:Y:S01]  /*0fb0*/  LOP3.LUT R39, R4, 0x3f, RZ, 0xc0, !PT ;  /* 0x0000003f04277812 */ /* 0x000fe200078ec0ff */
[----:B------:R-:W-:Y:S01]  /*0fc0*/  USHF.R.U32.HI UR14, URZ, 0x4, UR6 ;  /* 0x000000043f0e7899 */ /* 0x000fe20008011606 */
[----:B------:R-:W-:Y:S01]  /*0fd0*/  CS2R R216, SRZ ;  /* 0x0000000000d87805 */ /* 0x000fe2000001ff00 */
[----:B------:R-:W-:Y:S01]  /*0fe0*/  UIMAD UR53, UR29, 0x3f, URZ ;  /* 0x0000003f1d3578a4 */ /* 0x000fe2000f8e023f */
[----:B------:R-:W-:Y:S01]  /*0ff0*/  CS2R R218, SRZ ;  /* 0x0000000000da7805 */ /* 0x000fe2000001ff00 */
[----:B------:R-:W-:Y:S01]  /*1000*/  USGXT.U32 UR14, UR14, 0xe ;  /* 0x0000000e0e0e789a */ /* 0x000fe20008000000 */
[----:B------:R-:W-:Y:S01]  /*1010*/  CS2R R220, SRZ ;  /* 0x0000000000dc7805 */ /* 0x000fe2000001ff00 */
[----:B-1----:R-:W1:Y:S01]  /*1020*/  MUFU.RCP R0, R0 ;  /* 0x0000000000007308 */ /* 0x002e620000001000 */
[----:B------:R-:W-:Y:S01]  /*1030*/  UMOV UR10, 0xfffffffe ;  /* 0xfffffffe000a7882 */ /* 0x000fe20000000000 */
[----:B------:R-:W-:Y:S01]  /*1040*/  UMOV UR11, 0x7fffffdf ;  /* 0x7fffffdf000b7882 */ /* 0x000fe20000000000 */
[----:B------:R-:W-:Y:S01]  /*1050*/  UMOV UR15, URZ ;  /* 0x0000003f000f7c82 */ /* 0x000fe20008000000 */
[----:B------:R-:W-:Y:S01]  /*1060*/  UIMAD UR49, UR29, 0x3e, URZ ;  /* 0x0000003e1d3178a4 */ /* 0x000fe2000f8e023f */
[----:B------:R-:W-:Y:S01]  /*1070*/  CS2R R222, SRZ ;  /* 0x0000000000de7805 */ /* 0x000fe2000001ff00 */
[----:B------:R-:W-:Y:S01]  /*1080*/  UIADD3.64 UR10, UR14, -UR10, URZ ;  /* 0x8000000a0e0a7297 */ /* 0x000fe2000fffe03f */
[----:B------:R-:W-:Y:S01]  /*1090*/  CS2R R224, SRZ ;  /* 0x0000000000e07805 */ /* 0x000fe2000001ff00 */
[----:B--2---:R-:W2:Y:S01]  /*10a0*/  MUFU.RCP R10, R10 ;  /* 0x0000000a000a7308 */ /* 0x004ea20000001000 */
[----:B------:R-:W-:Y:S01]  /*10b0*/  USHF.R.S32.HI UR15, URZ, 0x1f, UR53 ;  /* 0x0000001f3f0f7899 */ /* 0x000fe20008011435 */
[----:B------:R-:W-:Y:S01]  /*10c0*/  CS2R R226, SRZ ;  /* 0x0000000000e27805 */ /* 0x000fe2000001ff00 */
[----:B------:R-:W-:Y:S01]  /*10d0*/  UIMAD UR21, UR29, 0x3d, URZ ;  /* 0x0000003d1d1578a4 */ /* 0x000fe2000f8e023f */
[----:B------:R-:W-:Y:S01]  /*10e0*/  CS2R R228, SRZ ;  /* 0x0000000000e47805 */ /* 0x000fe2000001ff00 */
[----:B------:R-:W-:Y:S01]  /*10f0*/  UIMAD UR6, UR29, 0x3c, URZ ;  /* 0x0000003c1d0678a4 */ /* 0x000fe2000f8e023f */
[----:B------:R-:W-:Y:S01]  /*1100*/  CS2R R230, SRZ ;  /* 0x0000000000e67805 */ /* 0x000fe2000001ff00 */
[----:B------:R-:W-:Y:S01]  /*1110*/  UIMAD UR51, UR29, 0x3b, URZ ;  /* 0x0000003b1d3378a4 */ /* 0x000fe2000f8e023f */
[----:B------:R-:W-:Y:S01]  /*1120*/  CS2R R232, SRZ ;  /* 0x0000000000e87805 */ /* 0x000fe2000001ff00 */
[----:B-1----:R-:W-:Y:S01]  /*1130*/  VIADD R7, R0, 0xffffffe ;  /* 0x0ffffffe00077836 */ /* 0x002fe20000000000 */
[----:B------:R-:W-:Y:S01]  /*1140*/  LEA.HI R0, R11, R6, RZ, 0x6 ;  /* 0x000000060b007211 */ /* 0x000fe200078f30ff */
[----:B------:R-:W-:Y:S01]  /*1150*/  IMAD.MOV.U32 R6, RZ, RZ, RZ ;  /* 0x000000ffff067224 */ /* 0x000fe200078e00ff */
[----:B------:R-:W-:Y:S01]  /*1160*/  IABS R11, R249 ;  /* 0x000000f9000b7213 */ /* 0x000fe20000000000 */
[----:B------:R-:W-:Y:S01]  /*1170*/  USHF.R.S32.HI UR59, URZ, 0x1f, UR51 ;  /* 0x0000001f3f3b7899 */ /* 0x000fe20008011433 */
[----:B------:R-:W-:Y:S01]  /*1180*/  CS2R R234, SRZ ;  /* 0x0000000000ea7805 */ /* 0x000fe2000001ff00 */
[----:B------:R-:W1:Y:S01]  /*1190*/  F2I.FTZ.U32.TRUNC.NTZ R7, R7 ;  /* 0x0000000700077305 */ /* 0x000e62000021f000 */
[----:B------:R-:W-:Y:S01]  /*11a0*/  UIMAD UR33, UR29, 0x3a, URZ ;  /* 0x0000003a1d2178a4 */ /* 0x000fe2000f8e023f */
[----:B--2---:R-:W-:Y:S01]  /*11b0*/  VIADD R8, R10, 0xffffffe ;  /* 0x0ffffffe0a087836 */ /* 0x004fe20000000000 */
[----:B------:R-:W-:Y:S01]  /*11c0*/  UIMAD UR47, UR29, 0x39, URZ ;  /* 0x000000391d2f78a4 */ /* 0x000fe2000f8e023f */
[----:B------:R-:W-:Y:S01]  /*11d0*/  CS2R R236, SRZ ;  /* 0x0000000000ec7805 */ /* 0x000fe2000001ff00 */
[----:B------:R-:W-:Y:S01]  /*11e0*/  UIMAD UR17, UR29, 0x38, URZ ;  /* 0x000000381d1178a4 */ /* 0x000fe2000f8e023f */
[----:B------:R-:W-:Y:S01]  /*11f0*/  CS2R R238, SRZ ;  /* 0x0000000000ee7805 */ /* 0x000fe2000001ff00 */
[----:B------:R-:W-:Y:S01]  /*1200*/  UIMAD UR34, UR29, 0x37, URZ ;  /* 0x000000371d2278a4 */ /* 0x000fe2000f8e023f */
[----:B------:R2:W3:Y:S01]  /*1210*/  F2I.FTZ.U32.TRUNC.NTZ R9, R8 ;  /* 0x0000000800097305 */ /* 0x0004e2000021f000 */
[----:B------:R-:W-:Y:S01]  /*1220*/  UIMAD UR41, UR29, 0x35, URZ ;  /* 0x000000351d2978a4 */ /* 0x000fe2000f8e023f */
[----:B------:R-:W-:Y:S01]  /*1230*/  CS2R R240, SRZ ;  /* 0x0000000000f07805 */ /* 0x000fe2000001ff00 */
[----:B------:R-:W-:Y:S01]  /*1240*/  UIMAD UR25, UR29, 0x34, URZ ;  /* 0x000000341d1978a4 */ /* 0x000fe2000f8e023f */
[----:B------:R-:W-:Y:S01]  /*1250*/  CS2R R242, SRZ ;  /* 0x0000000000f27805 */ /* 0x000fe2000001ff00 */
[----:B------:R-:W-:Y:S01]  /*1260*/  UIMAD UR30, UR29, 0x33, URZ ;  /* 0x000000331d1e78a4 */ /* 0x000fe2000f8e023f */
[----:B------:R-:W-:Y:S01]  /*1270*/  CS2R R244, SRZ ;  /* 0x0000000000f47805 */ /* 0x000fe2000001ff00 */
[----:B-1----:R-:W-:Y:S01]  /*1280*/  IMAD.MOV R12, RZ, RZ, -R7 ;  /* 0x000000ffff0c7224 */ /* 0x002fe200078e0a07 */
[----:B------:R-:W-:Y:S01]  /*1290*/  UIMAD UR38, UR29, 0x31, URZ ;  /* 0x000000311d2678a4 */ /* 0x000fe2000f8e023f */
[----:B--2---:R-:W-:Y:S01]  /*12a0*/  IMAD.MOV.U32 R8, RZ, RZ, RZ ;  /* 0x000000ffff087224 */ /* 0x004fe200078e00ff */
[----:B------:R-:W-:Y:S01]  /*12b0*/  ULDC UR55, c[0x0][0x238] ;  /* 0x00008e0000377ab9 */ /* 0x000fe20000000800 */
[----:B------:R-:W-:Y:S01]  /*12c0*/  IMAD R13, R12, R15, RZ ;  /* 0x0000000f0c0d7224 */ /* 0x000fe200078e02ff */
[----:B------:R-:W-:Y:S01]  /*12d0*/  ULDC UR37, c[0x0][0x238] ;  /* 0x00008e0000257ab9 */ /* 0x000fe20000000800 */
[----:B------:R-:W-:Y:S01]  /*12e0*/  ULDC UR45, c[0x0][0x238] ;  /* 0x00008e00002d7ab9 */ /* 0x000fe20000000800 */
[----:B------:R-:W-:Y:S01]  /*12f0*/  UIMAD UR37, UR37, 0x1c, URZ ;  /* 0x0000001c252578a4 */ /* 0x000fe2000f8e023f */
[----:B---3--:R-:W-:Y:S01]  /*1300*/  IMAD.MOV R10, RZ, RZ, -R9 ;  /* 0x000000ffff0a7224 */ /* 0x008fe200078e0a09 */
[----:B------:R-:W-:Y:S01]  /*1310*/  UIMAD UR45, UR45, 0x1b, URZ ;  /* 0x0000001b2d2d78a4 */ /* 0x000fe2000f8e023f */
[----:B------:R-:W-:Y:S01]  /*1320*/  IMAD.HI.U32 R6, R7, R13, R6 ;  /* 0x0000000d07067227 */ /* 0x000fe200078e0006 */
[----:B------:R-:W-:Y:S01]  /*1330*/  IABS R13, R248 ;  /* 0x000000f8000d7213 */ /* 0x000fe20000000000 */
[----:B------:R-:W-:Y:S01]  /*1340*/  ULDC UR43, c[0x0][0x238] ;  /* 0x00008e00002b7ab9 */ /* 0x000fe20000000800 */
[----:B------:R-:W-:Y:S01]  /*1350*/  ULDC UR31, c[0x0][0x238] ;  /* 0x00008e00001f7ab9 */ /* 0x000fe20000000800 */
[----:B------:R-:W-:Y:S01]  /*1360*/  IMAD R7, R10, R5, RZ ;  /* 0x000000050a077224 */ /* 0x000fe200078e02ff */
[----:B------:R-:W-:Y:S01]  /*1370*/  UIMAD UR43, UR43, 0x1a, URZ ;  /* 0x0000001a2b2b78a4 */ /* 0x000fe2000f8e023f */
[C---:B------:R-:W-:Y:S01]  /*1380*/  IMAD.HI.U32 R10, R6.reuse, R14, RZ ;  /* 0x0000000e060a7227 */ /* 0x040fe200078e00ff */
[----:B------:R-:W-:Y:S01]  /*1390*/  UIMAD UR31, UR31, 0x19, URZ ;  /* 0x000000191f1f78a4 */ /* 0x000fe2000f8e023f */
[----:B------:R-:W-:Y:S01]  /*13a0*/  CS2R R246, SRZ ;  /* 0x0000000000f67805 */ /* 0x000fe2000001ff00 */
[----:B------:R-:W-:Y:S01]  /*13b0*/  ULDC UR35, c[0x0][0x238] ;  /* 0x00008e0000237ab9 */ /* 0x000fe20000000800 */
[----:B------:R-:W-:Y:S01]  /*13c0*/  IMAD.HI.U32 R9, R9, R7, R8 ;  /* 0x0000000709097227 */ /* 0x000fe200078e0008 */
[----:B------:R-:W-:Y:S01]  /*13d0*/  UIMAD UR35, UR35, 0x18, URZ ;  /* 0x00000018232378a4 */ /* 0x000fe2000f8e023f */
[----:B------:R-:W-:Y:S01]  /*13e0*/  CS2R R184, SRZ ;  /* 0x0000000000b87805 */ /* 0x000fe2000001ff00 */
[----:B------:R-:W-:Y:S01]  /*13f0*/  ULDC UR39, c[0x0][0x238] ;  /* 0x00008e0000277ab9 */ /* 0x000fe20000000800 */
[C---:B------:R-:W-:Y:S01]  /*1400*/  IMAD.HI.U32 R7, R6.reuse, R11, RZ ;  /* 0x0000000b06077227 */ /* 0x040fe200078e00ff */
[----:B------:R-:W-:Y:S01]  /*1410*/  UIMAD UR39, UR39, 0x17, URZ ;  /* 0x00000017272778a4 */ /* 0x000fe2000f8e023f */
[----:B------:R-:W-:Y:S01]  /*1420*/  CS2R R186, SRZ ;  /* 0x0000000000ba7805 */ /* 0x000fe2000001ff00 */
[----:B------:R-:W-:Y:S01]  /*1430*/  ULDC UR54, c[0x0][0x238] ;  /* 0x00008e0000367ab9 */ /* 0x000fe20000000800 */
[C---:B------:R-:W-:Y:S01]  /*1440*/  IMAD.HI.U32 R8, R6.reuse, R13, RZ ;  /* 0x0000000d06087227 */ /* 0x040fe200078e00ff */
[----:B------:R-:W-:Y:S01]  /*1450*/  UIMAD UR54, UR54, 0x15, URZ ;  /* 0x00000015363678a4 */ /* 0x000fe2000f8e023f */
[----:B------:R-:W-:Y:S01]  /*1460*/  CS2R R188, SRZ ;  /* 0x0000000000bc7805 */ /* 0x000fe2000001ff00 */
[----:B------:R-:W-:Y:S01]  /*1470*/  ULDC UR52, c[0x0][0x238] ;  /* 0x00008e0000347ab9 */ /* 0x000fe20000000800 */
[----:B------:R-:W-:Y:S01]  /*1480*/  IMAD.MOV R12, RZ, RZ, -R7 ;  /* 0x000000ffff0c7224 */ /* 0x000fe200078e0a07 */
[----:B------:R-:W-:Y:S01]  /*1490*/  SGXT.U32 R7, R17, 0x1 ;  /* 0x000000011107781a */ /* 0x000fe20000000000 */
[----:B------:R-:W-:Y:S01]  /*14a0*/  IMAD.MOV R8, RZ, RZ, -R8 ;  /* 0x000000ffff087224 */ /* 0x000fe200078e0a08 */
[----:B------:R-:W-:Y:S01]  /*14b0*/  UIMAD UR52, UR52, 0x14, URZ ;  /* 0x00000014343478a4 */ /* 0x000fe2000f8e023f */
[----:B------:R-:W-:Y:S01]  /*14c0*/  IMAD.MOV R10, RZ, RZ, -R10 ;  /* 0x000000ffff0a7224 */ /* 0x000fe200078e0a0a */
[----:B------:R-:W-:Y:S01]  /*14d0*/  LOP3.LUT R19, R23, R7, RZ, 0xfc, !PT ;  /* 0x0000000717137212 */ /* 0x000fe200078efcff */
[C---:B------:R-:W-:Y:S01]  /*14e0*/  IMAD R7, R15.reuse, R8, R13 ;  /* 0x000000080f077224 */ /* 0x040fe200078e020d */
[----:B------:R-:W-:Y:S01]  /*14f0*/  ULDC UR50, c[0x0][0x238] ;  /* 0x00008e0000327ab9 */ /* 0x000fe20000000800 */
[----:B------:R-:W-:Y:S01]  /*1500*/  IMAD R8, R15, R10, R14 ;  /* 0x0000000a0f087224 */ /* 0x000fe200078e020e */
[----:B------:R-:W-:Y:S01]  /*1510*/  LOP3.LUT R13, R19, 0x38, RZ, 0xfc, !PT ;  /* 0x00000038130d7812 */ /* 0x000fe200078efcff */
[----:B------:R-:W-:Y:S01]  /*1520*/  IMAD.HI.U32 R6, R6, R16, RZ ;  /* 0x0000001006067227 */ /* 0x000fe200078e00ff */
[C---:B------:R-:W-:Y:S01]  /*1530*/  ISETP.GT.U32.AND P6, PT, R15.reuse, R7, PT ;  /* 0x000000070f00720c */ /* 0x040fe20003fc4070 */
[----:B------:R-:W-:Y:S01]  /*1540*/  UIMAD UR50, UR50, 0x13, URZ ;  /* 0x00000013323278a4 */ /* 0x000fe2000f8e023f */
[C---:B------:R-:W-:Y:S01]  /*1550*/  ISETP.GT.U32.AND P4, PT, R15.reuse, R8, PT ;  /* 0x000000080f00720c */ /* 0x040fe20003f84070 */
[----:B------:R-:W-:Y:S01]  /*1560*/  IMAD.MOV R17, RZ, RZ, -R6 ;  /* 0x000000ffff117224 */ /* 0x000fe200078e0a06 */
[----:B------:R-:W-:Y:S01]  /*1570*/  IABS R18, R13 ;  /* 0x0000000d00127213 */ /* 0x000fe20000000000 */
[----:B------:R-:W-:Y:S01]  /*1580*/  IMAD R6, R15, R12, R11 ;  /* 0x0000000c0f067224 */ /* 0x000fe200078e020b */
[----:B------:R-:W-:Y:S01]  /*1590*/  LOP3.LUT R11, R19, 0x3c, RZ, 0xfc, !PT ;  /* 0x0000003c130b7812 */ /* 0x000fe200078efcff */
[----:B------:R-:W-:Y:S01]  /*15a0*/  IMAD R10, R15, R17, R16 ;  /* 0x000000110f0a7224 */ /* 0x000fe200078e0210 */
[----:B------:R-:W-:Y:S01]  /*15b0*/  LOP3.LUT R12, R19, 0x3a, RZ, 0xfc, !PT ;  /* 0x0000003a130c7812 */ /* 0x000fe200078efcff */
[----:B------:R-:W-:Y:S01]  /*15c0*/  ULDC UR48, c[0x0][0x238] ;  /* 0x00008e0000307ab9 */ /* 0x000fe20000000800 */
[C---:B------:R-:W-:Y:S01]  /*15d0*/  ISETP.GT.U32.AND P1, PT, R15.reuse, R6, PT ;  /* 0x000000060f00720c */ /* 0x040fe20003f24070 */
[----:B------:R-:W-:Y:S01]  /*15e0*/  UIMAD UR48, UR48, 0x12, URZ ;  /* 0x00000012303078a4 */ /* 0x000fe2000f8e023f */
[----:B------:R-:W-:Y:S01]  /*15f0*/  ISETP.GT.U32.AND P5, PT, R15, R10, PT ;  /* 0x0000000a0f00720c */ /* 0x000fe20003fa4070 */
[--C-:B------:R-:W-:Y:S01]  /*1600*/  @!P6 IMAD.IADD R7, R7, 0x1, -R15.reuse ;  /* 0x000000010707e824 */ /* 0x100fe200078e0a0f */
[----:B------:R-:W-:Y:S01]  /*1610*/  IABS R14, R11 ;  /* 0x0000000b000e7213 */ /* 0x000fe20000000000 */
[--C-:B------:R-:W-:Y:S01]  /*1620*/  @!P4 IMAD.IADD R8, R8, 0x1, -R15.reuse ;  /* 0x000000010808c824 */ /* 0x100fe200078e0a0f */
[----:B------:R-:W-:Y:S01]  /*1630*/  IABS R16, R12 ;  /* 0x0000000c00107213 */ /* 0x000fe20000000000 */
[----:B------:R-:W-:Y:S01]  /*1640*/  ULDC UR16, c[0x0][0x238] ;  /* 0x00008e0000107ab9 */ /* 0x000fe20000000800 */
[C---:B------:R-:W-:Y:S01]  /*1650*/  ISETP.GT.U32.AND P4, PT, R15.reuse, R7, PT ;  /* 0x000000070f00720c */ /* 0x040fe20003f84070 */
[----:B------:R-:W-:Y:S01]  /*1660*/  UIMAD UR16, UR16, 0x11, URZ ;  /* 0x00000011101078a4 */ /* 0x000fe2000f8e023f */
[----:B------:R-:W-:Y:S01]  /*1670*/  ISETP.GT.U32.AND P6, PT, R15, R8, PT ;  /* 0x000000080f00720c */ /* 0x000fe20003fc4070 */
[----:B------:R-:W-:Y:S01]  /*1680*/  ULDC UR20, c[0x0][0x238] ;  /* 0x00008e0000147ab9 */ /* 0x000fe20000000800 */
[----:B------:R-:W-:Y:S01]  /*1690*/  ISETP.GE.AND P0, PT, R11, RZ, PT ;  /* 0x000000ff0b00720c */ /* 0x000fe20003f06270 */
[--C-:B------:R-:W-:Y:S01]  /*16a0*/  @!P1 IMAD.IADD R6, R6, 0x1, -R15.reuse ;  /* 0x0000000106069824 */ /* 0x100fe200078e0a0f */
[----:B------:R-:W-:Y:S01]  /*16b0*/  ISETP.GE.AND P3, PT, R12, RZ, PT ;  /* 0x000000ff0c00720c */ /* 0x000fe20003f66270 */
[----:B------:R-:W-:Y:S01]  /*16c0*/  IMAD.HI.U32 R11, R9, R14, RZ ;  /* 0x0000000e090b7227 */ /* 0x000fe200078e00ff */
[----:B------:R-:W-:Y:S01]  /*16d0*/  ISETP.GE.AND P2, PT, R13, RZ, PT ;  /* 0x000000ff0d00720c */ /* 0x000fe20003f46270 */
[----:B------:R-:W-:Y:S01]  /*16e0*/  USHF.L.U32 UR20, UR20, 0x4, URZ ;  /* 0x0000000414147899 */ /* 0x000fe2000800063f */
[----:B------:R-:W-:Y:S01]  /*16f0*/  ISETP.GT.U32.AND P1, PT, R15, R6, PT ;  /* 0x000000060f00720c */ /* 0x000fe20003f24070 */
[----:B------:R-:W-:Y:S01]  /*1700*/  @!P5 IMAD.IADD R10, R10, 0x1, -R15 ;  /* 0x000000010a0ad824 */ /* 0x000fe200078e0a0f */
[----:B------:R-:W-:Y:S01]  /*1710*/  LOP3.LUT R17, R19, 0x36, RZ, 0xfc, !PT ;  /* 0x0000003613117812 */ /* 0x000fe200078efcff */
[----:B------:R-:W-:Y:S01]  /*1720*/  IMAD.HI.U32 R12, R9, R16, RZ ;  /* 0x00000010090c7227 */ /* 0x000fe200078e00ff */
[----:B------:R-:W-:Y:S01]  /*1730*/  LOP3.LUT R29, R19, 0xa, RZ, 0xfc, !PT ;  /* 0x0000000a131d7812 */ /* 0x000fe200078efcff */
[----:B------:R-:W-:Y:S01]  /*1740*/  ULDC UR24, c[0x0][0x238] ;  /* 0x00008e0000187ab9 */ /* 0x000fe20000000800 */
[----:B------:R-:W-:Y:S01]  /*1750*/  ISETP.GT.U32.AND P5, PT, R15, R10, PT ;  /* 0x0000000a0f00720c */ /* 0x000fe20003fa4070 */
[----:B------:R-:W-:Y:S01]  /*1760*/  IMAD.MOV R11, RZ, RZ, -R11 ;  /* 0x000000ffff0b7224 */ /* 0x000fe200078e0a0b */
[----:B------:R-:W-:Y:S01]  /*1770*/  IABS R20, R17 ;  /* 0x0000001100147213 */ /* 0x000fe20000000000 */
[----:B------:R-:W-:Y:S01]  /*1780*/  IMAD.MOV R13, RZ, RZ, -R12 ;  /* 0x000000ffff0d7224 */ /* 0x000fe200078e0a0c */
[----:B------:R-:W-:Y:S01]  /*1790*/  IABS R62, R29 ;  /* 0x0000001d003e7213 */ /* 0x000fe20000000000 */
[--C-:B------:R-:W-:Y:S01]  /*17a0*/  @!P4 IMAD.IADD R7, R7, 0x1, -R15.reuse ;  /* 0x000000010707c824 */ /* 0x100fe200078e0a0f */
[----:B------:R-:W-:Y:S01]  /*17b0*/  ISETP.GE.AND P4, PT, R248, RZ, PT ;  /* 0x000000fff800720c */ /* 0x000fe20003f86270 */
[----:B------:R-:W-:Y:S01]  /*17c0*/  @!P6 IMAD.IADD R8, R8, 0x1, -R15 ;  /* 0x000000010808e824 */ /* 0x000fe200078e0a0f */
[----:B------:R-:W-:Y:S01]  /*17d0*/  ISETP.GE.AND P6, PT, R22, RZ, PT ;  /* 0x000000ff1600720c */ /* 0x000fe20003fc6270 */
[----:B------:R-:W-:Y:S01]  /*17e0*/  IMAD R12, R5, R11, R14 ;  /* 0x0000000b050c7224 */ /* 0x000fe200078e020e */
[----:B------:R-:W-:Y:S01]  /*17f0*/  LOP3.LUT R31, R19, 0x8, RZ, 0xfc, !PT ;  /* 0x00000008131f7812 */ /* 0x000fe200078efcff */
[----:B------:R-:W-:Y:S01]  /*1800*/  IMAD.HI.U32 R11, R9, R18, RZ ;  /* 0x00000012090b7227 */ /* 0x000fe200078e00ff */
[----:B------:R-:W-:Y:S01]  /*1810*/  LOP3.LUT R33, R19, 0x6, RZ, 0xfc, !PT ;  /* 0x0000000613217812 */ /* 0x000fe200078efcff */
[----:B------:R-:W-:Y:S01]  /*1820*/  UIMAD UR24, UR24, 0xf, URZ ;  /* 0x0000000f181878a4 */ /* 0x000fe2000f8e023f */
[----:B------:R-:W-:Y:S01]  /*1830*/  IABS R64, R31 ;  /* 0x0000001f00407213 */ /* 0x000fe20000000000 */
[----:B------:R-:W-:Y:S01]  /*1840*/  IMAD R14, R5, R13, R16 ;  /* 0x0000000d050e7224 */ /* 0x000fe200078e0210 */
[----:B------:R-:W-:Y:S01]  /*1850*/  LOP3.LUT R13, R19, 0x34, RZ, 0xfc, !PT ;  /* 0x00000034130d7812 */ /* 0x000fe200078efcff */
[----:B------:R-:W-:Y:S01]  /*1860*/  IMAD.MOV R16, RZ, RZ, -R11 ;  /* 0x000000ffff107224 */ /* 0x000fe200078e0a0b */
[----:B------:R-:W-:Y:S01]  /*1870*/  IABS R66, R33 ;  /* 0x0000002100427213 */ /* 0x000fe20000000000 */
[--C-:B------:R-:W-:Y:S01]  /*1880*/  @!P1 IMAD.IADD R6, R6, 0x1, -R15.reuse ;  /* 0x0000000106069824 */ /* 0x100fe200078e0a0f */
[----:B------:R-:W-:Y:S01]  /*1890*/  ISETP.GE.AND P1, PT, R249, RZ, PT ;  /* 0x000000fff900720c */ /* 0x000fe20003f26270 */
[----:B------:R-:W-:Y:S01]  /*18a0*/  IMAD R16, R5, R16, R18 ;  /* 0x0000001005107224 */ /* 0x000fe200078e0212 */
[----:B------:R-:W-:Y:S01]  /*18b0*/  LOP3.LUT R35, R19, 0x4, RZ, 0xfc, !PT ;  /* 0x0000000413237812 */ /* 0x000fe200078efcff */
[----:B------:R-:W-:Y:S01]  /*18c0*/  @!P5 IMAD.IADD R10, R10, 0x1, -R15 ;  /* 0x000000010a0ad824 */ /* 0x000fe200078e0a0f */
[C---:B------:R-:W-:Y:S01]  /*18d0*/  ISETP.GT.U32.AND P5, PT, R5.reuse, R12, PT ;  /* 0x0000000c0500720c */ /* 0x040fe20003fa4070 */
[----:B------:R-:W-:Y:S01]  /*18e0*/  @!P4 IMAD.MOV R7, RZ, RZ, -R7 ;  /* 0x000000ffff07c224 */ /* 0x000fe200078e0a07 */
[----:B------:R-:W-:Y:S01]  /*18f0*/  ISETP.GT.U32.AND P4, PT, R5, R16, PT ;  /* 0x000000100500720c */ /* 0x000fe20003f84070 */
[----:B------:R-:W-:Y:S01]  /*1900*/  @!P6 IMAD.MOV R8, RZ, RZ, -R8 ;  /* 0x000000ffff08e224 */ /* 0x000fe200078e0a08 */
[----:B------:R-:W-:Y:S01]  /*1910*/  ISETP.GE.AND P6, PT, R21, RZ, PT ;  /* 0x000000ff1500720c */ /* 0x000fe20003fc6270 */
[----:B------:R-:W-:Y:S01]  /*1920*/  IMAD.HI.U32 R11, R9, R20, RZ ;  /* 0x00000014090b7227 */ /* 0x000fe200078e00ff */
[C---:B------:R-:W-:Y:S01]  /*1930*/  LOP3.LUT R15, R19.reuse, 0x32, RZ, 0xfc, !PT ;  /* 0x00000032130f7812 */ /* 0x040fe200078efcff */
[----:B------:R-:W-:Y:S01]  /*1940*/  ULDC UR28, c[0x0][0x238] ;  /* 0x00008e00001c7ab9 */ /* 0x000fe20000000800 */
[----:B0-----:R-:W-:Y:S01]  /*1950*/  LOP3.LUT R21, R19, 0x22, RZ, 0xfc, !PT ;  /* 0x0000002213157812 */ /* 0x001fe200078efcff */
[----:B------:R-:W-:Y:S01]  /*1960*/  IMAD.MOV R11, RZ, RZ, -R11 ;  /* 0x000000ffff0b7224 */ /* 0x000fe200078e0a0b */
[----:B------:R-:W-:Y:S01]  /*1970*/  IABS R22, R15 ;  /* 0x0000000f00167213 */ /* 0x000fe20000000000 */
[----:B------:R-:W-:Y:S01]  /*1980*/  @!P1 IMAD.MOV R6, RZ, RZ, -R6 ;  /* 0x000000ffff069224 */ /* 0x000fe200078e0a06 */
[C---:B------:R-:W-:Y:S01]  /*1990*/  ISETP.GT.U32.AND P1, PT, R5.reuse, R14, PT ;  /* 0x0000000e0500720c */ /* 0x040fe20003f24070 */
[----:B------:R-:W-:Y:S01]  /*19a0*/  IMAD R18, R5, R11, R20 ;  /* 0x0000000b05127224 */ /* 0x000fe200078e0214 */
[----:B------:R-:W-:Y:S01]  /*19b0*/  LOP3.LUT R11, RZ, R2, RZ, 0x33, !PT ;  /* 0x00000002ff0b7212 */ /* 0x000fe200078e33ff */
[--C-:B------:R-:W-:Y:S01]  /*19c0*/  @!P5 IMAD.IADD R12, R12, 0x1, -R5.reuse ;  /* 0x000000010c0cd824 */ /* 0x100fe200078e0a05 */
[----:B------:R-:W-:Y:S01]  /*19d0*/  ISETP.NE.AND P5, PT, R2, RZ, PT ;  /* 0x000000ff0200720c */ /* 0x000fe20003fa5270 */
[--C-:B------:R-:W-:Y:S01]  /*19e0*/  @!P4 IMAD.IADD R16, R16, 0x1, -R5.reuse ;  /* 0x000000011010c824 */ /* 0x100fe200078e0a05 */
[----:B------:R-:W-:Y:S01]  /*19f0*/  IABS R20, R13 ;  /* 0x0000000d00147213 */ /* 0x000fe20000000000 */
[----:B------:R-:W-:Y:S01]  /*1a00*/  @!P6 IMAD.MOV R10, RZ, RZ, -R10 ;  /* 0x000000ffff0ae224 */ /* 0x000fe200078e0a0a */
[C---:B------:R-:W-:Y:S01]  /*1a10*/  SEL R2, R11.reuse, R6, !P5 ;  /* 0x000000060b027207 */ /* 0x040fe20006800000 */
[----:B------:R-:W-:Y:S01]  /*1a20*/  UIMAD UR28, UR28, 0xe, URZ ;  /* 0x0000000e1c1c78a4 */ /* 0x000fe2000f8e023f */
[C---:B------:R-:W-:Y:S01]  /*1a30*/  SEL R6, R11.reuse, R7, !P5 ;  /* 0x000000070b067207 */ /* 0x040fe20006800000 */
[----:B------:R-:W-:Y:S01]  /*1a40*/  ULDC UR32, c[0x0][0x238] ;  /* 0x00008e0000207ab9 */ /* 0x000fe20000000800 */
[C---:B------:R-:W-:Y:S01]  /*1a50*/  SEL R7, R11.reuse, R8, !P5 ;  /* 0x000000080b077207 */ /* 0x040fe20006800000 */
[----:B------:R-:W-:Y:S01]  /*1a60*/  @!P1 IMAD.IADD R14, R14, 0x1, -R5 ;  /* 0x000000010e0e9824 */ /* 0x000fe200078e0a05 */
[----:B------:R-:W-:Y:S01]  /*1a70*/  SEL R8, R11, R10, !P5 ;  /* 0x0000000a0b087207 */ /* 0x000fe20006800000 */
[----:B------:R-:W-:Y:S01]  /*1a80*/  IMAD.HI.U32 R10, R9, R20, RZ ;  /* 0x00000014090a7227 */ /* 0x000fe200078e00ff */
[C---:B------:R-:W-:Y:S01]  /*1a90*/  ISETP.GT.U32.AND P6, PT, R5.reuse, R16, PT ;  /* 0x000000100500720c */ /* 0x040fe20003fc4070 */
[----:B------:R-:W-:Y:S01]  /*1aa0*/  UIMAD UR32, UR32, 0xd, URZ ;  /* 0x0000000d202078a4 */ /* 0x000fe2000f8e023f */
[C---:B------:R-:W-:Y:S01]  /*1ab0*/  ISETP.GT.U32.AND P1, PT, R5.reuse, R12, PT ;  /* 0x0000000c0500720c */ /* 0x040fe20003f24070 */
[----:B------:R-:W-:Y:S01]  /*1ac0*/  IMAD.MOV R10, RZ, RZ, -R10 ;  /* 0x000000ffff0a7224 */ /* 0x000fe200078e0a0a */
[----:B------:R-:W-:Y:S01]  /*1ad0*/  ISETP.GT.U32.AND P5, PT, R5, R18, PT ;  /* 0x000000120500720c */ /* 0x000fe20003fa4070 */
[----:B------:R-:W-:Y:S01]  /*1ae0*/  IMAD.HI.U32 R11, R9, R22, RZ ;  /* 0x00000016090b7227 */ /* 0x000fe200078e00ff */
[C---:B------:R-:W-:Y:S01]  /*1af0*/  ISETP.GT.U32.AND P4, PT, R5.reuse, R14, PT ;  /* 0x0000000e0500720c */ /* 0x040fe20003f84070 */
[----:B------:R-:W-:Y:S01]  /*1b00*/  ULDC UR36, c[0x0][0x238] ;  /* 0x00008e0000247ab9 */ /* 0x000fe20000000800 */
[----:B------:R-:W-:Y:S01]  /*1b10*/  IABS R38, R21 ;  /* 0x0000001500267213 */ /* 0x000fe20000000000 */
[----:B------:R-:W-:Y:S01]  /*1b20*/  IMAD R10, R5, R10, R20 ;  /* 0x0000000a050a7224 */ /* 0x000fe200078e0214 */
[----:B------:R-:W-:Y:S01]  /*1b30*/  IABS R68, R35 ;  /* 0x0000002300447213 */ /* 0x000fe20000000000 */
[----:B------:R-:W-:Y:S01]  /*1b40*/  IMAD.MOV R11, RZ, RZ, -R11 ;  /* 0x000000ffff0b7224 */ /* 0x000fe200078e0a0b */
[----:B------:R-:W-:Y:S01]  /*1b50*/  LOP3.LUT R37, R19, 0x2, RZ, 0xfc, !PT ;  /* 0x0000000213257812 */ /* 0x000fe200078efcff */
[--C-:B------:R-:W-:Y:S01]  /*1b60*/  @!P6 IMAD.IADD R16, R16, 0x1, -R5.reuse ;  /* 0x000000011010e824 */ /* 0x100fe200078e0a05 */
[----:B------:R-:W-:Y:S01]  /*1b70*/  ISETP.GT.U32.AND P6, PT, R5, R10, PT ;  /* 0x0000000a0500720c */ /* 0x000fe20003fc4070 */
[--C-:B------:R-:W-:Y:S01]  /*1b80*/  @!P1 IMAD.IADD R12, R12, 0x1, -R5.reuse ;  /* 0x000000010c0c9824 */ /* 0x100fe200078e0a05 */
[----:B------:R-:W-:Y:S01]  /*1b90*/  ISETP.GE.AND P1, PT, R17, RZ, PT ;  /* 0x000000ff1100720c */ /* 0x000fe20003f26270 */
[----:B------:R-:W-:Y:S01]  /*1ba0*/  IMAD R22, R5, R11, R22 ;  /* 0x0000000b05167224 */ /* 0x000fe200078e0216 */
[----:B------:R-:W-:Y:S01]  /*1bb0*/  LOP3.LUT R17, R19, 0x30, RZ, 0xfc, !PT ;  /* 0x0000003013117812 */ /* 0x000fe200078efcff */
[----:B------:R-:W-:Y:S01]  /*1bc0*/  @!P2 IMAD.MOV R16, RZ, RZ, -R16 ;  /* 0x000000ffff10a224 */ /* 0x000fe200078e0a10 */
[----:B------:R-:W-:Y:S01]  /*1bd0*/  IABS R72, R19 ;  /* 0x0000001300487213 */ /* 0x000fe20000000000 */
[--C-:B------:R-:W-:Y:S01]  /*1be0*/  @!P5 IMAD.IADD R18, R18, 0x1, -R5.reuse ;  /* 0x000000011212d824 */ /* 0x100fe200078e0a05 */
[----:B------:R-:W-:Y:S01]  /*1bf0*/  IABS R24, R17 ;  /* 0x0000001100187213 */ /* 0x000fe20000000000 */
[--C-:B------:R-:W-:Y:S01]  /*1c00*/  @!P4 IMAD.IADD R14, R14, 0x1, -R5.reuse ;  /* 0x000000010e0ec824 */ /* 0x100fe200078e0a05 */
[C---:B------:R-:W-:Y:S01]  /*1c10*/  ISETP.GT.U32.AND P2, PT, R5.reuse, R22, PT ;  /* 0x000000160500720c */ /* 0x040fe20003f44070 */
[----:B------:R-:W-:Y:S01]  /*1c20*/  @!P0 IMAD.MOV R12, RZ, RZ, -R12 ;  /* 0x000000ffff0c8224 */ /* 0x000fe200078e0a0c */
[----:B------:R-:W-:Y:S01]  /*1c30*/  ISETP.GT.U32.AND P5, PT, R5, R18, PT ;  /* 0x000000120500720c */ /* 0x000fe20003fa4070 */
[----:B------:R-:W-:Y:S01]  /*1c40*/  @!P6 IMAD.IADD R10, R10, 0x1, -R5 ;  /* 0x000000010a0ae824 */ /* 0x000fe200078e0a05 */
[----:B------:R-:W-:Y:S01]  /*1c50*/  ISETP.GE.AND P4, PT, R13, RZ, PT ;  /* 0x000000ff0d00720c */ /* 0x000fe20003f86270 */
[----:B------:R-:W-:Y:S01]  /*1c60*/  IMAD.HI.U32 R11, R9, R24, RZ ;  /* 0x00000018090b7227 */ /* 0x000fe200078e00ff */
[----:B------:R-:W-:Y:S01]  /*1c70*/  LOP3.LUT R13, R19, 0x2c, RZ, 0xfc, !PT ;  /* 0x0000002c130d7812 */ /* 0x000fe200078efcff */
[----:B------:R-:W-:Y:S01]  /*1c80*/  UIMAD UR36, UR36, 0xc, URZ ;  /* 0x0000000c242478a4 */ /* 0x000fe2000f8e023f */
[----:B------:R-:W-:Y:S01]  /*1c90*/  ISETP.GT.U32.AND P6, PT, R5, R10, PT ;  /* 0x0000000a0500720c */ /* 0x000fe20003fc4070 */
[----:B------:R-:W-:Y:S01]  /*1ca0*/  IMAD.MOV R11, RZ, RZ, -R11 ;  /* 0x000000ffff0b7224 */ /* 0x000fe200078e0a0b */
[----:B------:R-:W-:Y:S01]  /*1cb0*/  ISETP.GE.AND P0, PT, R15, RZ, PT ;  /* 0x000000ff0f00720c */ /* 0x000fe20003f06270 */
[----:B------:R-:W-:Y:S01]  /*1cc0*/  @!P3 IMAD.MOV R14, RZ, RZ, -R14 ;  /* 0x000000ffff0eb224 */ /* 0x000fe200078e0a0e */
[----:B------:R-:W-:Y:S01]  /*1cd0*/  IABS R26, R13 ;  /* 0x0000000d001a7213 */ /* 0x000fe20000000000 */
[----:B------:R-:W-:Y:S01]  /*1ce0*/  IMAD R24, R5, R11, R24 ;  /* 0x0000000b05187224 */ /* 0x000fe200078e0218 */
[----:B------:R-:W-:Y:S01]  /*1cf0*/  LOP3.LUT R15, R19, 0x2a, RZ, 0xfc, !PT ;  /* 0x0000002a130f7812 */ /* 0x000fe200078efcff */
[--C-:B------:R-:W-:Y:S01]  /*1d00*/  @!P2 IMAD.IADD R22, R22, 0x1, -R5.reuse ;  /* 0x000000011616a824 */ /* 0x100fe200078e0a05 */
[----:B------:R-:W-:Y:S01]  /*1d10*/  ISETP.GE.AND P3, PT, R17, RZ, PT ;  /* 0x000000ff1100720c */ /* 0x000fe20003f66270 */
[----:B------:R-:W-:Y:S01]  /*1d20*/  IMAD.HI.U32 R11, R9, R26, RZ ;  /* 0x0000001a090b7227 */ /* 0x000fe200078e00ff */
[----:B------:R-:W-:Y:S01]  /*1d30*/  IABS R28, R15 ;  /* 0x0000000f001c7213 */ /* 0x000fe20000000000 */
[----:B------:R-:W-:Y:S01]  /*1d40*/  ULDC UR40, c[0x0][0x238] ;  /* 0x00008e0000287ab9 */ /* 0x000fe20000000800 */
[C---:B------:R-:W-:Y:S01]  /*1d50*/  ISETP.GT.U32.AND P2, PT, R5.reuse, R22, PT ;  /* 0x000000160500720c */ /* 0x040fe20003f44070 */
[--C-:B------:R-:W-:Y:S01]  /*1d60*/  @!P6 IMAD.IADD R10, R10, 0x1, -R5.reuse ;  /* 0x000000010a0ae824 */ /* 0x100fe200078e0a05 */
[----:B------:R-:W-:Y:S01]  /*1d70*/  ISETP.GT.U32.AND P6, PT, R5, R24, PT ;  /* 0x000000180500720c */ /* 0x000fe20003fc4070 */
[----:B------:R-:W-:Y:S01]  /*1d80*/  @!P5 IMAD.IADD R18, R18, 0x1, -R5 ;  /* 0x000000011212d824 */ /* 0x000fe200078e0a05 */
[----:B------:R-:W-:Y:S01]  /*1d90*/  ISETP.GE.AND P5, PT, R13, RZ, PT ;  /* 0x000000ff0d00720c */ /* 0x000fe20003fa6270 */
[----:B------:R-:W-:Y:S01]  /*1da0*/  IMAD.MOV R13, RZ, RZ, -R11 ;  /* 0x000000ffff0d7224 */ /* 0x000fe200078e0a0b */
[----:B------:R-:W-:Y:S01]  /*1db0*/  LOP3.LUT R17, R19, 0x28, RZ, 0xfc, !PT ;  /* 0x0000002813117812 */ /* 0x000fe200078efcff */
[----:B------:R-:W-:Y:S01]  /*1dc0*/  IMAD.HI.U32 R11, R9, R28, RZ ;  /* 0x0000001c090b7227 */ /* 0x000fe200078e00ff */
[----:B------:R-:W-:Y:S01]  /*1dd0*/  UIMAD UR40, UR40, 0xb, URZ ;  /* 0x0000000b282878a4 */ /* 0x000fe2000f8e023f */
[----:B------:R-:W-:-:S02]  /*1de0*/  CS2R R190, SRZ ;  /* 0x0000000000be7805 */ /* 0x000fc4000001ff00 */
[----:B------:R-:W-:Y:S01]  /*1df0*/  IABS R32, R17 ;  /* 0x0000001100207213 */ /* 0x000fe20000000000 */
[----:B------:R-:W-:Y:S01]  /*1e00*/  IMAD.MOV.U32 R20, RZ, RZ, R10 ;  /* 0x000000ffff147224 */ /* 0x000fe200078e000a */
[----:B------:R-:W-:Y:S01]  /*1e10*/  ULDC UR44, c[0x0][0x238] ;  /* 0x00008e00002c7ab9 */ /* 0x000fe20000000800 */
[C---:B------:R-:W-:Y:S01]  /*1e20*/  IMAD R10, R5.reuse, R13, R26 ;  /* 0x0000000d050a7224 */ /* 0x040fe200078e021a */
[----:B------:R-:W-:Y:S01]  /*1e30*/  UIMAD UR44, UR44, 0xa, URZ ;  /* 0x0000000a2c2c78a4 */ /* 0x000fe2000f8e023f */
[----:B------:R-:W-:Y:S01]  /*1e40*/  IMAD.MOV R26, RZ, RZ, -R11 ;  /* 0x000000ffff1a7224 */ /* 0x000fe200078e0a0b */
[----:B------:R-:W-:Y:S01]  /*1e50*/  ULDC UR46, c[0x0][0x238] ;  /* 0x00008e00002e7ab9 */ /* 0x000fe20000000800 */
[--C-:B------:R-:W-:Y:S01]  /*1e60*/  @!P2 IMAD.IADD R22, R22, 0x1, -R5.reuse ;  /* 0x000000011616a824 */ /* 0x100fe200078e0a05 */
[C---:B------:R-:W-:Y:S01]  /*1e70*/  ISETP.GT.U32.AND P2, PT, R5.reuse, R10, PT ;  /* 0x0000000a0500720c */ /* 0x040fe20003f44070 */
[----:B------:R-:W-:Y:S01]  /*1e80*/  @!P6 IMAD.IADD R24, R24, 0x1, -R5 ;  /* 0x000000011818e824 */ /* 0x000fe200078e0a05 */
[----:B------:R-:W-:Y:S01]  /*1e90*/  UIMAD UR46, UR46, 0x9, URZ ;  /* 0x000000092e2e78a4 */ /* 0x000fe2000f8e023f */
[C---:B------:R-:W-:Y:S01]  /*1ea0*/  IMAD R26, R5.reuse, R26, R28 ;  /* 0x0000001a051a7224 */ /* 0x040fe200078e021c */
[----:B------:R-:W-:Y:S01]  /*1eb0*/  ULDC UR42, c[0x0][0x238] ;  /* 0x00008e00002a7ab9 */ /* 0x000fe20000000800 */
[----:B------:R-:W-:Y:S01]  /*1ec0*/  @!P0 IMAD.MOV R22, RZ, RZ, -R22 ;  /* 0x000000ffff168224 */ /* 0x000fe200078e0a16 */
[----:B------:R-:W-:Y:S01]  /*1ed0*/  ISETP.GT.U32.AND P6, PT, R5, R24, PT ;  /* 0x000000180500720c */ /* 0x000fe20003fc4070 */
[----:B------:R-:W-:Y:S01]  /*1ee0*/  IMAD.HI.U32 R11, R9, R32, RZ ;  /* 0x00000020090b7227 */ /* 0x000fe200078e00ff */
[----:B------:R-:W-:Y:S01]  /*1ef0*/  ISETP.GT.U32.AND P0, PT, R5, R26, PT ;  /* 0x0000001a0500720c */ /* 0x000fe20003f04070 */
[----:B------:R-:W-:Y:S01]  /*1f00*/  USHF.L.U32 UR42, UR42, 0x3, URZ ;  /* 0x000000032a2a7899 */ /* 0x000fe2000800063f */
[----:B------:R-:W-:Y:S01]  /*1f10*/  CS2R R192, SRZ ;  /* 0x0000000000c07805 */ /* 0x000fe2000001ff00 */
[----:B------:R-:W-:Y:S01]  /*1f20*/  IMAD.MOV R11, RZ, RZ, -R11 ;  /* 0x000000ffff0b7224 */ /* 0x000fe200078e0a0b */
[----:B------:R-:W-:Y:S01]  /*1f30*/  ULDC UR13, c[0x0][0x238] ;  /* 0x00008e00000d7ab9 */ /* 0x000fe20000000800 */
[----:B------:R-:W-:Y:S01]  /*1f40*/  @!P1 IMAD.MOV R18, RZ, RZ, -R18 ;  /* 0x000000ffff129224 */ /* 0x000fe200078e0a12 */
[----:B------:R-:W-:Y:S01]  /*1f50*/  ISETP.GE.AND P1, PT, R15, RZ, PT ;  /* 0x000000ff0f00720c */ /* 0x000fe20003f26270 */
[----:B------:R-:W-:Y:S01]  /*1f60*/  IMAD R32, R5, R11, R32 ;  /* 0x0000000b05207224 */ /* 0x000fe200078e0220 */
[----:B------:R-:W-:Y:S01]  /*1f70*/  LOP3.LUT R15, R19, 0x26, RZ, 0xfc, !PT ;  /* 0x00000026130f7812 */ /* 0x000fe200078efcff */
[--C-:B------:R-:W-:Y:S01]  /*1f80*/  @!P2 IMAD.IADD R10, R10, 0x1, -R5.reuse ;  /* 0x000000010a0aa824 */ /* 0x100fe200078e0a05 */
[----:B------:R-:W-:Y:S01]  /*1f90*/  UIMAD UR13, UR13, 0x7, URZ ;  /* 0x000000070d0d78a4 */ /* 0x000fe2000f8e023f */
[--C-:B------:R-:W-:Y:S01]  /*1fa0*/  @!P6 IMAD.IADD R24, R24, 0x1, -R5.reuse ;  /* 0x000000011818e824 */ /* 0x100fe200078e0a05 */
[----:B------:R-:W-:Y:S01]  /*1fb0*/  IABS R34, R15 ;  /* 0x0000000f00227213 */ /* 0x000fe20000000000 */
[----:B------:R-:W-:Y:S01]  /*1fc0*/  @!P0 IMAD.IADD R26, R26, 0x1, -R5 ;  /* 0x000000011a1a8824 */ /* 0x000fe200078e0a05 */
[----:B------:R-:W-:Y:S01]  /*1fd0*/  ISETP.GT.U32.AND P6, PT, R5, R32, PT ;  /* 0x000000200500720c */ /* 0x000fe20003fc4070 */
[----:B------:R-:W-:Y:S01]  /*1fe0*/  @!P4 IMAD.MOV R20, RZ, RZ, -R20 ;  /* 0x000000ffff14c224 */ /* 0x000fe200078e0a14 */
[----:B------:R-:W-:Y:S01]  /*1ff0*/  ISETP.GE.AND P4, PT, R17, RZ, PT ;  /* 0x000000ff1100720c */ /* 0x000fe20003f86270 */
[----:B------:R-:W-:Y:S01]  /*2000*/  IMAD.HI.U32 R11, R9, R34, RZ ;  /* 0x00000022090b7227 */ /* 0x000fe200078e00ff */
[----:B------:R-:W-:Y:S01]  /*2010*/  LOP3.LUT R17, R19, 0x24, RZ, 0xfc, !PT ;  /* 0x0000002413117812 */ /* 0x000fe200078efcff */
[----:B------:R-:W-:Y:S01]  /*2020*/  ULDC UR27, c[0x0][0x238] ;  /* 0x00008e00001b7ab9 */ /* 0x000fe20000000800 */
[C---:B------:R-:W-:Y:S01]  /*2030*/  ISETP.GT.U32.AND P2, PT, R5.reuse, R10, PT ;  /* 0x0000000a0500720c */ /* 0x040fe20003f44070 */
[----:B------:R-:W-:Y:S01]  /*2040*/  IMAD.MOV R11, RZ, RZ, -R11 ;  /* 0x000000ffff0b7224 */ /* 0x000fe200078e0a0b */
[C---:B------:R-:W-:Y:S01]  /*2050*/  ISETP.GT.U32.AND P0, PT, R5.reuse, R26, PT ;  /* 0x0000001a0500720c */ /* 0x040fe20003f04070 */
[----:B------:R-:W-:Y:S01]  /*2060*/  @!P3 IMAD.MOV R24, RZ, RZ, -R24 ;  /* 0x000000ffff18b224 */ /* 0x000fe200078e0a18 */
[----:B------:R-:W-:Y:S01]  /*2070*/  IABS R36, R17 ;  /* 0x0000001100247213 */ /* 0x000fe20000000000 */
[----:B------:R-:W-:Y:S01]  /*2080*/  IMAD R34, R5, R11, R34 ;  /* 0x0000000b05227224 */ /* 0x000fe200078e0222 */
[----:B------:R-:W-:Y:S01]  /*2090*/  ISETP.GE.AND P3, PT, R15, RZ, PT ;  /* 0x000000ff0f00720c */ /* 0x000fe20003f66270 */
[----:B------:R-:W-:Y:S01]  /*20a0*/  @!P6 IMAD.IADD R32, R32, 0x1, -R5 ;  /* 0x000000012020e824 */ /* 0x000fe200078e0a05 */
[----:B------:R-:W-:Y:S01]  /*20b0*/  UIMAD UR27, UR27, 0x6, URZ ;  /* 0x000000061b1b78a4 */ /* 0x000fe2000f8e023f */
[----:B------:R-:W-:Y:S01]  /*20c0*/  IMAD.HI.U32 R13, R9, R36, RZ ;  /* 0x00000024090d7227 */ /* 0x000fe200078e00ff */
[----:B------:R-:W-:Y:S01]  /*20d0*/  ULDC UR26, c[0x0][0x238] ;  /* 0x00008e00001a7ab9 */ /* 0x000fe20000000800 */
[----:B------:R-:W-:Y:S01]  /*20e0*/  ULDC UR23, c[0x0][0x238] ;  /* 0x00008e0000177ab9 */ /* 0x000fe20000000800 */
[----:B------:R-:W-:Y:S01]  /*20f0*/  ISETP.GT.U32.AND P6, PT, R5, R32, PT ;  /* 0x000000200500720c */ /* 0x000fe20003fc4070 */
[----:B------:R-:W-:Y:S01]  /*2100*/  IMAD.MOV R13, RZ, RZ, -R13 ;  /* 0x000000ffff0d7224 */ /* 0x000fe200078e0a0d */
[----:B------:R-:W-:Y:S01]  /*2110*/  UIMAD UR26, UR26, 0x5, URZ ;  /* 0x000000051a1a78a4 */ /* 0x000fe2000f8e023f */
[--C-:B------:R-:W-:Y:S01]  /*2120*/  @!P2 IMAD.IADD R10, R10, 0x1, -R5.reuse ;  /* 0x000000010a0aa824 */ /* 0x100fe200078e0a05 */
[----:B------:R-:W-:Y:S01]  /*2130*/  ISETP.GE.AND P2, PT, R17, RZ, PT ;  /* 0x000000ff1100720c */ /* 0x000fe20003f46270 */
[----:B------:R-:W-:Y:S01]  /*2140*/  @!P0 IMAD.IADD R26, R26, 0x1, -R5 ;  /* 0x000000011a1a8824 */ /* 0x000fe200078e0a05 */
[----:B------:R-:W-:Y:S01]  /*2150*/  ISETP.GT.U32.AND P0, PT, R5, R34, PT ;  /* 0x000000220500720c */ /* 0x000fe20003f04070 */
[----:B------:R-:W-:Y:S01]  /*2160*/  IMAD.HI.U32 R11, R9, R38, RZ ;  /* 0x00000026090b7227 */ /* 0x000fe200078e00ff */
[----:B------:R-:W-:Y:S01]  /*2170*/  LOP3.LUT R17, R19, 0x1a, RZ, 0xfc, !PT ;  /* 0x0000001a13117812 */ /* 0x000fe200078efcff */
[----:B------:R-:W-:Y:S01]  /*2180*/  USHF.L.U32 UR23, UR23, 0x2, URZ ;  /* 0x0000000217177899 */ /* 0x000fe2000800063f */
[----:B------:R-:W-:Y:S01]  /*2190*/  CS2R R194, SRZ ;  /* 0x0000000000c27805 */ /* 0x000fe2000001ff00 */
[----:B------:R-:W-:Y:S01]  /*21a0*/  IMAD R36, R5, R13, R36 ;  /* 0x0000000d05247224 */ /* 0x000fe200078e0224 */
[----:B------:R-:W-:Y:S01]  /*21b0*/  LOP3.LUT R13, R19, 0x20, RZ, 0xfc, !PT ;  /* 0x00000020130d7812 */ /* 0x000fe200078efcff */
[----:B------:R-:W-:Y:S01]  /*21c0*/  IMAD.MOV.U32 R28, RZ, RZ, R10 ;  /* 0x000000ffff1c7224 */ /* 0x000fe200078e000a */
[----:B------:R-:W-:Y:S01]  /*21d0*/  IABS R46, R17 ;  /* 0x00000011002e7213 */ /* 0x000fe20000000000 */
[----:B------:R-:W-:Y:S01]  /*21e0*/  IMAD.MOV R11, RZ, RZ, -R11 ;  /* 0x000000ffff0b7224 */ /* 0x000fe200078e0a0b */
[----:B------:R-:W-:Y:S01]  /*21f0*/  ULDC UR22, c[0x0][0x238] ;  /* 0x00008e0000167ab9 */ /* 0x000fe20000000800 */
[----:B------:R-:W-:Y:S01]  /*2200*/  @!P5 IMAD.MOV R28, RZ, RZ, -R28 ;  /* 0x000000ffff1cd224 */ /* 0x000fe200078e0a1c */
[C---:B------:R-:W-:Y:S01]  /*2210*/  ISETP.GT.U32.AND P5, PT, R5.reuse, R36, PT ;  /* 0x000000240500720c */ /* 0x040fe20003fa4070 */
[C---:B------:R-:W-:Y:S01]  /*2220*/  IMAD R10, R5.reuse, R11, R38 ;  /* 0x0000000b050a7224 */ /* 0x040fe200078e0226 */
[----:B------:R-:W-:Y:S01]  /*2230*/  UIMAD UR22, UR22, 0x3, URZ ;  /* 0x00000003161678a4 */ /* 0x000fe2000f8e023f */
[----:B------:R-:W-:Y:S01]  /*2240*/  IMAD.MOV.U32 R30, RZ, RZ, R26 ;  /* 0x000000ffff1e7224 */ /* 0x000fe200078e001a */
[----:B------:R-:W-:Y:S01]  /*2250*/  IABS R26, R13 ;  /* 0x0000000d001a7213 */ /* 0x000fe20000000000 */
[--C-:B------:R-:W-:Y:S01]  /*2260*/  @!P6 IMAD.IADD R32, R32, 0x1, -R5.reuse ;  /* 0x000000012020e824 */ /* 0x100fe200078e0a05 */
[----:B------:R-:W-:Y:S01]  /*2270*/  ISETP.GT.U32.AND P6, PT, R5, R10, PT ;  /* 0x0000000a0500720c */ /* 0x000fe20003fc4070 */
[--C-:B------:R-:W-:Y:S01]  /*2280*/  @!P0 IMAD.IADD R34, R34, 0x1, -R5.reuse ;  /* 0x0000000122228824 */ /* 0x100fe200078e0a05 */
[----:B------:R-:W-:Y:S01]  /*2290*/  ISETP.GE.AND P0, PT, R13, RZ, PT ;  /* 0x000000ff0d00720c */ /* 0x000fe20003f06270 */
[----:B------:R-:W-:Y:S01]  /*22a0*/  @!P4 IMAD.MOV R32, RZ, RZ, -R32 ;  /* 0x000000ffff20c224 */ /* 0x000fe200078e0a20 */
[----:B------:R-:W-:Y:S01]  /*22b0*/  LOP3.LUT R13, R19, 0x1c, RZ, 0xfc, !PT ;  /* 0x0000001c130d7812 */ /* 0x000fe200078efcff */
[----:B------:R-:W-:Y:S01]  /*22c0*/  IMAD.HI.U32 R11, R9, R26, RZ ;  /* 0x0000001a090b7227 */ /* 0x000fe200078e00ff */
[C---:B------:R-:W-:Y:S01]  /*22d0*/  ISETP.GT.U32.AND P4, PT, R5.reuse, R34, PT ;  /* 0x000000220500720c */ /* 0x040fe20003f84070 */
[----:B------:R-:W-:Y:S01]  /*22e0*/  ULDC UR19, c[0x0][0x238] ;  /* 0x00008e0000137ab9 */ /* 0x000fe20000000800 */
[----:B------:R-:W-:Y:S01]  /*22f0*/  IABS R42, R13 ;  /* 0x0000000d002a7213 */ /* 0x000fe20000000000 */
[----:B------:R-:W-:Y:S01]  /*2300*/  @!P5 IMAD.IADD R36, R36, 0x1, -R5 ;  /* 0x000000012424d824 */ /* 0x000fe200078e0a05 */
[----:B------:R-:W-:Y:S01]  /*2310*/  USHF.L.U32 UR19, UR19, 0x1, URZ ;  /* 0x0000000113137899 */ /* 0x000fe2000800063f */
[----:B------:R-:W-:Y:S01]  /*2320*/  IMAD.MOV R11, RZ, RZ, -R11 ;  /* 0x000000ffff0b7224 */ /* 0x000fe200078e0a0b */
[----:B------:R-:W-:Y:S01]  /*2330*/  USHF.R.U32.HI UR12, URZ, 0x4, UR58 ;  /* 0x000000043f0c7899 */ /* 0x000fe2000801163a */
[--C-:B------:R-:W-:Y:S01]  /*2340*/  @!P6 IMAD.IADD R10, R10, 0x1, -R5.reuse ;  /* 0x000000010a0ae824 */ /* 0x100fe200078e0a05 */
[C---:B------:R-:W-:Y:S01]  /*2350*/  ISETP.GT.U32.AND P5, PT, R5.reuse, R36, PT ;  /* 0x000000240500720c */ /* 0x040fe20003fa4070 */
[----:B------:R-:W-:Y:S01]  /*2360*/  IMAD R26, R5, R11, R26 ;  /* 0x0000000b051a7224 */ /* 0x000fe200078e021a */
[----:B------:R-:W-:Y:S01]  /*2370*/  USGXT.U32 UR12, UR12, 0xe ;  /* 0x0000000e0c0c789a */ /* 0x000fe20008000000 */
[----:B------:R-:W-:Y:S01]  /*2380*/  IMAD.HI.U32 R11, R9, R42, RZ ;  /* 0x0000002a090b7227 */ /* 0x000fe200078e00ff */
[C---:B------:R-:W-:Y:S01]  /*2390*/  ISETP.GT.U32.AND P6, PT, R5.reuse, R10, PT ;  /* 0x0000000a0500720c */ /* 0x040fe20003fc4070 */
[----:B------:R-:W-:Y:S01]  /*23a0*/  ULDC UR61, c[0x0][0x238] ;  /* 0x00008e00003d7ab9 */ /* 0x000fe20000000800 */
[----:B------:R-:W-:Y:S01]  /*23b0*/  ULDC UR60, c[0x0][0x238] ;  /* 0x00008e00003c7ab9 */ /* 0x000fe20000000800 */
[----:B------:R-:W-:Y:S01]  /*23c0*/  @!P4 IMAD.IADD R34, R34, 0x1, -R5 ;  /* 0x000000012222c824 */ /* 0x000fe200078e0a05 */
[----:B------:R-:W-:Y:S01]  /*23d0*/  ISETP.GT.U32.AND P4, PT, R5, R26, PT ;  /* 0x0000001a0500720c */ /* 0x000fe20003f84070 */
[----:B------:R-:W-:Y:S01]  /*23e0*/  @!P1 IMAD.MOV R30, RZ, RZ, -R30 ;  /* 0x000000ffff1e9224 */ /* 0x000fe200078e0a1e */
[----:B------:R-:W-:Y:S01]  /*23f0*/  ISETP.GE.AND P1, PT, R21, RZ, PT ;  /* 0x000000ff1500720c */ /* 0x000fe20003f26270 */
[----:B------:R-:W-:Y:S01]  /*2400*/  IMAD.MOV R11, RZ, RZ, -R11 ;  /* 0x000000ffff0b7224 */ /* 0x000fe200078e0a0b */
[----:B------:R-:W-:Y:S01]  /*2410*/  LOP3.LUT R21, R19, 0x18, RZ, 0xfc, !PT ;  /* 0x0000001813157812 */ /* 0x000fe200078efcff */
[--C-:B------:R-:W-:Y:S01]  /*2420*/  @!P5 IMAD.IADD R36, R36, 0x1, -R5.reuse ;  /* 0x000000012424d824 */ /* 0x100fe200078e0a05 */
[----:B------:R-:W-:Y:S01]  /*2430*/  ISETP.GE.AND P5, PT, R13, RZ, PT ;  /* 0x000000ff0d00720c */ /* 0x000fe20003fa6270 */
[----:B------:R-:W-:Y:S01]  /*2440*/  IMAD.HI.U32 R13, R9, R46, RZ ;  /* 0x0000002e090d7227 */ /* 0x000fe200078e00ff */
[----:B------:R-:W-:Y:S01]  /*2450*/  IABS R48, R21 ;  /* 0x0000001500307213 */ /* 0x000fe20000000000 */
[----:B------:R-:W-:Y:S01]  /*2460*/  ULDC UR18, c[0x0][0x238] ;  /* 0x00008e0000127ab9 */ /* 0x000fe20000000800 */
[----:B------:R-:W-:Y:S01]  /*2470*/  CS2R R196, SRZ ;  /* 0x0000000000c47805 */ /* 0x000fe2000001ff00 */
[----:B------:R-:W-:Y:S01]  /*2480*/  @!P6 IMAD.IADD R10, R10, 0x1, -R5 ;  /* 0x000000010a0ae824 */ /* 0x000fe200078e0a05 */
[----:B------:R-:W-:Y:S01]  /*2490*/  ISETP.GE.AND P6, PT, R17, RZ, PT ;  /* 0x000000ff1100720c */ /* 0x000fe20003fc6270 */
[----:B------:R-:W-:Y:S01]  /*24a0*/  IMAD.MOV R13, RZ, RZ, -R13 ;  /* 0x000000ffff0d7224 */ /* 0x000fe200078e0a0d */
[----:B------:R-:W-:Y:S01]  /*24b0*/  LOP3.LUT R17, R19, 0x12, RZ, 0xfc, !PT ;  /* 0x0000001213117812 */ /* 0x000fe200078efcff */
[----:B------:R-:W-:Y:S01]  /*24c0*/  @!P4 IMAD.IADD R26, R26, 0x1, -R5 ;  /* 0x000000011a1ac824 */ /* 0x000fe200078e0a05 */
[----:B------:R-:W-:Y:S01]  /*24d0*/  CS2R R198, SRZ ;  /* 0x0000000000c67805 */ /* 0x000fe2000001ff00 */
[----:B------:R-:W-:Y:S01]  /*24e0*/  IMAD R42, R5, R11, R42 ;  /* 0x0000000b052a7224 */ /* 0x000fe200078e022a */
[----:B------:R-:W-:Y:S01]  /*24f0*/  LOP3.LUT R11, R19, 0x16, RZ, 0xfc, !PT ;  /* 0x00000016130b7812 */ /* 0x000fe200078efcff */
[C---:B------:R-:W-:Y:S01]  /*2500*/  IMAD R46, R5.reuse, R13, R46 ;  /* 0x0000000d052e7224 */ /* 0x040fe200078e022e */
[C---:B------:R-:W-:Y:S01]  /*2510*/  ISETP.GT.U32.AND P4, PT, R5.reuse, R26, PT ;  /* 0x0000001a0500720c */ /* 0x040fe20003f84070 */
[----:B------:R-:W-:Y:S01]  /*2520*/  IMAD.MOV.U32 R38, RZ, RZ, R10 ;  /* 0x000000ffff267224 */ /* 0x000fe200078e000a */
[----:B------:R-:W-:Y:S01]  /*2530*/  IABS R50, R11 ;  /* 0x0000000b00327213 */ /* 0x000fe20000000000 */
[----:B------:R-:W-:Y:S01]  /*2540*/  @!P2 IMAD.MOV R36, RZ, RZ, -R36 ;  /* 0x000000ffff24a224 */ /* 0x000fe200078e0a24 */
[----:B------:R-:W-:Y:S01]  /*2550*/  ISETP.GT.U32.AND P2, PT, R5, R42, PT ;  /* 0x0000002a0500720c */ /* 0x000fe20003f44070 */
[----:B------:R-:W-:Y:S01]  /*2560*/  IMAD.HI.U32 R15, R9, R48, RZ ;  /* 0x00000030090f7227 */ /* 0x000fe200078e00ff */
[----:B------:R-:W-:-:S02]  /*2570*/  IABS R54, R17 ;  /* 0x0000001100367213 */ /* 0x000fc40000000000 */
[----:B------:R-:W-:Y:S02]  /*2580*/  CS2R R200, SRZ ;  /* 0x0000000000c87805 */ /* 0x000fe4000001ff00 */
[----:B------:R-:W-:Y:S01]  /*2590*/  CS2R R202, SRZ ;  /* 0x0000000000ca7805 */ /* 0x000fe2000001ff00 */
[----:B------:R-:W-:Y:S01]  /*25a0*/  @!P1 IMAD.MOV R38, RZ, RZ, -R38 ;  /* 0x000000ffff269224 */ /* 0x000fe200078e0a26 */
[----:B------:R-:W-:Y:S01]  /*25b0*/  ISETP.GT.U32.AND P1, PT, R5, R46, PT ;  /* 0x0000002e0500720c */ /* 0x000fe20003f24070 */
[----:B------:R-:W-:Y:S01]  /*25c0*/  IMAD.MOV R15, RZ, RZ, -R15 ;  /* 0x000000ffff0f7224 */ /* 0x000fe200078e0a0f */
[----:B------:R-:W-:Y:S01]  /*25d0*/  CS2R R204, SRZ ;  /* 0x0000000000cc7805 */ /* 0x000fe2000001ff00 */
[--C-:B------:R-:W-:Y:S01]  /*25e0*/  @!P4 IMAD.IADD R26, R26, 0x1, -R5.reuse ;  /* 0x000000011a1ac824 */ /* 0x100fe200078e0a05 */
[----:B------:R-:W-:Y:S01]  /*25f0*/  ISETP.GE.AND P4, PT, R11, RZ, PT ;  /* 0x000000ff0b00720c */ /* 0x000fe20003f86270 */
[----:B------:R-:W-:Y:S01]  /*2600*/  IMAD R48, R5, R15, R48 ;  /* 0x0000000f05307224 */ /* 0x000fe200078e0230 */
[----:B------:R-:W-:Y:S01]  /*2610*/  LOP3.LUT R15, R19, 0x14, RZ, 0xfc, !PT ;  /* 0x00000014130f7812 */ /* 0x000fe200078efcff */
[--C-:B------:R-:W-:Y:S01]  /*2620*/  @!P2 IMAD.IADD R42, R42, 0x1, -R5.reuse ;  /* 0x000000012a2aa824 */ /* 0x100fe200078e0a05 */
[----:B------:R-:W-:Y:S01]  /*2630*/  CS2R R206, SRZ ;  /* 0x0000000000ce7805 */ /* 0x000fe2000001ff00 */
[----:B------:R-:W-:Y:S01]  /*2640*/  IMAD.MOV.U32 R40, RZ, RZ, R26 ;  /* 0x000000ffff287224 */ /* 0x000fe200078e001a */
[----:B------:R-:W-:Y:S01]  /*2650*/  ISETP.GT.U32.AND P2, PT, R5, R48, PT ;  /* 0x000000300500720c */ /* 0x000fe20003f44070 */
[----:B------:R-:W-:Y:S01]  /*2660*/  @!P3 IMAD.MOV R34, RZ, RZ, -R34 ;  /* 0x000000ffff22b224 */ /* 0x000fe200078e0a22 */
[----:B------:R-:W-:Y:S01]  /*2670*/  IABS R52, R15 ;  /* 0x0000000f00347213 */ /* 0x000fe20000000000 */
[----:B------:R-:W-:Y:S01]  /*2680*/  @!P1 IMAD.IADD R46, R46, 0x1, -R5 ;  /* 0x000000012e2e9824 */ /* 0x000fe200078e0a05 */
[----:B------:R-:W-:Y:S01]  /*2690*/  ISETP.GE.AND P3, PT, R21, RZ, PT ;  /* 0x000000ff1500720c */ /* 0x000fe20003f66270 */
[----:B------:R-:W-:Y:S01]  /*26a0*/  @!P0 IMAD.MOV R40, RZ, RZ, -R40 ;  /* 0x000000ffff288224 */ /* 0x000fe200078e0a28 */
[----:B------:R-:W-:Y:S01]  /*26b0*/  LOP3.LUT R21, R19, 0x10, RZ, 0xfc, !PT ;  /* 0x0000001013157812 */ /* 0x000fe200078efcff */
[----:B------:R-:W-:Y:S01]  /*26c0*/  IMAD.HI.U32 R11, R9, R52, RZ ;  /* 0x00000034090b7227 */ /* 0x000fe200078e00ff */
[----:B------:R-:W-:-:S02]  /*26d0*/  ISETP.GT.U32.AND P0, PT, R5, R46, PT ;  /* 0x0000002e0500720c */ /* 0x000fc40003f04070 */
[----:B------:R-:W-:Y:S02]  /*26e0*/  CS2R R208, SRZ ;  /* 0x0000000000d07805 */ /* 0x000fe4000001ff00 */
[----:B------:R-:W-:Y:S01]  /*26f0*/  IABS R56, R21 ;  /* 0x0000001500387213 */ /* 0x000fe20000000000 */
[----:B------:R-:W-:Y:S01]  /*2700*/  IMAD.MOV R11, RZ, RZ, -R11 ;  /* 0x000000ffff0b7224 */ /* 0x000fe200078e0a0b */
[----:B------:R-:W-:Y:S01]  /*2710*/  ISETP.GT.U32.AND P1, PT, R5, R42, PT ;  /* 0x0000002a0500720c */ /* 0x000fe20003f24070 */
[----:B------:R-:W-:Y:S01]  /*2720*/  @!P2 IMAD.IADD R48, R48, 0x1, -R5 ;  /* 0x000000013030a824 */ /* 0x000fe200078e0a05 */
[----:B------:R-:W-:Y:S01]  /*2730*/  CS2R R210, SRZ ;  /* 0x0000000000d27805 */ /* 0x000fe2000001ff00 */
[----:B------:R-:W-:Y:S01]  /*2740*/  IMAD.HI.U32 R10, R9, R50, RZ ;  /* 0x00000032090a7227 */ /* 0x000fe200078e00ff */
[----:B------:R-:W-:Y:S02]  /*2750*/  CS2R R212, SRZ ;  /* 0x0000000000d47805 */ /* 0x000fe4000001ff00 */
[----:B------:R-:W-:-:S02]  /*2760*/  CS2R R214, SRZ ;  /* 0x0000000000d67805 */ /* 0x000fc4000001ff00 */
[C---:B------:R-:W-:Y:S01]  /*2770*/  ISETP.GT.U32.AND P2, PT, R5.reuse, R48, PT ;  /* 0x000000300500720c */ /* 0x040fe20003f44070 */
[----:B------:R-:W-:Y:S01]  /*2780*/  IMAD R52, R5, R11, R52 ;  /* 0x0000000b05347224 */ /* 0x000fe200078e0234 */
[----:B------:R-:W-:Y:S01]  /*2790*/  CS2R R152, SRZ ;  /* 0x0000000000987805 */ /* 0x000fe2000001ff00 */
[----:B------:R-:W-:Y:S01]  /*27a0*/  IMAD.MOV R13, RZ, RZ, -R10 ;  /* 0x000000ffff0d7224 */ /* 0x000fe200078e0a0a */
[----:B------:R-:W-:Y:S01]  /*27b0*/  CS2R R154, SRZ ;  /* 0x00000000009a7805 */ /* 0x000fe2000001ff00 */
[----:B------:R-:W-:Y:S01]  /*27c0*/  IMAD.HI.U32 R10, R9, R54, RZ ;  /* 0x00000036090a7227 */ /* 0x000fe200078e00ff */
[----:B------:R-:W-:Y:S02]  /*27d0*/  CS2R R156, SRZ ;  /* 0x00000000009c7805 */ /* 0x000fe4000001ff00 */
[----:B------:R-:W-:Y:S02]  /*27e0*/  CS2R R158, SRZ ;  /* 0x00000000009e7805 */ /* 0x000fe4000001ff00 */
[----:B------:R-:W-:Y:S01]  /*27f0*/  CS2R R160, SRZ ;  /* 0x0000000000a07805 */ /* 0x000fe2000001ff00 */
[----:B------:R-:W-:Y:S01]  /*2800*/  @!P0 IMAD.IADD R46, R46, 0x1, -R5 ;  /* 0x000000012e2e8824 */ /* 0x000fe200078e0a05 */
[----:B------:R-:W-:Y:S01]  /*2810*/  ISETP.GT.U32.AND P0, PT, R5, R52, PT ;  /* 0x000000340500720c */ /* 0x000fe20003f04070 */
[----:B------:R-:W-:Y:S01]  /*2820*/  IMAD.HI.U32 R11, R9, R56, RZ ;  /* 0x00000038090b7227 */ /* 0x000fe200078e00ff */
[----:B------:R-:W-:-:S02]  /*2830*/  CS2R R162, SRZ ;  /* 0x0000000000a27805 */ /* 0x000fc4000001ff00 */
[----:B------:R-:W-:Y:S02]  /*2840*/  CS2R R164, SRZ ;  /* 0x0000000000a47805 */ /* 0x000fe4000001ff00 */
[----:B------:R-:W-:Y:S01]  /*2850*/  CS2R R166, SRZ ;  /* 0x0000000000a67805 */ /* 0x000fe2000001ff00 */
[----:B------:R-:W-:Y:S01]  /*2860*/  IMAD.MOV R10, RZ, RZ, -R10 ;  /* 0x000000ffff0a7224 */ /* 0x000fe200078e0a0a */
[----:B------:R-:W-:Y:S01]  /*2870*/  CS2R R168, SRZ ;  /* 0x0000000000a87805 */ /* 0x000fe2000001ff00 */
[----:B------:R-:W-:Y:S01]  /*2880*/  IMAD.MOV R11, RZ, RZ, -R11 ;  /* 0x000000ffff0b7224 */ /* 0x000fe200078e0a0b */
[----:B------:R-:W-:Y:S01]  /*2890*/  CS2R R170, SRZ ;  /* 0x0000000000aa7805 */ /* 0x000fe2000001ff00 */
[C---:B------:R-:W-:Y:S01]  /*28a0*/  IMAD R54, R5.reuse, R10, R54 ;  /* 0x0000000a05367224 */ /* 0x040fe200078e0236 */
[----:B------:R-:W-:Y:S01]  /*28b0*/  CS2R R172, SRZ ;  /* 0x0000000000ac7805 */ /* 0x000fe2000001ff00 */
[C---:B------:R-:W-:Y:S01]  /*28c0*/  IMAD R56, R5.reuse, R11, R56 ;  /* 0x0000000b05387224 */ /* 0x040fe200078e0238 */
[----:B------:R-:W-:Y:S01]  /*28d0*/  CS2R R174, SRZ ;  /* 0x0000000000ae7805 */ /* 0x000fe2000001ff00 */
[--C-:B------:R-:W-:Y:S01]  /*28e0*/  @!P2 IMAD.IADD R48, R48, 0x1, -R5.reuse ;  /* 0x000000013030a824 */ /* 0x100fe200078e0a05 */
[C---:B------:R-:W-:Y:S01]  /*28f0*/  ISETP.GT.U32.AND P2, PT, R5.reuse, R54, PT ;  /* 0x000000360500720c */ /* 0x040fe20003f44070 */
[----:B------:R-:W-:Y:S01]  /*2900*/  @!P0 IMAD.IADD R52, R52, 0x1, -R5 ;  /* 0x0000000134348824 */ /* 0x000fe200078e0a05 */
[C---:B------:R-:W-:Y:S01]  /*2910*/  ISETP.GT.U32.AND P0, PT, R5.reuse, R56, PT ;  /* 0x000000380500720c */ /* 0x040fe20003f04070 */
[----:B------:R-:W-:Y:S01]  /*2920*/  IMAD R50, R5, R13, R50 ;  /* 0x0000000d05327224 */ /* 0x000fe200078e0232 */
[----:B------:R-:W-:Y:S01]  /*2930*/  LOP3.LUT R13, R19, 0xc, RZ, 0xfc, !PT ;  /* 0x0000000c130d7812 */ /* 0x000fe200078efcff */
[----:B------:R-:W-:Y:S01]  /*2940*/  IMAD.HI.U32 R11, R9, R62, RZ ;  /* 0x0000003e090b7227 */ /* 0x000fe200078e00ff */
[----:B------:R-:W-:-:S02]  /*2950*/  CS2R R176, SRZ ;  /* 0x0000000000b07805 */ /* 0x000fc4000001ff00 */
[----:B------:R-:W-:Y:S02]  /*2960*/  CS2R R178, SRZ ;  /* 0x0000000000b27805 */ /* 0x000fe4000001ff00 */
[----:B------:R-:W-:Y:S01]  /*2970*/  IABS R60, R13 ;  /* 0x0000000d003c7213 */ /* 0x000fe20000000000 */
[----:B------:R-:W-:Y:S01]  /*2980*/  IMAD.MOV R11, RZ, RZ, -R11 ;  /* 0x000000ffff0b7224 */ /* 0x000fe200078e0a0b */
[----:B------:R-:W-:Y:S01]  /*2990*/  CS2R R180, SRZ ;  /* 0x0000000000b47805 */ /* 0x000fe2000001ff00 */
[--C-:B------:R-:W-:Y:S01]  /*29a0*/  @!P1 IMAD.IADD R42, R42, 0x1, -R5.reuse ;  /* 0x000000012a2a9824 */ /* 0x100fe200078e0a05 */
[----:B------:R-:W-:Y:S01]  /*29b0*/  ISETP.GT.U32.AND P1, PT, R5, R50, PT ;  /* 0x000000320500720c */ /* 0x000fe20003f24070 */
[--C-:B------:R-:W-:Y:S01]  /*29c0*/  @!P2 IMAD.IADD R54, R54, 0x1, -R5.reuse ;  /* 0x000000013636a824 */ /* 0x100fe200078e0a05 */
[----:B------:R-:W-:Y:S01]  /*29d0*/  CS2R R182, SRZ ;  /* 0x0000000000b67805 */ /* 0x000fe2000001ff00 */
[----:B------:R-:W-:Y:S01]  /*29e0*/  @!P0 IMAD.IADD R56, R56, 0x1, -R5 ;  /* 0x0000000138388824 */ /* 0x000fe200078e0a05 */
[----:B------:R-:W-:Y:S01]  /*29f0*/  CS2R R120, SRZ ;  /* 0x0000000000787805 */ /* 0x000fe2000001ff00 */
[----:B------:R-:W-:Y:S01]  /*2a00*/  IMAD.HI.U32 R10, R9, R60, RZ ;  /* 0x0000003c090a7227 */ /* 0x000fe200078e00ff */
[----:B------:R-:W-:-:S02]  /*2a10*/  ISETP.GT.U32.AND P0, PT, R5, R54, PT ;  /* 0x000000360500720c */ /* 0x000fc40003f04070 */
[----:B------:R-:W-:Y:S02]  /*2a20*/  CS2R R122, SRZ ;  /* 0x00000000007a7805 */ /* 0x000fe4000001ff00 */
[----:B------:R-:W-:Y:S01]  /*2a30*/  CS2R R124, SRZ ;  /* 0x00000000007c7805 */ /* 0x000fe2000001ff00 */
[----:B------:R-:W-:Y:S01]  /*2a40*/  IMAD R62, R5, R11, R62 ;  /* 0x0000000b053e7224 */ /* 0x000fe200078e023e */
[----:B------:R-:W-:Y:S01]  /*2a50*/  CS2R R126, SRZ ;  /* 0x00000000007e7805 */ /* 0x000fe2000001ff00 */
[----:B------:R-:W-:Y:S01]  /*2a60*/  IMAD.MOV R10, RZ, RZ, -R10 ;  /* 0x000000ffff0a7224 */ /* 0x000fe200078e0a0a */
[----:B------:R-:W-:Y:S01]  /*2a70*/  CS2R R128, SRZ ;  /* 0x0000000000807805 */ /* 0x000fe2000001ff00 */
[----:B------:R-:W-:Y:S01]  /*2a80*/  @!P1 IMAD.IADD R50, R50, 0x1, -R5 ;  /* 0x0000000132329824 */ /* 0x000fe200078e0a05 */
[----:B------:R-:W-:Y:S01]  /*2a90*/  ISETP.GE.AND P1, PT, R15, RZ, PT ;  /* 0x000000ff0f00720c */ /* 0x000fe20003f26270 */
[----:B------:R-:W-:Y:S01]  /*2aa0*/  IMAD R60, R5, R10, R60 ;  /* 0x0000000a053c7224 */ /* 0x000fe200078e023c */
[----:B------:R-:W-:Y:S01]  /*2ab0*/  LEA.HI R15, R4, R23, RZ, 0x1a ;  /* 0x00000017040f7211 */ /* 0x000fe200078fd0ff */
[----:B------:R-:W-:Y:S01]  /*2ac0*/  IMAD.HI.U32 R10, R9, R64, RZ ;  /* 0x00000040090a7227 */ /* 0x000fe200078e00ff */
[----:B------:R-:W-:-:S02]  /*2ad0*/  ISETP.GT.U32.AND P2, PT, R5, R50, PT ;  /* 0x000000320500720c */ /* 0x000fc40003f44070 */
[----:B------:R-:W-:Y:S02]  /*2ae0*/  CS2R R130, SRZ ;  /* 0x0000000000827805 */ /* 0x000fe4000001ff00 */
[----:B------:R-:W-:Y:S01]  /*2af0*/  CS2R R132, SRZ ;  /* 0x0000000000847805 */ /* 0x000fe2000001ff00 */
[----:B------:R-:W-:Y:S01]  /*2b00*/  @!P0 IMAD.IADD R54, R54, 0x1, -R5 ;  /* 0x0000000136368824 */ /* 0x000fe200078e0a05 */
[----:B------:R-:W-:Y:S01]  /*2b10*/  ISETP.GT.U32.AND P0, PT, R5, R62, PT ;  /* 0x0000003e0500720c */ /* 0x000fe20003f04070 */
[----:B------:R-:W-:Y:S01]  /*2b20*/  IMAD.MOV R11, RZ, RZ, -R10 ;  /* 0x000000ffff0b7224 */ /* 0x000fe200078e0a0a */
[----:B------:R-:W-:Y:S01]  /*2b30*/  CS2R R134, SRZ ;  /* 0x0000000000867805 */ /* 0x000fe2000001ff00 */
[----:B------:R-:W-:Y:S01]  /*2b40*/  IMAD.HI.U32 R10, R9, R66, RZ ;  /* 0x00000042090a7227 */ /* 0x000fe200078e00ff */
[----:B------:R-:W-:Y:S02]  /*2b50*/  CS2R R136, SRZ ;  /* 0x0000000000887805 */ /* 0x000fe4000001ff00 */
[----:B------:R-:W-:-:S02]  /*2b60*/  CS2R R138, SRZ ;  /* 0x00000000008a7805 */ /* 0x000fc4000001ff00 */
[----:B------:R-:W-:Y:S01]  /*2b70*/  CS2R R140, SRZ ;  /* 0x00000000008c7805 */ /* 0x000fe2000001ff00 */
[C---:B------:R-:W-:Y:S01]  /*2b80*/  IMAD R64, R5.reuse, R11, R64 ;  /* 0x0000000b05407224 */ /* 0x040fe200078e0240 */
[----:B------:R-:W-:Y:S01]  /*2b90*/  CS2R R142, SRZ ;  /* 0x00000000008e7805 */ /* 0x000fe2000001ff00 */
[----:B------:R-:W-:Y:S01]  /*2ba0*/  IMAD.MOV R10, RZ, RZ, -R10 ;  /* 0x000000ffff0a7224 */ /* 0x000fe200078e0a0a */
[----:B------:R-:W-:Y:S01]  /*2bb0*/  CS2R R144, SRZ ;  /* 0x0000000000907805 */ /* 0x000fe2000001ff00 */
[----:B------:R-:W-:Y:S01]  /*2bc0*/  IMAD.MOV.U32 R44, RZ, RZ, R42 ;  /* 0x000000ffff2c7224 */ /* 0x000fe200078e002a */
[----:B------:R-:W-:Y:S01]  /*2bd0*/  CS2R R146, SRZ ;  /* 0x0000000000927805 */ /* 0x000fe2000001ff00 */
[----:B------:R-:W-:Y:S01]  /*2be0*/  @!P0 IMAD.IADD R62, R62, 0x1, -R5 ;  /* 0x000000013e3e8824 */ /* 0x000fe200078e0a05 */
[C---:B------:R-:W-:Y:S01]  /*2bf0*/  ISETP.GT.U32.AND P0, PT, R5.reuse, R64, PT ;  /* 0x000000400500720c */ /* 0x040fe20003f04070 */
[----:B------:R-:W-:Y:S01]  /*2c00*/  IMAD R66, R5, R10, R66 ;  /* 0x0000000a05427224 */ /* 0x000fe200078e0242 */
[----:B------:R-:W-:Y:S01]  /*2c10*/  CS2R R148, SRZ ;  /* 0x0000000000947805 */ /* 0x000fe2000001ff00 */
[----:B------:R-:W-:Y:S01]  /*2c20*/  IMAD.HI.U32 R11, R9, R68, RZ ;  /* 0x00000044090b7227 */ /* 0x000fe200078e00ff */
[----:B------:R-:W-:-:S02]  /*2c30*/  CS2R R150, SRZ ;  /* 0x0000000000967805 */ /* 0x000fc4000001ff00 */
[----:B------:R-:W-:Y:S02]  /*2c40*/  CS2R R88, SRZ ;  /* 0x0000000000587805 */ /* 0x000fe4000001ff00 */
[----:B------:R-:W-:Y:S01]  /*2c50*/  CS2R R90, SRZ ;  /* 0x00000000005a7805 */ /* 0x000fe2000001ff00 */
[----:B------:R-:W-:Y:S01]  /*2c60*/  @!P5 IMAD.MOV R44, RZ, RZ, -R44 ;  /* 0x000000ffff2cd224 */ /* 0x000fe200078e0a2c */
[C---:B------:R-:W-:Y:S01]  /*2c70*/  ISETP.GT.U32.AND P5, PT, R5.reuse, R52, PT ;  /* 0x000000340500720c */ /* 0x040fe20003fa4070 */
[----:B------:R-:W-:Y:S01]  /*2c80*/  IMAD.MOV R11, RZ, RZ, -R11 ;  /* 0x000000ffff0b7224 */ /* 0x000fe200078e0a0b */
[----:B------:R-:W-:Y:S01]  /*2c90*/  CS2R R92, SRZ ;  /* 0x00000000005c7805 */ /* 0x000fe2000001ff00 */
[--C-:B------:R-:W-:Y:S01]  /*2ca0*/  @!P2 IMAD.IADD R50, R50, 0x1, -R5.reuse ;  /* 0x000000013232a824 */ /* 0x100fe200078e0a05 */
[C---:B------:R-:W-:Y:S01]  /*2cb0*/  ISETP.GT.U32.AND P2, PT, R5.reuse, R60, PT ;  /* 0x0000003c0500720c */ /* 0x040fe20003f44070 */
[--C-:B------:R-:W-:Y:S01]  /*2cc0*/  @!P0 IMAD.IADD R64, R64, 0x1, -R5.reuse ;  /* 0x0000000140408824 */ /* 0x100fe200078e0a05 */
[C---:B------:R-:W-:Y:S01]  /*2cd0*/  ISETP.GT.U32.AND P0, PT, R5.reuse, R66, PT ;  /* 0x000000420500720c */ /* 0x040fe20003f04070 */
[----:B------:R-:W-:Y:S01]  /*2ce0*/  IMAD R68, R5, R11, R68 ;  /* 0x0000000b05447224 */ /* 0x000fe200078e0244 */
[----:B------:R-:W-:Y:S01]  /*2cf0*/  CS2R R94, SRZ ;  /* 0x00000000005e7805 */ /* 0x000fe2000001ff00 */
[----:B------:R-:W-:Y:S01]  /*2d00*/  VIADD R23, R15, 0x3e ;  /* 0x0000003e0f177836 */ /* 0x000fe20000000000 */
[----:B------:R-:W-:Y:S01]  /*2d10*/  CS2R R96, SRZ ;  /* 0x0000000000607805 */ /* 0x000fe2000001ff00 */
[----:B------:R-:W-:Y:S01]  /*2d20*/  @!P6 IMAD.MOV R46, RZ, RZ, -R46 ;  /* 0x000000ffff2ee224 */ /* 0x000fe200078e0a2e */
[----:B------:R-:W-:Y:S01]  /*2d30*/  ISETP.GT.U32.AND P6, PT, R5, R56, PT ;  /* 0x000000380500720c */ /* 0x000fe20003fc4070 */
[C---:B------:R-:W-:Y:S01]  /*2d40*/  VIADD R25, R15.reuse, 0x2e ;  /* 0x0000002e0f197836 */ /* 0x040fe20000000000 */
[----:B------:R-:W-:Y:S01]  /*2d50*/  IABS R26, R23 ;  /* 0x00000017001a7213 */ /* 0x000fe20000000000 */
[C---:B------:R-:W-:Y:S01]  /*2d60*/  VIADD R27, R15.reuse, 0x1e ;  /* 0x0000001e0f1b7836 */ /* 0x040fe20000000000 */
[----:B------:R-:W-:Y:S01]  /*2d70*/  CS2R R98, SRZ ;  /* 0x0000000000627805 */ /* 0x000fe2000001ff00 */
[----:B------:R-:W-:Y:S01]  /*2d80*/  VIADD R15, R15, 0xe ;  /* 0x0000000e0f0f7836 */ /* 0x000fe20000000000 */
[----:B------:R-:W-:Y:S01]  /*2d90*/  IABS R42, R25 ;  /* 0x00000019002a7213 */ /* 0x000fe20000000000 */
[--C-:B------:R-:W-:Y:S01]  /*2da0*/  @!P0 IMAD.IADD R66, R66, 0x1, -R5.reuse ;  /* 0x0000000142428824 */ /* 0x100fe200078e0a05 */
[----:B------:R-:W-:Y:S01]  /*2db0*/  ISETP.GT.U32.AND P0, PT, R5, R68, PT ;  /* 0x000000440500720c */ /* 0x000fe20003f04070 */
[--C-:B------:R-:W-:Y:S01]  /*2dc0*/  @!P5 IMAD.IADD R52, R52, 0x1, -R5.reuse ;  /* 0x000000013434d824 */ /* 0x100fe200078e0a05 */
[----:B------:R-:W-:Y:S01]  /*2dd0*/  IABS R58, R27 ;  /* 0x0000001b003a7213 */ /* 0x000fe20000000000 */
[----:B------:R-:W-:Y:S01]  /*2de0*/  @!P2 IMAD.IADD R60, R60, 0x1, -R5 ;  /* 0x000000013c3ca824 */ /* 0x000fe200078e0a05 */
[----:B------:R-:W-:Y:S01]  /*2df0*/  IABS R70, R15 ;  /* 0x0000000f00467213 */ /* 0x000fe20000000000 */
[----:B------:R-:W-:Y:S01]  /*2e00*/  IMAD.HI.U32 R10, R9, R26, RZ ;  /* 0x0000001a090a7227 */ /* 0x000fe200078e00ff */
[----:B------:R-:W-:-:S02]  /*2e10*/  ISETP.GE.AND P2, PT, R13, RZ, PT ;  /* 0x000000ff0d00720c */ /* 0x000fc40003f46270 */
[----:B------:R-:W-:Y:S02]  /*2e20*/  CS2R R100, SRZ ;  /* 0x0000000000647805 */ /* 0x000fe4000001ff00 */
[----:B------:R-:W-:Y:S01]  /*2e30*/  ISETP.GE.AND P5, PT, R17, RZ, PT ;  /* 0x000000ff1100720c */ /* 0x000fe20003fa6270 */
[----:B------:R-:W-:Y:S01]  /*2e40*/  IMAD.HI.U32 R11, R9, R42, RZ ;  /* 0x0000002a090b7227 */ /* 0x000fe200078e00ff */
[----:B------:R-:W-:Y:S02]  /*2e50*/  CS2R R102, SRZ ;  /* 0x0000000000667805 */ /* 0x000fe4000001ff00 */
[----:B------:R-:W-:Y:S02]  /*2e60*/  CS2R R104, SRZ ;  /* 0x0000000000687805 */ /* 0x000fe4000001ff00 */
[----:B------:R-:W-:Y:S01]  /*2e70*/  CS2R R106, SRZ ;  /* 0x00000000006a7805 */ /* 0x000fe2000001ff00 */
[----:B------:R-:W-:Y:S01]  /*2e80*/  @!P1 IMAD.MOV R52, RZ, RZ, -R52 ;  /* 0x000000ffff349224 */ /* 0x000fe200078e0a34 */
[----:B------:R-:W-:Y:S01]  /*2e90*/  ISETP.GT.U32.AND P1, PT, R5, R64, PT ;  /* 0x000000400500720c */ /* 0x000fe20003f24070 */
[----:B------:R-:W-:Y:S01]  /*2ea0*/  IMAD.HI.U32 R13, R9, R58, RZ ;  /* 0x0000003a090d7227 */ /* 0x000fe200078e00ff */
[----:B------:R-:W-:-:S02]  /*2eb0*/  CS2R R108, SRZ ;  /* 0x00000000006c7805 */ /* 0x000fc4000001ff00 */
[----:B------:R-:W-:Y:S02]  /*2ec0*/  CS2R R110, SRZ ;  /* 0x00000000006e7805 */ /* 0x000fe4000001ff00 */
[----:B------:R-:W-:Y:S01]  /*2ed0*/  CS2R R112, SRZ ;  /* 0x0000000000707805 */ /* 0x000fe2000001ff00 */
[----:B------:R-:W-:Y:S01]  /*2ee0*/  IMAD.HI.U32 R17, R9, R70, RZ ;  /* 0x0000004609117227 */ /* 0x000fe200078e00ff */
[----:B------:R-:W-:Y:S02]  /*2ef0*/  CS2R R114, SRZ ;  /* 0x0000000000727805 */ /* 0x000fe4000001ff00 */
[----:B------:R-:W-:Y:S02]  /*2f00*/  CS2R R116, SRZ ;  /* 0x0000000000747805 */ /* 0x000fe4000001ff00 */
[----:B------:R-:W-:Y:S01]  /*2f10*/  CS2R R118, SRZ ;  /* 0x0000000000767805 */ /* 0x000fe2000001ff00 */
[----:B------:R-:W-:Y:S01]  /*2f20*/  IMAD.MOV R10, RZ, RZ, -R10 ;  /* 0x000000ffff0a7224 */ /* 0x000fe200078e0a0a */
[----:B------:R-:W-:Y:S01]  /*2f30*/  CS2R R74, SRZ ;  /* 0x00000000004a7805 */ /* 0x000fe2000001ff00 */
[----:B------:R-:W-:Y:S01]  /*2f40*/  @!P6 IMAD.IADD R56, R56, 0x1, -R5 ;  /* 0x000000013838e824 */ /* 0x000fe200078e0a05 */
[----:B------:R-:W-:Y:S01]  /*2f50*/  ISETP.GE.AND P6, PT, R21, RZ, PT ;  /* 0x000000ff1500720c */ /* 0x000fe20003fc6270 */
[----:B------:R-:W-:Y:S01]  /*2f60*/  IMAD.MOV R11, RZ, RZ, -R11 ;  /* 0x000000ffff0b7224 */ /* 0x000fe200078e0a0b */
[----:B------:R-:W-:Y:S01]  /*2f70*/  IABS R21, R37 ;  /* 0x0000002500157213 */ /* 0x000fe20000000000 */
[----:B------:R-:W-:Y:S01]  /*2f80*/  @!P0 IMAD.IADD R68, R68, 0x1, -R5 ;  /* 0x0000000144448824 */ /* 0x000fe200078e0a05 */
[C---:B------:R-:W-:Y:S01]  /*2f90*/  ISETP.GT.U32.AND P0, PT, R5.reuse, R60, PT ;  /* 0x0000003c0500720c */ /* 0x040fe20003f04070 */
[----:B------:R-:W-:Y:S01]  /*2fa0*/  IMAD.MOV R13, RZ, RZ, -R13 ;  /* 0x000000ffff0d7224 */ /* 0x000fe200078e0a0d */
[----:B------:R-:W-:Y:S01]  /*2fb0*/  CS2R R76, SRZ ;  /* 0x00000000004c7805 */ /* 0x000fe2000001ff00 */
[----:B------:R-:W-:Y:S01]  /*2fc0*/  IMAD.MOV R17, RZ, RZ, -R17 ;  /* 0x000000ffff117224 */ /* 0x000fe200078e0a11 */
[----:B------:R-:W-:Y:S01]  /*2fd0*/  CS2R R78, SRZ ;  /* 0x00000000004e7805 */ /* 0x000fe2000001ff00 */
[C---:B------:R-:W-:Y:S01]  /*2fe0*/  IMAD R10, R5.reuse, R10, R26 ;  /* 0x0000000a050a7224 */ /* 0x040fe200078e021a */
[----:B------:R-:W-:Y:S01]  /*2ff0*/  CS2R R80, SRZ ;  /* 0x0000000000507805 */ /* 0x000fe2000001ff00 */
[----:B------:R-:W-:Y:S01]  /*3000*/  @!P3 IMAD.MOV R48, RZ, RZ, -R48 ;  /* 0x000000ffff30b224 */ /* 0x000fe200078e0a30 */
[C---:B------:R-:W-:Y:S01]  /*3010*/  ISETP.GT.U32.AND P3, PT, R5.reuse, R62, PT ;  /* 0x0000003e0500720c */ /* 0x040fe20003f64070 */
[C---:B------:R-:W-:Y:S01]  /*3020*/  IMAD R26, R5.reuse, R11, R42 ;  /* 0x0000000b051a7224 */ /* 0x040fe200078e022a */
[----:B------:R-:W-:Y:S01]  /*3030*/  CS2R R82, SRZ ;  /* 0x0000000000527805 */ /* 0x000fe2000001ff00 */
[C---:B------:R-:W-:Y:S01]  /*3040*/  IMAD R42, R5.reuse, R13, R58 ;  /* 0x0000000d052a7224 */ /* 0x040fe200078e023a */
[----:B------:R-:W-:Y:S01]  /*3050*/  CS2R R84, SRZ ;  /* 0x0000000000547805 */ /* 0x000fe2000001ff00 */
[----:B------:R-:W-:Y:S01]  /*3060*/  IMAD R58, R5, R17, R70 ;  /* 0x00000011053a7224 */ /* 0x000fe200078e0246 */
[----:B------:R-:W-:Y:S01]  /*3070*/  CS2R R86, SRZ ;  /* 0x0000000000567805 */ /* 0x000fe2000001ff00 */
[----:B------:R-:W-:-:S02]  /*3080*/  IMAD.MOV.U32 R70, RZ, RZ, R21 ;  /* 0x000000ffff467224 */ /* 0x000fc400078e0015 */
[----:B------:R-:W-:Y:S01]  /*3090*/  @!P4 IMAD.MOV R50, RZ, RZ, -R50 ;  /* 0x000000ffff32c224 */ /* 0x000fe200078e0a32 */
[C---:B------:R-:W-:Y:S01]  /*30a0*/  ISETP.GT.U32.AND P4, PT, R5.reuse, R66, PT ;  /* 0x000000420500720c */ /* 0x040fe20003f84070 */
[----:B------:R-:W-:Y:S01]  /*30b0*/  @!P1 IMAD.IADD R64, R64, 0x1, -R5 ;  /* 0x0000000140409824 */ /* 0x000fe200078e0a05 */
[----:B------:R-:W-:Y:S01]  /*30c0*/  ISETP.GT.U32.AND P1, PT, R5, R58, PT ;  /* 0x0000003a0500720c */ /* 0x000fe20003f24070 */
[----:B------:R-:W-:-:S04]  /*30d0*/  IMAD.HI.U32 R11, R9, R72, RZ ;  /* 0x00000048090b7227 */ /* 0x000fc800078e00ff */
[----:B------:R-:W-:-:S04]  /*30e0*/  IMAD.HI.U32 R9, R9, R70, RZ ;  /* 0x0000004609097227 */ /* 0x000fc800078e00ff */
[----:B------:R-:W-:Y:S01]  /*30f0*/  @!P5 IMAD.MOV R54, RZ, RZ, -R54 ;  /* 0x000000ffff36d224 */ /* 0x000fe200078e0a36 */
[C---:B------:R-:W-:Y:S01]  /*3100*/  ISETP.GT.U32.AND P5, PT, R5.reuse, R68, PT ;  /* 0x000000440500720c */ /* 0x040fe20003fa4070 */
[----:B------:R-:W-:Y:S01]  /*3110*/  @!P6 IMAD.MOV R56, RZ, RZ, -R56 ;  /* 0x000000ffff38e224 */ /* 0x000fe200078e0a38 */
[C---:B------:R-:W-:Y:S01]  /*3120*/  ISETP.GT.U32.AND P6, PT, R5.reuse, R10, PT ;  /* 0x0000000a0500720c */ /* 0x040fe20003fc4070 */
[----:B------:R-:W-:Y:S01]  /*3130*/  @!P0 IMAD.IADD R60, R60, 0x1, -R5 ;  /* 0x000000013c3c8824 */ /* 0x000fe200078e0a05 */
[C---:B------:R-:W-:Y:S01]  /*3140*/  ISETP.GT.U32.AND P0, PT, R5.reuse, R26, PT ;  /* 0x0000001a0500720c */ /* 0x040fe20003f04070 */
[----:B------:R-:W-:Y:S02]  /*3150*/  IMAD.MOV R11, RZ, RZ, -R11 ;  /* 0x000000ffff0b7224 */ /* 0x000fe400078e0a0b */
[----:B------:R-:W-:Y:S02]  /*3160*/  IMAD.MOV R9, RZ, RZ, -R9 ;  /* 0x000000ffff097224 */ /* 0x000fe400078e0a09 */
[----:B------:R-:W-:Y:S01]  /*3170*/  @!P3 IMAD.IADD R62, R62, 0x1, -R5 ;  /* 0x000000013e3eb824 */ /* 0x000fe200078e0a05 */
[C---:B------:R-:W-:Y:S01]  /*3180*/  ISETP.GT.U32.AND P3, PT, R5.reuse, R42, PT ;  /* 0x0000002a0500720c */ /* 0x040fe20003f64070 */
[----:B------:R-:W-:-:S02]  /*3190*/  IMAD R72, R5, R11, R72 ;  /* 0x0000000b05487224 */ /* 0x000fc400078e0248 */
[C---:B------:R-:W-:Y:S02]  /*31a0*/  IMAD R70, R5.reuse, R9, R70 ;  /* 0x0000000905467224 */ /* 0x040fe400078e0246 */
[--C-:B------:R-:W-:Y:S01]  /*31b0*/  @!P4 IMAD.IADD R66, R66, 0x1, -R5.reuse ;  /* 0x000000014242c824 */ /* 0x100fe200078e0a05 */
[C---:B------:R-:W-:Y:S01]  /*31c0*/  ISETP.GT.U32.AND P4, PT, R5.reuse, R72, PT ;  /* 0x000000480500720c */ /* 0x040fe20003f84070 */
[--C-:B------:R-:W-:Y:S01]  /*31d0*/  @!P1 IMAD.IADD R58, R58, 0x1, -R5.reuse ;  /* 0x000000013a3a9824 */ /* 0x100fe200078e0a05 */
[----:B------:R-:W-:Y:S01]  /*31e0*/  ISETP.GT.U32.AND P1, PT, R5, R70, PT ;  /* 0x000000460500720c */ /* 0x000fe20003f24070 */
[--C-:B------:R-:W-:Y:S01]  /*31f0*/  @!P5 IMAD.IADD R68, R68, 0x1, -R5.reuse ;  /* 0x000000014444d824 */ /* 0x100fe200078e0a05 */
[----:B------:R-:W-:Y:S01]  /*3200*/  ISETP.GE.AND P5, PT, R29, RZ, PT ;  /* 0x000000ff1d00720c */ /* 0x000fe20003fa6270 */
[--C-:B------:R-:W-:Y:S01]  /*3210*/  @!P6 IMAD.IADD R10, R10, 0x1, -R5.reuse ;  /* 0x000000010a0ae824 */ /* 0x100fe200078e0a05 */
[----:B------:R-:W-:Y:S01]  /*3220*/  ISETP.GE.AND P6, PT, R31, RZ, PT ;  /* 0x000000ff1f00720c */ /* 0x000fe20003fc6270 */
[--C-:B------:R-:W-:Y:S01]  /*3230*/  @!P0 IMAD.IADD R26, R26, 0x1, -R5.reuse ;  /* 0x000000011a1a8824 */ /* 0x100fe200078e0a05 */
[----:B------:R-:W-:Y:S01]  /*3240*/  ISETP.GE.AND P0, PT, R33, RZ, PT ;  /* 0x000000ff2100720c */ /* 0x000fe20003f06270 */
[--C-:B------:R-:W-:Y:S01]  /*3250*/  @!P3 IMAD.IADD R42, R42, 0x1, -R5.reuse ;  /* 0x000000012a2ab824 */ /* 0x100fe200078e0a05 */
[----:B------:R-:W-:Y:S01]  /*3260*/  ISETP.GE.AND P3, PT, R35, RZ, PT ;  /* 0x000000ff2300720c */ /* 0x000fe20003f66270 */
[----:B------:R-:W-:Y:S01]  /*3270*/  @!P2 IMAD.MOV R60, RZ, RZ, -R60 ;  /* 0x000000ffff3ca224 */ /* 0x000fe200078e0a3c */
[C---:B------:R-:W-:Y:S01]  /*3280*/  ISETP.GT.U32.AND P2, PT, R5.reuse, R10, PT ;  /* 0x0000000a0500720c */ /* 0x040fe20003f44070 */
[--C-:B------:R-:W-:Y:S01]  /*3290*/  @!P4 IMAD.IADD R72, R72, 0x1, -R5.reuse ;  /* 0x000000014848c824 */ /* 0x100fe200078e0a05 */
[----:B------:R-:W-:Y:S01]  /*32a0*/  ISETP.GT.U32.AND P4, PT, R5, R26, PT ;  /* 0x0000001a0500720c */ /* 0x000fe20003f84070 */
[----:B------:R-:W-:-:S02]  /*32b0*/  @!P1 IMAD.IADD R70, R70, 0x1, -R5 ;  /* 0x0000000146469824 */ /* 0x000fc400078e0a05 */
[----:B------:R-:W-:Y:S01]  /*32c0*/  @!P5 IMAD.MOV R62, RZ, RZ, -R62 ;  /* 0x000000ffff3ed224 */ /* 0x000fe200078e0a3e */
[C---:B------:R-:W-:Y:S01]  /*32d0*/  ISETP.GT.U32.AND P5, PT, R5.reuse, R42, PT ;  /* 0x0000002a0500720c */ /* 0x040fe20003fa4070 */
[----:B------:R-:W-:Y:S01]  /*32e0*/  @!P6 IMAD.MOV R64, RZ, RZ, -R64 ;  /* 0x000000ffff40e224 */ /* 0x000fe200078e0a40 */
[C---:B------:R-:W-:Y:S01]  /*32f0*/  ISETP.GT.U32.AND P6, PT, R5.reuse, R58, PT ;  /* 0x0000003a0500720c */ /* 0x040fe20003fc4070 */
[----:B------:R-:W-:Y:S01]  /*3300*/  @!P0 IMAD.MOV R66, RZ, RZ, -R66 ;  /* 0x000000ffff428224 */ /* 0x000fe200078e0a42 */
[C---:B------:R-:W-:Y:S01]  /*3310*/  ISETP.GT.U32.AND P0, PT, R5.reuse, R72, PT ;  /* 0x000000480500720c */ /* 0x040fe20003f04070 */
[----:B------:R-:W-:Y:S01]  /*3320*/  @!P3 IMAD.MOV R68, RZ, RZ, -R68 ;  /* 0x000000ffff44b224 */ /* 0x000fe200078e0a44 */
[----:B------:R-:W-:Y:S01]  /*3330*/  ISETP.GT.U32.AND P1, PT, R5, R70, PT ;  /* 0x000000460500720c */ /* 0x000fe20003f24070 */
[--C-:B------:R-:W-:Y:S01]  /*3340*/  @!P2 IMAD.IADD R10, R10, 0x1, -R5.reuse ;  /* 0x000000010a0aa824 */ /* 0x100fe200078e0a05 */
[----:B------:R-:W-:Y:S01]  /*3350*/  ISETP.GE.AND P3, PT, R23, RZ, PT ;  /* 0x000000ff1700720c */ /* 0x000fe20003f66270 */
[----:B------:R-:W-:Y:S01]  /*3360*/  @!P4 IMAD.IADD R26, R26, 0x1, -R5 ;  /* 0x000000011a1ac824 */ /* 0x000fe200078e0a05 */
[----:B------:R-:W-:-:S02]  /*3370*/  ISETP.GE.AND P2, PT, R25, RZ, PT ;  /* 0x000000ff1900720c */ /* 0x000fc40003f46270 */
[----:B------:R-:W-:Y:S01]  /*3380*/  ISETP.GE.AND P4, PT, R27, RZ, PT ;  /* 0x000000ff1b00720c */ /* 0x000fe20003f86270 */
[--C-:B------:R-:W-:Y:S01]  /*3390*/  @!P5 IMAD.IADD R42, R42, 0x1, -R5.reuse ;  /* 0x000000012a2ad824 */ /* 0x100fe200078e0a05 */
[----:B------:R-:W-:Y:S01]  /*33a0*/  ISETP.GE.AND P5, PT, R15, RZ, PT ;  /* 0x000000ff0f00720c */ /* 0x000fe20003fa6270 */
[--C-:B------:R-:W-:Y:S01]  /*33b0*/  @!P6 IMAD.IADD R58, R58, 0x1, -R5.reuse ;  /* 0x000000013a3ae824 */ /* 0x100fe200078e0a05 */
[----:B------:R-:W-:Y:S01]  /*33c0*/  ISETP.GE.AND P6, PT, R19, RZ, PT ;  /* 0x000000ff1300720c */ /* 0x000fe20003fc6270 */
[--C-:B------:R-:W-:Y:S01]  /*33d0*/  @!P0 IMAD.IADD R72, R72, 0x1, -R5.reuse ;  /* 0x0000000148488824 */ /* 0x100fe200078e0a05 */
[----:B------:R-:W-:Y:S01]  /*33e0*/  ISETP.GE.AND P0, PT, R37, RZ, PT ;  /* 0x000000ff2500720c */ /* 0x000fe20003f06270 */
[----:B------:R-:W-:Y:S01]  /*33f0*/  @!P1 IMAD.IADD R70, R70, 0x1, -R5 ;  /* 0x0000000146469824 */ /* 0x000fe200078e0a05 */
[----:B------:R-:W-:Y:S01]  /*3400*/  ISETP.NE.AND P1, PT, R3, RZ, PT ;  /* 0x000000ff0300720c */ /* 0x000fe20003f25270 */
[----:B------:R-:W-:Y:S01]  /*3410*/  IMAD R5, R39, UR7, RZ ;  /* 0x0000000727057c24 */ /* 0x000fe2000f8e02ff */
[----:B------:R-:W-:Y:S01]  /*3420*/  LOP3.LUT R3, RZ, R3, RZ, 0x33, !PT ;  /* 0x00000003ff037212 */ /* 0x000fe200078e33ff */
[----:B------:R-:W-:Y:S01]  /*3430*/  @!P3 IMAD.MOV R10, RZ, RZ, -R10 ;  /* 0x000000ffff0ab224 */ /* 0x000fe200078e0a0a */
[----:B------:R-:W-:Y:S01]  /*3440*/  USHF.L.U32 UR7, UR7, 0x6, URZ ;  /* 0x0000000607077899 */ /* 0x000fe2000800063f */
[----:B------:R-:W-:Y:S01]  /*3450*/  @!P2 IMAD.MOV R26, RZ, RZ, -R26 ;  /* 0x000000ffff1aa224 */ /* 0x000fe200078e0a1a */
[----:B------:R-:W-:Y:S01]  /*3460*/  IADD3 R9, P3, R5, UR4, RZ ;  /* 0x0000000405097c10 */ /* 0x000fe2000ff7e0ff */
[----:B------:R-:W-:Y:S01]  /*3470*/  @!P4 IMAD.MOV R42, RZ, RZ, -R42 ;  /* 0x000000ffff2ac224 */ /* 0x000fe200078e0a2a */
[----:B------:R-:W-:Y:S01]  /*3480*/  SEL R10, R3, R10, !P1 ;  /* 0x0000000a030a7207 */ /* 0x000fe20004800000 */
[----:B------:R-:W-:Y:S01]  /*3490*/  @!P5 IMAD.MOV R58, RZ, RZ, -R58 ;  /* 0x000000ffff3ad224 */ /* 0x000fe200078e0a3a */
[----:B------:R-:W-:Y:S01]  /*34a0*/  LEA.HI.X.SX32 R5, R5, UR5, 0x1, P3 ;  /* 0x0000000505057c11 */ /* 0x000fe200098f0eff */
[----:B------:R-:W-:Y:S01]  /*34b0*/  ULDC UR5, c[0x0][0x240] ;  /* 0x0000900000057ab9 */ /* 0x000fe20000000800 */
[C---:B------:R-:W-:Y:S01]  /*34c0*/  SEL R12, R3.reuse, R12, !P1 ;  /* 0x0000000c030c7207 */ /* 0x040fe20004800000 */
[----:B------:R-:W-:Y:S01]  /*34d0*/  IMAD R10, R10, UR5, RZ ;  /* 0x000000050a0a7c24 */ /* 0x000fe2000f8e02ff */
[C---:B------:R-:W-:Y:S01]  /*34e0*/  SEL R14, R3.reuse, R14, !P1 ;  /* 0x0000000e030e7207 */ /* 0x040fe20004800000 */
[----:B------:R-:W-:Y:S01]  /*34f0*/  @!P0 IMAD.MOV R70, RZ, RZ, -R70 ;  /* 0x000000ffff468224 */ /* 0x000fe200078e0a46 */
[C---:B------:R-:W-:Y:S01]  /*3500*/  SEL R16, R3.reuse, R16, !P1 ;  /* 0x0000001003107207 */ /* 0x040fe20004800000 */
[----:B------:R-:W-:Y:S01]  /*3510*/  IMAD R12, R12, UR5, RZ ;  /* 0x000000050c0c7c24 */ /* 0x000fe2000f8e02ff */
[C---:B------:R-:W-:Y:S01]  /*3520*/  SEL R18, R3.reuse, R18, !P1 ;  /* 0x0000001203127207 */ /* 0x040fe20004800000 */
[----:B------:R-:W-:Y:S01]  /*3530*/  @!P6 IMAD.MOV R72, RZ, RZ, -R72 ;  /* 0x000000ffff48e224 */ /* 0x000fe200078e0a48 */
[-C--:B------:R-:W-:Y:S01]  /*3540*/  IADD3 R11, P4, R10, R9.reuse, RZ ;  /* 0x000000090a0b7210 */ /* 0x080fe20007f9e0ff */
[----:B------:R-:W-:Y:S01]  /*3550*/  IMAD R14, R14, UR5, RZ ;  /* 0x000000050e0e7c24 */ /* 0x000fe2000f8e02ff */
[C---:B------:R-:W-:Y:S01]  /*3560*/  SEL R20, R3.reuse, R20, !P1 ;  /* 0x0000001403147207 */ /* 0x040fe20004800000 */
[----:B------:R-:W-:Y:S01]  /*3570*/  IMAD R16, R16, UR5, RZ ;  /* 0x0000000510107c24 */ /* 0x000fe2000f8e02ff */
[C---:B------:R-:W-:Y:S01]  /*3580*/  SEL R22, R3.reuse, R22, !P1 ;  /* 0x0000001603167207 */ /* 0x040fe20004800000 */
[----:B------:R-:W-:Y:S01]  /*3590*/  IMAD R18, R18, UR5, RZ ;  /* 0x0000000512127c24 */ /* 0x000fe2000f8e02ff */
[C---:B------:R-:W-:Y:S01]  /*35a0*/  SEL R24, R3.reuse, R24, !P1 ;  /* 0x0000001803187207 */ /* 0x040fe20004800000 */
[----:B------:R0:W-:Y:S01]  /*35b0*/  STL [R1+0x220], R11 ;  /* 0x0002200b01007387 */ /* 0x0001e20000100800 */
[C---:B------:R-:W-:Y:S01]  /*35c0*/  SEL R26, R3.reuse, R26, !P1 ;  /* 0x0000001a031a7207 */ /* 0x040fe20004800000 */
[----:B------:R-:W-:Y:S01]  /*35d0*/  IMAD R20, R20, UR5, RZ ;  /* 0x0000000514147c24 */ /* 0x000fe2000f8e02ff */
        /* <DEDUP_REMOVED lines=44> */
[-C--:B------:R-:W-:Y:S01]  /*38a0*/  IADD3 R15, P3, R12, R9.reuse, RZ ;  /* 0x000000090c0f7210 */ /* 0x080fe20007f7e0ff */
[----:B------:R-:W-:Y:S01]  /*38b0*/  IMAD R66, R66, UR5, RZ ;  /* 0x0000000542427c24 */ /* 0x000fe2000f8e02ff */
[----:B------:R-:W-:Y:S01]  /*38c0*/  SEL R3, R3, R72, !P1 ;  /* 0x0000004803037207 */ /* 0x000fe20004800000 */
[----:B------:R-:W-:Y:S01]  /*38d0*/  IMAD R68, R68, UR5, RZ ;  /* 0x0000000544447c24 */ /* 0x000fe2000f8e02ff */
[-C--:B------:R-:W-:Y:S01]  /*38e0*/  IADD3 R13, P2, R14, R9.reuse, RZ ;  /* 0x000000090e0d7210 */ /* 0x080fe20007f5e0ff */
[----:B------:R1:W-:Y:S01]  /*38f0*/  STL [R1+0x228], R15 ;  /* 0x0002280f01007387 */ /* 0x0003e20000100800 */
[----:B0-----:R-:W-:Y:S01]  /*3900*/  IADD3 R11, P1, R16, R9, RZ ;  /* 0x00000009100b7210 */ /* 0x001fe20007f3e0ff */
[----:B------:R-:W-:Y:S01]  /*3910*/  IMAD R70, R70, UR5, RZ ;  /* 0x0000000546467c24 */ /* 0x000fe2000f8e02ff */
[----:B------:R-:W-:Y:S01]  /*3920*/  LEA.HI.X.SX32 R10, R10, R5, 0x1, P4 ;  /* 0x000000050a0a7211 */ /* 0x000fe200020f0eff */
[----:B------:R0:W-:Y:S01]  /*3930*/  STL [R1+0x230], R13 ;  /* 0x0002300d01007387 */ /* 0x0001e20000100800 */
[----:B------:R-:W-:Y:S01]  /*3940*/  IMAD R3, R3, UR5, RZ ;  /* 0x0000000503037c24 */ /* 0x000fe2000f8e02ff */
[----:B------:R-:W-:Y:S01]  /*3950*/  ULDC UR4, c[0x0][0x234] ;  /* 0x00008d0000047ab9 */ /* 0x000fe20000000800 */
[----:B------:R-:W-:Y:S01]  /*3960*/  ULDC UR5, c[0x0][0x238] ;  /* 0x00008e0000057ab9 */ /* 0x000fe20000000800 */
[----:B------:R2:W-:Y:S01]  /*3970*/  STL [R1+0x238], R11 ;  /* 0x0002380b01007387 */ /* 0x0005e20000100800 */
[----:B------:R-:W-:Y:S01]  /*3980*/  IMAD R8, R8, UR4, RZ ;  /* 0x0000000408087c24 */ /* 0x000fe2000f8e02ff */
[-C--:B-1----:R-:W-:Y:S01]  /*3990*/  IADD3 R15, P0, R18, R9.reuse, RZ ;  /* 0x00000009120f7210 */ /* 0x082fe20007f1e0ff */
[----:B------:R-:W-:Y:S01]  /*39a0*/  IMAD R7, R7, UR4, RZ ;  /* 0x0000000407077c24 */ /* 0x000fe2000f8e02ff */
[----:B------:R-:W-:Y:S01]  /*39b0*/  UIMAD UR5, UR5, 0x16, URZ ;  /* 0x00000016050578a4 */ /* 0x000fe2000f8e023f */
[----:B------:R-:W-:Y:S01]  /*39c0*/  IMAD R2, R2, UR4, RZ ;  /* 0x0000000402027c24 */ /* 0x000fe2000f8e02ff */
[-C--:B0-----:R-:W-:Y:S01]  /*39d0*/  IADD3 R13, P6, R20, R9.reuse, RZ ;  /* 0x00000009140d7210 */ /* 0x081fe20007fde0ff */
[----:B------:R-:W-:Y:S01]  /*39e0*/  STL [R1+0x240], R15 ;  /* 0x0002400f01007387 */ /* 0x000fe20000100800 */
[----:B------:R-:W-:Y:S01]  /*39f0*/  IMAD R6, R6, UR4, RZ ;  /* 0x0000000406067c24 */ /* 0x000fe2000f8e02ff */
[----:B------:R-:W-:Y:S01]  /*3a00*/  UMOV UR4, URZ ;  /* 0x0000003f00047c82 */ /* 0x000fe20008000000 */
[----:B--2---:R-:W-:Y:S01]  /*3a10*/  IADD3 R11, P5, R22, R9, RZ ;  /* 0x00000009160b7210 */ /* 0x004fe20007fbe0ff */
[----:B------:R0:W-:Y:S01]  /*3a20*/  STL [R1+0x248], R13 ;  /* 0x0002480d01007387 */ /* 0x0001e20000100800 */
[----:B------:R-:W-:-:S03]  /*3a30*/  CS2R R72, SRZ ;  /* 0x0000000000487805 */ /* 0x000fc6000001ff00 */
[----:B------:R1:W-:Y:S04]  /*3a40*/  STL [R1+0x250], R11 ;  /* 0x0002500b01007387 */ /* 0x0003e80000100800 */
[----:B------:R2:W-:Y:S01]  /*3a50*/  STL [R1+0x21c], R10 ;  /* 0x00021c0a01007387 */ /* 0x0005e20000100800 */
[----:B0-----:R-:W-:Y:S02]  /*3a60*/  IADD3 R13, P4, R24, R9, RZ ;  /* 0x00000009180d7210 */ /* 0x001fe40007f9e0ff */
[----:B-1----:R-:W-:-:S03]  /*3a70*/  LEA.HI.X.SX32 R11, R12, R5, 0x1, P3 ;  /* 0x000000050c0b7211 */ /* 0x002fc600018f0eff */
[----:B------:R0:W-:Y:S01]  /*3a80*/  STL [R1+0x258], R13 ;  /* 0x0002580d01007387 */ /* 0x0001e20000100800 */
[----:B------:R-:W-:Y:S02]  /*3a90*/  LEA.HI.X.SX32 R12, R14, R5, 0x1, P2 ;  /* 0x000000050e0c7211 */ /* 0x000fe400010f0eff */
[----:B--2---:R-:W-:Y:S01]  /*3aa0*/  IADD3 R10, P3, R26, R9, RZ ;  /* 0x000000091a0a7210 */ /* 0x004fe20007f7e0ff */
[----:B------:R1:W-:Y:S04]  /*3ab0*/  STL [R1+0x224], R11 ;  /* 0x0002240b01007387 */ /* 0x0003e80000100800 */
[----:B------:R2:W-:Y:S01]  /*3ac0*/  STL [R1+0x260], R10 ;  /* 0x0002600a01007387 */ /* 0x0005e20000100800 */
[----:B0-----:R-:W-:-:S03]  /*3ad0*/  LOP3.LUT R13, R4, 0x7f, RZ, 0xc0, !PT ;  /* 0x0000007f040d7812 */ /* 0x001fc600078ec0ff */
[----:B------:R0:W-:Y:S01]  /*3ae0*/  STL [R1+0x22c], R12 ;  /* 0x00022c0c01007387 */ /* 0x0001e20000100800 */
[----:B-1----:R-:W-:Y:S02]  /*3af0*/  IADD3 R11, P2, R28, R9, RZ ;  /* 0x000000091c0b7210 */ /* 0x002fe40007f5e0ff */
[----:B--2---:R-:W-:-:S03]  /*3b00*/  LEA.HI.X.SX32 R10, R16, R5, 0x1, P1 ;  /* 0x00000005100a7211 */ /* 0x004fc600008f0eff */
[----:B------:R1:W-:Y:S01]  /*3b10*/  STL [R1+0x268], R11 ;  /* 0x0002680b01007387 */ /* 0x0003e20000100800 */
[----:B0-----:R-:W-:-:S03]  /*3b20*/  IADD3 R12, P1, R30, R9, RZ ;  /* 0x000000091e0c7210 */ /* 0x001fc60007f3e0ff */
[----:B------:R0:W-:Y:S04]  /*3b30*/  STL [R1+0x234], R10 ;  /* 0x0002340a01007387 */ /* 0x0001e80000100800 */
[----:B------:R2:W-:Y:S01]  /*3b40*/  STL [R1+0x270], R12 ;  /* 0x0002700c01007387 */ /* 0x0005e20000100800 */
[----:B-1----:R-:W-:Y:S02]  /*3b50*/  LEA.HI.X.SX32 R11, R18, R5, 0x1, P0 ;  /* 0x00000005120b7211 */ /* 0x002fe400000f0eff */
[----:B0-----:R-:W-:-:S03]  /*3b60*/  IADD3 R10, P0, R32, R9, RZ ;  /* 0x00000009200a7210 */ /* 0x001fc60007f1e0ff */
[----:B------:R0:W-:Y:S01]  /*3b70*/  STL [R1+0x23c], R11 ;  /* 0x00023c0b01007387 */ /* 0x0001e20000100800 */
[----:B--2---:R-:W-:-:S03]  /*3b80*/  LEA.HI.X.SX32 R12, R20, R5, 0x1, P6 ;  /* 0x00000005140c7211 */ /* 0x004fc600030f0eff */
[----:B------:R1:W-:Y:S04]  /*3b90*/  STL [R1+0x278], R10 ;  /* 0x0002780a01007387 */ /* 0x0003e80000100800 */
[----:B------:R2:W-:Y:S01]  /*3ba0*/  STL [R1+0x244], R12 ;  /* 0x0002440c01007387 */ /* 0x0005e20000100800 */
[----:B0-----:R-:W-:Y:S02]  /*3bb0*/  IADD3 R11, P6, R34, R9, RZ ;  /* 0x00000009220b7210 */ /* 0x001fe40007fde0ff */
[----:B-1----:R-:W-:-:S03]  /*3bc0*/  LEA.HI.X.SX32 R10, R22, R5, 0x1, P5 ;  /* 0x00000005160a7211 */ /* 0x002fc600028f0eff */
[----:B------:R0:W-:Y:S01]  /*3bd0*/  STL [R1+0x280], R11 ;  /* 0x0002800b01007387 */ /* 0x0001e20000100800 */
[----:B--2---:R-:W-:-:S03]  /*3be0*/  IADD3 R12, P5, R36, R9, RZ ;  /* 0x00000009240c7210 */ /* 0x004fc60007fbe0ff */
[----:B------:R1:W-:Y:S04]  /*3bf0*/  STL [R1+0x24c], R10 ;  /* 0x00024c0a01007387 */ /* 0x0003e80000100800 */
[----:B------:R2:W-:Y:S01]  /*3c00*/  STL [R1+0x288], R12 ;  /* 0x0002880c01007387 */ /* 0x0005e20000100800 */
[----:B0-----:R-:W-:Y:S02]  /*3c10*/  LEA.HI.X.SX32 R11, R24, R5, 0x1, P4 ;  /* 0x00000005180b7211 */ /* 0x001fe400020f0eff */
[----:B------:R-:W-:Y:S02]  /*3c20*/  CS2R R24, SRZ ;  /* 0x0000000000187805 */ /* 0x000fe4000001ff00 */
[----:B-1----:R-:W-:Y:S01]  /*3c30*/  IADD3 R10, P4, R38, R9, RZ ;  /* 0x00000009260a7210 */ /* 0x002fe20007f9e0ff */
[----:B------:R0:W-:Y:S01]  /*3c40*/  STL [R1+0x254], R11 ;  /* 0x0002540b01007387 */ /* 0x0001e20000100800 */
[----:B--2---:R-:W-:-:S03]  /*3c50*/  LEA.HI.X.SX32 R12, R26, R5, 0x1, P3 ;  /* 0x000000051a0c7211 */ /* 0x004fc600018f0eff */
[----:B------:R1:W-:Y:S01]  /*3c60*/  STL [R1+0x290], R10 ;  /* 0x0002900a01007387 */ /* 0x0003e20000100800 */
[----:B------:R-:W-:-:S03]  /*3c70*/  CS2R R26, SRZ ;  /* 0x00000000001a7805 */ /* 0x000fc6000001ff00 */
[----:B------:R2:W-:Y:S01]  /*3c80*/  STL [R1+0x25c], R12 ;  /* 0x00025c0c01007387 */ /* 0x0005e20000100800 */
[----:B0-----:R-:W-:Y:S02]  /*3c90*/  IADD3 R11, P3, R40, R9, RZ ;  /* 0x00000009280b7210 */ /* 0x001fe40007f7e0ff */
[----:B-1----:R-:W-:-:S03]  /*3ca0*/  LEA.HI.X.SX32 R10, R28, R5, 0x1, P2 ;  /* 0x000000051c0a7211 */ /* 0x002fc600010f0eff */
[----:B------:R0:W-:Y:S01]  /*3cb0*/  STL [R1+0x298], R11 ;  /* 0x0002980b01007387 */ /* 0x0001e20000100800 */
[----:B------:R-:W-:Y:S02]  /*3cc0*/  CS2R R28, SRZ ;  /* 0x00000000001c7805 */ /* 0x000fe4000001ff00 */
[----:B--2---:R-:W-:Y:S01]  /*3cd0*/  IADD3 R12, P2, R42, R9, RZ ;  /* 0x000000092a0c7210 */ /* 0x004fe20007f5e0ff */
[----:B------:R1:W-:Y:S04]  /*3ce0*/  STL [R1+0x264], R10 ;  /* 0x0002640a01007387 */ /* 0x0003e80000100800 */
[----:B------:R2:W-:Y:S01]  /*3cf0*/  STL [R1+0x2a0], R12 ;  /* 0x0002a00c01007387 */ /* 0x0005e20000100800 */
[----:B0-----:R-:W-:Y:S02]  /*3d00*/  LEA.HI.X.SX32 R11, R30, R5, 0x1, P1 ;  /* 0x000000051e0b7211 */ /* 0x001fe400008f0eff */
[----:B------:R-:W-:-:S02]  /*3d10*/  CS2R R30, SRZ ;  /* 0x00000000001e7805 */ /* 0x000fc4000001ff00 */
        /* <DEDUP_REMOVED lines=69> */
[C---:B------:R-:W-:Y:S02]  /*4170*/  IADD3 R9, P1, R3.reuse, R9, RZ ;  /* 0x0000000903097210 */ /* 0x040fe40007f3e0ff */
[----:B------:R-:W-:Y:S01]  /*4180*/  CS2R R58, SRZ ;  /* 0x00000000003a7805 */ /* 0x000fe2000001ff00 */
[----:B--2---:R-:W-:Y:S01]  /*4190*/  IMAD.SHL.U32 R12, R4, 0x8, RZ ;  /* 0x00000008040c7824 */ /* 0x004fe200078e00ff */
[----:B------:R1:W-:Y:S01]  /*41a0*/  STL [R1+0x2dc], R10 ;  /* 0x0002dc0a01007387 */ /* 0x0003e20000100800 */
[-C--:B------:R-:W-:Y:S02]  /*41b0*/  LEA.HI.X.SX32 R3, R3, R5.reuse, 0x1, P1 ;  /* 0x0000000503037211 */ /* 0x080fe400008f0eff */
[----:B------:R-:W-:Y:S01]  /*41c0*/  IADD3 R251, P1, R6, UR8, RZ ;  /* 0x0000000806fb7c10 */ /* 0x000fe2000ff3e0ff */
[----:B------:R2:W-:Y:S01]  /*41d0*/  STL [R1+0x318], R9 ;  /* 0x0003180901007387 */ /* 0x0005e20000100800 */
[----:B0-----:R-:W-:-:S02]  /*41e0*/  LEA.HI.X.SX32 R11, R60, R5, 0x1, P0 ;  /* 0x000000053c0b7211 */ /* 0x001fc400000f0eff */
[----:B------:R-:W-:Y:S02]  /*41f0*/  CS2R R60, SRZ ;  /* 0x00000000003c7805 */ /* 0x000fe4000001ff00 */
[----:B------:R-:W-:Y:S02]  /*4200*/  IADD3 R249, P0, R2, UR8, RZ ;  /* 0x0000000802f97c10 */ /* 0x000fe4000ff1e0ff */
[-C--:B-1----:R-:W-:Y:S01]  /*4210*/  LEA.HI.X.SX32 R10, R62, R5.reuse, 0x1, P6 ;  /* 0x000000053e0a7211 */ /* 0x082fe200030f0eff */
[----:B------:R0:W-:Y:S01]  /*4220*/  STL [R1+0x2e4], R11 ;  /* 0x0002e40b01007387 */ /* 0x0001e20000100800 */
[----:B------:R-:W-:Y:S02]  /*4230*/  LEA.HI.X.SX32 R248, R2, UR9, 0x1, P0 ;  /* 0x0000000902f87c11 */ /* 0x000fe400080f0eff */
[----:B------:R-:W-:Y:S02]  /*4240*/  CS2R R62, SRZ ;  /* 0x00000000003e7805 */ /* 0x000fe4000001ff00 */
[----:B--2---:R-:W-:Y:S01]  /*4250*/  LEA.HI.X.SX32 R9, R64, R5, 0x1, P5 ;  /* 0x0000000540097211 */ /* 0x004fe200028f0eff */
[----:B------:R1:W-:Y:S01]  /*4260*/  STL [R1+0x2ec], R10 ;  /* 0x0002ec0a01007387 */ /* 0x0003e20000100800 */
[----:B------:R-:W-:-:S02]  /*4270*/  LEA.HI.X.SX32 R250, R6, UR9, 0x1, P1 ;  /* 0x0000000906fa7c11 */ /* 0x000fc400088f0eff */
[----:B------:R-:W-:Y:S01]  /*4280*/  CS2R R64, SRZ ;  /* 0x0000000000407805 */ /* 0x000fe2000001ff00 */
[----:B------:R2:W-:Y:S01]  /*4290*/  STL [R1+0x2f4], R9 ;  /* 0x0002f40901007387 */ /* 0x0005e20000100800 */
[-C--:B0-----:R-:W-:Y:S02]  /*42a0*/  LEA.HI.X.SX32 R11, R66, R5.reuse, 0x1, P4 ;  /* 0x00000005420b7211 */ /* 0x081fe400020f0eff */
[----:B------:R-:W-:Y:S02]  /*42b0*/  CS2R R66, SRZ ;  /* 0x0000000000427805 */ /* 0x000fe4000001ff00 */
[-C--:B-1----:R-:W-:Y:S01]  /*42c0*/  LEA.HI.X.SX32 R10, R68, R5.reuse, 0x1, P3 ;  /* 0x00000005440a7211 */ /* 0x082fe200018f0eff */
[----:B------:R0:W-:Y:S01]  /*42d0*/  STL [R1+0x2fc], R11 ;  /* 0x0002fc0b01007387 */ /* 0x0001e20000100800 */
[----:B------:R-:W-:Y:S02]  /*42e0*/  CS2R R68, SRZ ;  /* 0x0000000000447805 */ /* 0x000fe4000001ff00 */
[----:B--2---:R-:W-:Y:S01]  /*42f0*/  LEA.HI.X.SX32 R9, R70, R5, 0x1, P2 ;  /* 0x0000000546097211 */ /* 0x004fe200010f0eff */
[----:B------:R1:W-:Y:S01]  /*4300*/  STL [R1+0x304], R10 ;  /* 0x0003040a01007387 */ /* 0x0003e20000100800 */
[----:B------:R-:W-:-:S03]  /*4310*/  CS2R R70, SRZ ;  /* 0x0000000000467805 */ /* 0x000fc6000001ff00 */
[----:B------:R2:W-:Y:S01]  /*4320*/  STL [R1+0x30c], R9 ;  /* 0x00030c0901007387 */ /* 0x0005e20000100800 */
[----:B0-----:R-:W-:-:S03]  /*4330*/  IADD3 R11, P3, R8, UR8, RZ ;  /* 0x00000008080b7c10 */ /* 0x001fc6000ff7e0ff */
[----:B------:R0:W-:Y:S01]  /*4340*/  STL [R1+0x314], R3 ;  /* 0x0003140301007387 */ /* 0x0001e20000100800 */
[----:B-1----:R-:W-:Y:S01]  /*4350*/  IADD3 R10, P2, R7, UR8, RZ ;  /* 0x00000008070a7c10 */ /* 0x002fe2000ff5e0ff */
[----:B------:R-:W-:Y:S01]  /*4360*/  UIMAD UR8, UR29, 0x32, URZ ;  /* 0x000000321d0878a4 */ /* 0x000fe2000f8e023f */
[----:B--2---:R-:W-:-:S03]  /*4370*/  LEA.HI.X.SX32 R9, R8, UR9, 0x1, P3 ;  /* 0x0000000908097c11 */ /* 0x004fc600098f0eff */
[----:B------:R-:W-:Y:S01]  /*4380*/  STL [R1+0x80], R10 ;  /* 0x0000800a01007387 */ /* 0x000fe20000100800 */
[----:B------:R-:W-:Y:S01]  /*4390*/  LEA.HI.X.SX32 R252, R7, UR9, 0x1, P2 ;  /* 0x0000000907fc7c11 */ /* 0x000fe200090f0eff */
[----:B------:R-:W-:Y:S01]  /*43a0*/  UIMAD UR9, UR29, 0x36, URZ ;  /* 0x000000361d0978a4 */ /* 0x000fe2000f8e023f */
[----:B0-----:R-:W-:Y:S01]  /*43b0*/  IADD3 R3, P0, R11, UR53, RZ ;  /* 0x000000350b037c10 */ /* 0x001fe2000ff1e0ff */
[----:B------:R-:W-:Y:S01]  /*43c0*/  STL [R1+0x88], R11 ;  /* 0x0000880b01007387 */ /* 0x000fe20000100800 */
[----:B------:R-:W-:Y:S02]  /*43d0*/  IADD3 R4, P1, R10, UR53, RZ ;  /* 0x000000350a047c10 */ /* 0x000fe4000ff3e0ff */
[----:B------:R-:W-:Y:S01]  /*43e0*/  IADD3 R2, P2, R251, UR53, RZ ;  /* 0x00000035fb027c10 */ /* 0x000fe2000ff5e0ff */
[----:B------:R-:W-:Y:S04]  /*43f0*/  STL [R1+0x84], R9 ;  /* 0x0000840901007387 */ /* 0x000fe80000100800 */
[----:B------:R-:W-:Y:S04]  /*4400*/  STL [R1+0xb8c], R12 ;  /* 0x000b8c0c01007387 */ /* 0x000fe80000100800 */
[----:B------:R-:W-:Y:S04]  /*4410*/  STL [R1+0x1dc], RZ ;  /* 0x0001dcff01007387 */ /* 0x000fe80000100800 */
[----:B------:R-:W-:Y:S04]  /*4420*/  STL [R1], RZ ;  /* 0x000000ff01007387 */ /* 0x000fe80000100800 */
[----:B------:R-:W-:Y:S04]  /*4430*/  STL [R1+0x4], RZ ;  /* 0x000004ff01007387 */ /* 0x000fe80000100800 */
        /* <DEDUP_REMOVED lines=30> */
[----:B------:R0:W-:Y:S04]  /*4620*/  STL [R1+0x320], R3 ;  /* 0x0003200301007387 */ /* 0x0001e80000100800 */
[----:B------:R1:W-:Y:S04]  /*4630*/  STL [R1+0x328], R4 ;  /* 0x0003280401007387 */ /* 0x0003e80000100800 */
[----:B------:R2:W-:Y:S01]  /*4640*/  STL [R1+0x330], R2 ;  /* 0x0003300201007387 */ /* 0x0005e20000100800 */
[----:B0-----:R-:W-:Y:S01]  /*4650*/  IADD3 R3, P3, R249, UR53, RZ ;  /* 0x00000035f9037c10 */ /* 0x001fe2000ff7e0ff */
[----:B------:R-:W-:Y:S01]  /*4660*/  UIMAD UR53, UR29, 0x30, URZ ;  /* 0x000000301d3578a4 */ /* 0x000fe2000f8e023f */
[----:B-1----:R-:W-:-:S03]  /*4670*/  IADD3.X R4, R252, UR15, RZ, P1, !PT ;  /* 0x0000000ffc047c10 */ /* 0x002fc60008ffe4ff */
[----:B------:R0:W-:Y:S01]  /*4680*/  STL [R1+0x338], R3 ;  /* 0x0003380301007387 */ /* 0x0001e20000100800 */
[----:B--2---:R-:W-:-:S05]  /*4690*/  IADD3.X R2, R9, UR15, RZ, P0, !PT ;  /* 0x0000000f09027c10 */ /* 0x004fca00087fe4ff */
[----:B------:R1:W-:Y:S01]  /*46a0*/  STL [R1+0x31c], R2 ;  /* 0x00031c0201007387 */ /* 0x0003e20000100800 */
[----:B0-----:R-:W-:-:S03]  /*46b0*/  IADD3.X R3, R250, UR15, RZ, P2, !PT ;  /* 0x0000000ffa037c10 */ /* 0x001fc600097fe4ff */
[----:B------:R0:W-:Y:S04]  /*46c0*/  STL [R1+0x324], R4 ;  /* 0x0003240401007387 */ /* 0x0001e80000100800 */
[----:B------:R2:W-:Y:S01]  /*46d0*/  STL [R1+0x32c], R3 ;  /* 0x00032c0301007387 */ /* 0x0005e20000100800 */
[----:B-1----:R-:W-:Y:S01]  /*46e0*/  IADD3.X R2, R248, UR15, RZ, P3, !PT ;  /* 0x0000000ff8027c10 */ /* 0x002fe20009ffe4ff */
[----:B------:R-:W-:Y:S02]  /*46f0*/  USHF.R.S32.HI UR15, URZ, 0x1f, UR49 ;  /* 0x0000001f3f0f7899 */ /* 0x000fe40008011431 */
[----:B0-----:R-:W-:Y:S02]  /*4700*/  IADD3 R4, P1, R10, UR49, RZ ;  /* 0x000000310a047c10 */ /* 0x001fe4000ff3e0ff */
[----:B------:R0:W-:Y:S01]  /*4710*/  STL [R1+0x334], R2 ;  /* 0x0003340201007387 */ /* 0x0001e20000100800 */
[----:B--2---:R-:W-:-:S05]  /*4720*/  IADD3 R3, P0, R11, UR49, RZ ;  /* 0x000000310b037c10 */ /* 0x004fca000ff1e0ff */
[----:B------:R1:W-:Y:S01]  /*4730*/  STL [R1+0x340], R3 ;  /* 0x0003400301007387 */ /* 0x0003e20000100800 */
[----:B0-----:R-:W-:-:S03]  /*4740*/  IADD3 R2, P2, R251, UR49, RZ ;  /* 0x00000031fb027c10 */ /* 0x001fc6000ff5e0ff */
[----:B------:R0:W-:Y:S04]  /*4750*/  STL [R1+0x348], R4 ;  /* 0x0003480401007387 */ /* 0x0001e80000100800 */
[----:B------:R2:W-:Y:S01]  /*4760*/  STL [R1+0x350], R2 ;  /* 0x0003500201007387 */ /* 0x0005e20000100800 */
[----:B-1----:R-:W-:Y:S01]  /*4770*/  IADD3 R3, P3, R249, UR49, RZ ;  /* 0x00000031f9037c10 */ /* 0x002fe2000ff7e0ff */
[----:B------:R-:W-:Y:S01]  /*4780*/  UIMAD UR49, UR29, 0x2f, URZ ;  /* 0x0000002f1d3178a4 */ /* 0x000fe2000f8e023f */
[----:B0-----:R-:W-:-:S03]  /*4790*/  IADD3.X R4, R252, UR15, RZ, P1, !PT ;  /* 0x0000000ffc047c10 */ /* 0x001fc60008ffe4ff */
        /* <DEDUP_REMOVED lines=43> */
[----:B------:R-:W-:Y:S01]  /*4a50*/  UIMAD UR15, UR29, 0x2c, URZ ;  /* 0x0000002c1d0f78a4 */ /* 0x000fe2000f8e023f */
[----:B0-----:R-:W-:-:S03]  /*4a60*/  IADD3 R4, P1, R10, UR51, RZ ;  /* 0x000000330a047c10 */ /* 0x001fc6000ff3e0ff */
[----:B------:R0:W-:Y:S01]  /*4a70*/  STL [R1+0x394], R2 ;  /* 0x0003940201007387 */ /* 0x0001e20000100800 */
[----:B--2---:R-:W-:-:S05]  /*4a80*/  IADD3 R3, P0, R11, UR51, RZ ;  /* 0x000000330b037c10 */ /* 0x004fca000ff1e0ff */
[----:B------:R1:W-:Y:S01]  /*4a90*/  STL [R1+0x3a0], R3 ;  /* 0x0003a00301007387 */ /* 0x0003e20000100800 */
[----:B0-----:R-:W-:-:S03]  /*4aa0*/  IADD3 R2, P2, R251, UR51, RZ ;  /* 0x00000033fb027c10 */ /* 0x001fc6000ff5e0ff */
[----:B------:R0:W-:Y:S04]  /*4ab0*/  STL [R1+0x3a8], R4 ;  /* 0x0003a80401007387 */ /* 0x0001e80000100800 */
[----:B------:R2:W-:Y:S01]  /*4ac0*/  STL [R1+0x3b0], R2 ;  /* 0x0003b00201007387 */ /* 0x0005e20000100800 */
[----:B-1----:R-:W-:Y:S01]  /*4ad0*/  IADD3 R3, P3, R249, UR51, RZ ;  /* 0x00000033f9037c10 */ /* 0x002fe2000ff7e0ff */
[----:B------:R-:W-:Y:S01]  /*4ae0*/  USHF.R.S32.HI UR51, URZ, 0x1f, UR33 ;  /* 0x0000001f3f337899 */ /* 0x000fe20008011421 */
        /* <DEDUP_REMOVED lines=8> */
[----:B------:R-:W-:Y:S01]  /*4b70*/  USHF.R.S32.HI UR59, URZ, 0x1f, UR41 ;  /* 0x0000001f3f3b7899 */ /* 0x000fe20008011429 */
        /* <DEDUP_REMOVED lines=188> */
[----:B------:R-:W-:Y:S01]  /*5740*/  USHF.L.U32 UR53, UR29, 0x5, URZ ;  /* 0x000000051d357899 */ /* 0x000fe2000800063f */
        /* <DEDUP_REMOVED lines=53> */
[----:B------:R-:W-:Y:S02]  /*5aa0*/  USHF.L.U32 UR6, UR29, 0x6, URZ ;  /* 0x000000061d067899 */ /* 0x000fe4000800063f */
[----:B------:R-:W-:Y:S01]  /*5ab0*/  UIMAD UR29, UR29, 0x1d, URZ ;  /* 0x0000001d1d1d78a4 */ /* 0x000fe2000f8e023f */
[----:B0-----:R-:W-:Y:S01]  /*5ac0*/  IADD3.X R4, R252, UR59, RZ, P1, !PT ;  /* 0x0000003bfc047c10 */ /* 0x001fe20008ffe4ff */
        /* <DEDUP_REMOVED lines=10> */
[----:B--2---:R-:W-:-:S02]  /*5b70*/  IADD3 R3, P2, R251, UR15, RZ ;  /* 0x0000000ffb037c10 */ /* 0x004fc4000ff5e0ff */
[----:B------:R-:W-:Y:S02]  /*5b80*/  IADD3.X R5, R252, UR59, RZ, P1, !PT ;  /* 0x0000003bfc057c10 */ /* 0x000fe40008ffe4ff */
[----:B0-----:R-:W-:-:S05]  /*5b90*/  IADD3 R2, P0, R11, UR15, RZ ;  /* 0x0000000f0b027c10 */ /* 0x001fca000ff1e0ff */
[----:B------:R0:W-:Y:S04]  /*5ba0*/  STL [R1+0x580], R2 ;  /* 0x0005800201007387 */ /* 0x0001e80000100800 */
[----:B------:R1:W-:Y:S04]  /*5bb0*/  STL [R1+0x588], R4 ;  /* 0x0005880401007387 */ /* 0x0003e80000100800 */
[----:B------:R2:W-:Y:S01]  /*5bc0*/  STL [R1+0x590], R3 ;  /* 0x0005900301007387 */ /* 0x0005e20000100800 */
[----:B0-----:R-:W-:Y:S01]  /*5bd0*/  IADD3 R2, P3, R249, UR15, RZ ;  /* 0x0000000ff9027c10 */ /* 0x001fe2000ff7e0ff */
[----:B------:R-:W-:-:S02]  /*5be0*/  USHF.R.S32.HI UR15, URZ, 0x1f, UR55 ;  /* 0x0000001f3f0f7899 */ /* 0x000fc40008011437 */
[----:B------:R-:W-:Y:S01]  /*5bf0*/  USHF.R.S32.HI UR55, URZ, 0x1f, UR47 ;  /* 0x0000001f3f377899 */ /* 0x000fe2000801142f */
[----:B-1----:R-:W-:Y:S01]  /*5c00*/  IADD3.X R4, R250, UR59, RZ, P2, !PT ;  /* 0x0000003bfa047c10 */ /* 0x002fe200097fe4ff */
[----:B------:R0:W-:Y:S01]  /*5c10*/  STL [R1+0x598], R2 ;  /* 0x0005980201007387 */ /* 0x0001e20000100800 */
[----:B--2---:R-:W-:-:S05]  /*5c20*/  IADD3.X R3, R9, UR59, RZ, P0, !PT ;  /* 0x0000003b09037c10 */ /* 0x004fca00087fe4ff */
[----:B------:R1:W-:Y:S01]  /*5c30*/  STL [R1+0x57c], R3 ;  /* 0x00057c0301007387 */ /* 0x0003e20000100800 */
[----:B0-----:R-:W-:-:S03]  /*5c40*/  LOP3.LUT R2, R12, 0x30, RZ, 0xc0, !PT ;  /* 0x000000300c027812 */ /* 0x001fc600078ec0ff */
        /* <DEDUP_REMOVED lines=74> */
[----:B-1----:R-:W-:Y:S02]  /*60f0*/  IADD3.X R3, R248, UR59, RZ, P3, !PT ;  /* 0x0000003bf8037c10 */ /* 0x002fe40009ffe4ff */
        /* <DEDUP_REMOVED lines=293> */
[----:B------:R-:W-:Y:S04]  /*7350*/  STL [R1+0x828], R5 ;  /* 0x0008280501007387 */ /* 0x000fe80000100800 */
[----:B------:R0:W-:Y:S01]  /*7360*/  STL [R1+0x830], R3 ;  /* 0x0008300301007387 */ /* 0x0001e20000100800 */
[----:B-1----:R-:W-:Y:S01]  /*7370*/  IADD3 R4, P3, R249, UR39, RZ ;  /* 0x00000027f9047c10 */ /* 0x002fe2000ff7e0ff */
[----:B------:R-:W-:-:S04]  /*7380*/  USHF.R.S32.HI UR39, URZ, 0x1f, UR19 ;  /* 0x0000001f3f277899 */ /* 0x000fc80008011413 */
[----:B------:R1:W-:Y:S01]  /*7390*/  STL [R1+0x838], R4 ;  /* 0x0008380401007387 */ /* 0x0003e20000100800 */
[----:B0-----:R-:W-:Y:S02]  /*73a0*/  SHF.R.S32.HI R3, RZ, 0x6, R0 ;  /* 0x00000006ff037819 */ /* 0x001fe40000011400 */
[----:B------:R-:W-:-:S03]  /*73b0*/  IADD3.X R0, R9, UR9, RZ, P0, !PT ;  /* 0x0000000909007c10 */ /* 0x000fc600087fe4ff */
[----:B------:R0:W-:Y:S01]  /*73c0*/  STL [R1+0xb78], R3 ;  /* 0x000b780301007387 */ /* 0x0001e20000100800 */
[----:B-1----:R-:W-:-:S03]  /*73d0*/  IADD3.X R4, R252, UR9, RZ, P1, !PT ;  /* 0x00000009fc047c10 */ /* 0x002fc60008ffe4ff */
[----:B------:R1:W-:Y:S04]  /*73e0*/  STL [R1+0x81c], R0 ;  /* 0x00081c0001007387 */ /* 0x0003e80000100800 */
[----:B------:R2:W-:Y:S01]  /*73f0*/  STL [R1+0x824], R4 ;  /* 0x0008240401007387 */ /* 0x0005e20000100800 */
[----:B0-----:R-:W-:Y:S02]  /*7400*/  IADD3.X R3, R250, UR9, RZ, P2, !PT ;  /* 0x00000009fa037c10 */ /* 0x001fe400097fe4ff */
[----:B-1----:R-:W-:-:S03]  /*7410*/  IADD3.X R0, R248, UR9, RZ, P3, !PT ;  /* 0x00000009f8007c10 */ /* 0x002fc60009ffe4ff */
[----:B------:R0:W-:Y:S01]  /*7420*/  STL [R1+0x82c], R3 ;  /* 0x00082c0301007387 */ /* 0x0001e20000100800 */
[----:B------:R-:W-:Y:S01]  /*7430*/  UIADD3 UR9, UP0, UR12, 0x2, URZ ;  /* 0x000000020c097890 */ /* 0x000fe2000ff1e03f */
[----:B--2---:R-:W-:Y:S02]  /*7440*/  IADD3 R4, P1, R10, UR5, RZ ;  /* 0x000000050a047c10 */ /* 0x004fe4000ff3e0ff */
[----:B------:R1:W-:Y:S01]  /*7450*/  STL [R1+0x834], R0 ;  /* 0x0008340001007387 */ /* 0x0003e20000100800 */
[----:B------:R-:W-:Y:S02]  /*7460*/  UIADD3.X UR59, UR4, -0x7fffffe0, URZ, UP0, !UPT ;  /* 0x80000020043b7890 */ /* 0x000fe400087fe43f */
[----:B------:R-:W-:Y:S01]  /*7470*/  USHF.R.S32.HI UR4, URZ, 0x1f, UR7 ;  /* 0x0000001f3f047899 */ /* 0x000fe20008011407 */
[----:B0-----:R-:W-:Y:S02]  /*7480*/  IADD3 R3, P0, R11, UR5, RZ ;  /* 0x000000050b037c10 */ /* 0x001fe4000ff1e0ff */
[----:B-1----:R-:W-:-:S03]  /*7490*/  IADD3 R0, P2, R251, UR5, RZ ;  /* 0x00000005fb007c10 */ /* 0x002fc6000ff5e0ff */
[----:B------:R0:W-:Y:S04]  /*74a0*/  STL [R1+0x840], R3 ;  /* 0x0008400301007387 */ /* 0x0001e80000100800 */
[----:B------:R-:W-:Y:S04]  /*74b0*/  STL [R1+0x848], R4 ;  /* 0x0008480401007387 */ /* 0x000fe80000100800 */
[----:B------:R1:W-:Y:S01]  /*74c0*/  STL [R1+0x850], R0 ;  /* 0x0008500001007387 */ /* 0x0003e20000100800 */
[----:B0-----:R-:W-:Y:S01]  /*74d0*/  IADD3 R3, P3, R249, UR5, RZ ;  /* 0x00000005f9037c10 */ /* 0x001fe2000ff7e0ff */
[----:B------:R-:W-:-:S04]  /*74e0*/  USHF.R.S32.HI UR5, URZ, 0x1f, UR6 ;  /* 0x0000001f3f057899 */ /* 0x000fc80008011406 */
[----:B------:R0:W-:Y:S01]  /*74f0*/  STL [R1+0x858], R3 ;  /* 0x0008580301007387 */ /* 0x0001e20000100800 */
[----:B-1----:R-:W-:Y:S01]  /*7500*/  IMAD R0, R13, 0x40, R2 ;  /* 0x000000400d007824 */ /* 0x002fe200078e0202 */
[----:B------:R-:W-:-:S04]  /*7510*/  IADD3.X R2, R252, UR8, RZ, P1, !PT ;  /* 0x00000008fc027c10 */ /* 0x000fc80008ffe4ff */
[----:B------:R-:W-:Y:S01]  /*7520*/  STL [R1+0x150], R0 ;  /* 0x0001500001007387 */ /* 0x000fe20000100800 */
[----:B0-----:R-:W-:-:S05]  /*7530*/  IADD3.X R3, R9, UR8, RZ, P0, !PT ;  /* 0x0000000809037c10 */ /* 0x001fca00087fe4ff */
[----:B------:R0:W-:Y:S04]  /*7540*/  STL [R1+0x83c], R3 ;  /* 0x00083c0301007387 */ /* 0x0001e80000100800 */
[----:B------:R1:W-:Y:S01]  /*7550*/  STL [R1+0x844], R2 ;  /* 0x0008440201007387 */ /* 0x0003e20000100800 */
[----:B0-----:R-:W-:Y:S02]  /*7560*/  IADD3.X R3, R250, UR8, RZ, P2, !PT ;  /* 0x00000008fa037c10 */ /* 0x001fe400097fe4ff */
[----:B-1----:R-:W-:-:S03]  /*7570*/  IADD3.X R2, R248, UR8, RZ, P3, !PT ;  /* 0x00000008f8027c10 */ /* 0x002fc60009ffe4ff */
[----:B------:R0:W-:Y:S01]  /*7580*/  STL [R1+0x84c], R3 ;  /* 0x00084c0301007387 */ /* 0x0001e20000100800 */
[----:B------:R-:W-:Y:S01]  /*7590*/  UMOV UR8, UR9 ;  /* 0x0000000900087c82 */ /* 0x000fe20008000000 */
[----:B------:R-:W-:Y:S01]  /*75a0*/  UMOV UR9, UR59 ;  /* 0x0000003b00097c82 */ /* 0x000fe20008000000 */
[----:B------:R-:W-:Y:S01]  /*75b0*/  ULDC UR59, c[0x0][0x238] ;  /* 0x00008e00003b7ab9 */ /* 0x000fe20000000800 */
[----:B------:R1:W-:Y:S01]  /*75c0*/  STL [R1+0x854], R2 ;  /* 0x0008540201007387 */ /* 0x0003e20000100800 */
[C---:B0-----:R-:W-:Y:S02]  /*75d0*/  LOP3.LUT R3, R0.reuse, 0x10, RZ, 0x3c, !PT ;  /* 0x0000001000037812 */ /* 0x041fe400078e3cff */
[----:B-1----:R-:W-:-:S03]  /*75e0*/  LOP3.LUT R2, R0, 0x20, RZ, 0x3c, !PT ;  /* 0x0000002000027812 */ /* 0x002fc600078e3cff */
[----:B------:R0:W-:Y:S01]  /*75f0*/  STL [R1+0x218], R3 ;  /* 0x0002180301007387 */ /* 0x0001e20000100800 */
[----:B------:R-:W-:-:S03]  /*7600*/  LOP3.LUT R0, R0, 0x30, RZ, 0x3c, !PT ;  /* 0x0000003000007812 */ /* 0x000fc600078e3cff */
[----:B------:R1:W-:Y:S04]  /*7610*/  STL [R1+0x214], R2 ;  /* 0x0002140201007387 */ /* 0x0003e80000100800 */
[----:B------:R2:W-:Y:S01]  /*7620*/  STL [R1+0x210], R0 ;  /* 0x0002100001007387 */ /* 0x0005e20000100800 */
[----:B0-----:R-:W-:Y:S02]  /*7630*/  IADD3 R3, P2, R251, UR54, RZ ;  /* 0x00000036fb037c10 */ /* 0x001fe4000ff5e0ff */
[----:B-1----:R-:W-:Y:S02]  /*7640*/  IADD3 R2, P0, R11, UR54, RZ ;  /* 0x000000360b027c10 */ /* 0x002fe4000ff1e0ff */
[----:B--2---:R-:W-:-:S03]  /*7650*/  IADD3 R0, P1, R10, UR54, RZ ;  /* 0x000000360a007c10 */ /* 0x004fc6000ff3e0ff */
[----:B------:R0:W-:Y:S04]  /*7660*/  STL [R1+0x860], R2 ;  /* 0x0008600201007387 */ /* 0x0001e80000100800 */
[----:B------:R1:W-:Y:S04]  /*7670*/  STL [R1+0x868], R0 ;  /* 0x0008680001007387 */ /* 0x0003e80000100800 */
[----:B------:R2:W-:Y:S01]  /*7680*/  STL [R1+0x870], R3 ;  /* 0x0008700301007387 */ /* 0x0005e20000100800 */
[----:B0-----:R-:W-:Y:S02]  /*7690*/  IADD3 R2, P3, R249, UR54, RZ ;  /* 0x00000036f9027c10 */ /* 0x001fe4000ff7e0ff */
[----:B-1----:R-:W-:-:S03]  /*76a0*/  IADD3.X R0, R9, UR55, RZ, P0, !PT ;  /* 0x0000003709007c10 */ /* 0x002fc600087fe4ff */
[----:B------:R0:W-:Y:S01]  /*76b0*/  STL [R1+0x878], R2 ;  /* 0x0008780201007387 */ /* 0x0001e20000100800 */
[----:B--2---:R-:W-:-:S03]  /*76c0*/  IADD3.X R3, R252, UR55, RZ, P1, !PT ;  /* 0x00000037fc037c10 */ /* 0x004fc60008ffe4ff */
[----:B------:R1:W-:Y:S04]  /*76d0*/  STL [R1+0x85c], R0 ;  /* 0x00085c0001007387 */ /* 0x0003e80000100800 */
[----:B------:R2:W-:Y:S01]  /*76e0*/  STL [R1+0x864], R3 ;  /* 0x0008640301007387 */ /* 0x0005e20000100800 */
[----:B0-----:R-:W-:Y:S02]  /*76f0*/  IADD3.X R2, R250, UR55, RZ, P2, !PT ;  /* 0x00000037fa027c10 */ /* 0x001fe400097fe4ff */
[----:B-1----:R-:W-:-:S03]  /*7700*/  IADD3.X R0, R248, UR55, RZ, P3, !PT ;  /* 0x00000037f8007c10 */ /* 0x002fc60009ffe4ff */
[----:B------:R0:W-:Y:S01]  /*7710*/  STL [R1+0x86c], R2 ;  /* 0x00086c0201007387 */ /* 0x0001e20000100800 */
[----:B------:R-:W-:Y:S01]  /*7720*/  UIADD3.64 UR54, UR8, 0xfe, URZ ;  /* 0x000000fe08367897 */ /* 0x000fe2000fffe03f */
[----:B--2---:R-:W-:Y:S02]  /*7730*/  IADD3 R3, P2, R251, UR52, RZ ;  /* 0x00000034fb037c10 */ /* 0x004fe4000ff5e0ff */
[----:B------:R1:W-:Y:S01]  /*7740*/  STL [R1+0x874], R0 ;  /* 0x0008740001007387 */ /* 0x0003e20000100800 */
[----:B0-----:R-:W-:Y:S02]  /*7750*/  IADD3 R2, P0, R11, UR52, RZ ;  /* 0x000000340b027c10 */ /* 0x001fe4000ff1e0ff */
[----:B-1----:R-:W-:-:S03]  /*7760*/  IADD3 R0, P1, R10, UR52, RZ ;  /* 0x000000340a007c10 */ /* 0x002fc6000ff3e0ff */
        /* <DEDUP_REMOVED lines=15> */
[----:B------:R-:W-:Y:S01]  /*7860*/  UIADD3.64 UR52, UR8, 0x700, URZ ;  /* 0x0000070008347897 */ /* 0x000fe2000fffe03f */
        /* <DEDUP_REMOVED lines=185> */
[----:B--2---:R-:W-:-:S03]  /*8400*/  IADD3 R3, P2, R251, UR42, RZ ;  /* 0x0000002afb037c10 */ /* 0x004fc6000ff5e0ff */
        /* <DEDUP_REMOVED lines=16> */
[----:B------:R1:W-:Y:S04]  /*8510*/  STL [R1+0xa14], R0 ;  /* 0x000a140001007387 */ /* 0x0003e80000100800 */
[----:B------:R2:W-:Y:S01]  /*8520*/  STL [R1+0xa20], R3 ;  /* 0x000a200301007387 */ /* 0x0005e20000100800 */
[----:B0-----:R-:W-:Y:S02]  /*8530*/  IADD3 R2, P0, R10, UR13, RZ ;  /* 0x0000000d0a027c10 */ /* 0x001fe4000ff1e0ff */
[----:B-1----:R-:W-:-:S03]  /*8540*/  IADD3 R0, P4, R251, UR13, RZ ;  /* 0x0000000dfb007c10 */ /* 0x002fc6000ff9e0ff */
        /* <DEDUP_REMOVED lines=10> */
[----:B0-----:R-:W-:Y:S02]  /*85f0*/  IADD3.X R2, R9, UR30, RZ, P1, !PT ;  /* 0x0000001e09027c10 */ /* 0x001fe40008ffe4ff */
[----:B-1----:R-:W-:-:S03]  /*8600*/  IADD3 R0, P1, R249, UR27, RZ ;  /* 0x0000001bf9007c10 */ /* 0x002fc6000ff3e0ff */
[----:B------:R0:W-:Y:S01]  /*8610*/  STL [R1+0xa1c], R2 ;  /* 0x000a1c0201007387 */ /* 0x0001e20000100800 */
[----:B--2---:R-:W-:-:S03]  /*8620*/  IADD3.X R3, R252, UR30, RZ, P0, !PT ;  /* 0x0000001efc037c10 */ /* 0x004fc600087fe4ff */
[----:B------:R1:W-:Y:S04]  /*8630*/  STL [R1+0xa58], R0 ;  /* 0x000a580001007387 */ /* 0x0003e80000100800 */
[----:B------:R2:W-:Y:S01]  /*8640*/  STL [R1+0xa24], R3 ;  /* 0x000a240301007387 */ /* 0x0005e20000100800 */
[----:B0-----:R-:W-:Y:S02]  /*8650*/  IADD3 R2, P0, R11, UR26, RZ ;  /* 0x0000001a0b027c10 */ /* 0x001fe4000ff1e0ff */
[----:B-1----:R-:W-:-:S03]  /*8660*/  IADD3.X R0, R250, UR30, RZ, P4, !PT ;  /* 0x0000001efa007c10 */ /* 0x002fc6000a7fe4ff */
        /* <DEDUP_REMOVED lines=56> */
[----:B------:R1:W-:Y:S01]  /*89f0*/  STL [R1+0xad0], R0 ;  /* 0x000ad00001007387 */ /* 0x0003e20000100800 */
[----:B0-----:R-:W-:Y:S02]  /*8a00*/  IADD3.X R2, R9, UR38, RZ, P4, !PT ;  /* 0x0000002609027c10 */ /* 0x001fe4000a7fe4ff */
[----:B-1----:R-:W-:-:S03]  /*8a10*/  IADD3 R0, P4, R249, UR19, RZ ;  /* 0x00000013f9007c10 */ /* 0x002fc6000ff9e0ff */
[----:B------:R0:W-:Y:S04]  /*8a20*/  STL [R1+0xa9c], R2 ;  /* 0x000a9c0201007387 */ /* 0x0001e80000100800 */
        /* <DEDUP_REMOVED lines=29> */
[----:B------:R-:W-:-:S03]  /*8c00*/  UMOV UR15, 0x80000020 ;  /* 0x80000020000f7882 */ /* 0x000fc60000000000 */
[----:B------:R2:W-:Y:S02]  /*8c10*/  STL [R1+0xaf4], R0 ;  /* 0x000af40001007387 */ /* 0x0005e40000100800 */
.L_x_2:
[----:B0-2---:R-:W2:Y:S04]  /*8c20*/  LDL R2, [R1+0x1dc] ;  /* 0x0001dc0001027983 */ /* 0x005ea80000100800 */
[----:B------:R-:W-:Y:S04]  /*8c30*/  STL [R1+0x1224], R250 ;  /* 0x001224fa01007387 */ /* 0x000fe80000100800 */
        /* <DEDUP_REMOVED lines=77> */
[----:B-----5:R-:W-:Y:S04]  /*9110*/  STL [R1+0xef8], R240 ;  /* 0x000ef8f001007387 */ /* 0x020fe80000100800 */
        /* <DEDUP_REMOVED lines=52> */
[----:B------:R-:W-:Y:S04]  /*9460*/  STL.64 [R1+0xe60], R214 ;  /* 0x000e60d601007387 */ /* 0x000fe80000100a00 */
        /* <DEDUP_REMOVED lines=8> */
[----:B------:R-:W-:Y:S04]  /*94f0*/  STL [R1+0x1144], R199 ;  /* 0x001144c701007387 */ /* 0x000fe80000100800 */
[----:B------:R-:W-:Y:S04]  /*9500*/  STL [R1+0x1138], R198 ;  /* 0x001138c601007387 */ /* 0x000fe80000100800 */
        /* <DEDUP_REMOVED lines=21> */
[----:B------:R-:W-:Y:S04]  /*9660*/  STL [R1+0xde4], R181 ;  /* 0x000de4b501007387 */ /* 0x000fe80000100800 */
[----:B------:R-:W-:Y:S04]  /*9670*/  STL [R1+0xde0], R182 ;  /* 0x000de0b601007387 */ /* 0x000fe80000100800 */
[----:B------:R-:W-:Y:S04]  /*9680*/  STL [R1+0xddc], R183 ;  /* 0x000ddcb701007387 */ /* 0x000fe80000100800 */
[----:B------:R0:W-:Y:S04]  /*9690*/  STL [R1+0xdd0], R120 ;  /* 0x000dd07801007387 */ /* 0x0001e80000100800 */
[----:B0-----:R-:W3:Y:S04]  /*96a0*/  LDL.LU R120, [R1+0x888] ;  /* 0x0008880001787983 */ /* 0x001ee80000300800 */
[----:B------:R0:W-:Y:S04]  /*96b0*/  STL [R1+0xdcc], R121 ;  /* 0x000dcc7901007387 */ /* 0x0001e80000100800 */
[----:B0-----:R-:W4:Y:S04]  /*96c0*/  LDL.LU R121, [R1+0x8ac] ;  /* 0x0008ac0001797983 */ /* 0x001f280000300800 */
[----:B------:R0:W-:Y:S04]  /*96d0*/  STL [R1+0xdc8], R122 ;  /* 0x000dc87a01007387 */ /* 0x0001e80000100800 */
[----:B0-----:R-:W3:Y:S04]  /*96e0*/  LDL.LU R122, [R1+0x880] ;  /* 0x00088000017a7983 */ /* 0x001ee80000300800 */
        /* <DEDUP_REMOVED lines=120> */
[----:B------:R-:W-:Y:S04]  /*9e70*/  STL [R1+0xcc8], R119 ;  /* 0x000cc87701007387 */ /* 0x000fe80000100800 */
        /* <DEDUP_REMOVED lines=111> */
[----:B------:R0:W-:Y:S01]  /*a570*/  STL [R1+0xbcc], R48 ;  /* 0x000bcc3001007387 */ /* 0x0001e20000100800 */
[----:B------:R-:W-:-:S03]  /*a580*/  MOV R181, UR48 ;  /* 0x0000003000b57c02 */ /* 0x000fc60008000f00 */
[----:B0-----:R-:W3:Y:S04]  /*a590*/  LDL.LU R48, [R1+0x4a4] ;  /* 0x0004a40001307983 */ /* 0x001ee80000300800 */
[----:B------:R0:W-:Y:S01]  /*a5a0*/  STL [R1+0xbc8], R49 ;  /* 0x000bc83101007387 */ /* 0x0001e20000100800 */
[----:B------:R-:W-:-:S03]  /*a5b0*/  MOV R0, UR49 ;  /* 0x0000003100007c02 */ /* 0x000fc60008000f00 */
        /* <DEDUP_REMOVED lines=13> */
[----:B0-----:R-:W3:Y:S01]  /*a690*/  LDL.LU R54, [R1+0x48c] ;  /* 0x00048c0001367983 */ /* 0x001ee20000300800 */
[----:B------:R-:W-:Y:S02]  /*a6a0*/  PRMT R250, RZ, 0x7610, R250 ;  /* 0x00007610fffa7816 */ /* 0x000fe400000000fa */
[----:B------:R-:W-:Y:S01]  /*a6b0*/  PRMT R252, RZ, 0x7610, R252 ;  /* 0x00007610fffc7816 */ /* 0x000fe200000000fc */
[----:B------:R-:W-:Y:S04]  /*a6c0*/  STL [R1+0xbb0], R55 ;  /* 0x000bb03701007387 */ /* 0x000fe80000100800 */
[----:B------:R-:W-:Y:S04]  /*a6d0*/  STL [R1+0xf5c], R181 ;  /* 0x000f5cb501007387 */ /* 0x000fe80000100800 */
[----:B------:R0:W-:Y:S04]  /*a6e0*/  STL [R1+0xb18], R0 ;  /* 0x000b180001007387 */ /* 0x0001e80000100800 */
[----:B------:R-:W-:Y:S04]  /*a6f0*/  STL [R1+0xf60], R182 ;  /* 0x000f60b601007387 */ /* 0x000fe80000100800 */
[----:B------:R-:W-:Y:S01]  /*a700*/  STL [R1+0xf64], R183 ;  /* 0x000f64b701007387 */ /* 0x000fe20000100800 */
[----:B0-----:R-:W-:-:S05]  /*a710*/  MOV R0, UR7 ;  /* 0x0000000700007c02 */ /* 0x001fca0008000f00 */
[----:B------:R0:W-:Y:S04]  /*a720*/  STL [R1+0xb08], R0 ;  /* 0x000b080001007387 */ /* 0x0001e80000100800 */
[----:B------:R1:W-:Y:S01]  /*a730*/  STL [R1+0xb04], R3 ;  /* 0x000b040301007387 */ /* 0x0003e20000100800 */
[----:B0-----:R-:W-:Y:S02]  /*a740*/  MOV R0, UR5 ;  /* 0x0000000500007c02 */ /* 0x001fe40008000f00 */
[----:B-1----:R-:W-:-:S03]  /*a750*/  MOV R3, UR4 ;  /* 0x0000000400037c02 */ /* 0x002fc60008000f00 */
[----:B------:R0:W-:Y:S04]  /*a760*/  STL [R1+0xb00], R0 ;  /* 0x000b000001007387 */ /* 0x0001e80000100800 */
[----:B------:R1:W-:Y:S04]  /*a770*/  STL [R1+0xafc], R3 ;  /* 0x000afc0301007387 */ /* 0x0003e80000100800 */
[----:B------:R-:W-:Y:S01]  /*a780*/  STL [R1+0xf6c], R249 ;  /* 0x000f6cf901007387 */ /* 0x000fe20000100800 */
[----:B0-----:R-:W2:Y:S03]  /*a790*/  LDC R0, c[0x0][0x230] ;  /* 0x00008c00ff007b82 */ /* 0x001ea60000000800 */
[----:B------:R-:W-:Y:S01]  /*a7a0*/  STL [R1+0xf68], R248 ;  /* 0x000f68f801007387 */ /* 0x000fe20000100800 */
[----:B--2---:R-:W-:-:S05]  /*a7b0*/  IMAD R0, R2, -0x40, R0 ;  /* 0xffffffc002007824 */ /* 0x004fca00078e0200 */
[C---:B------:R-:W-:Y:S02]  /*a7c0*/  ISETP.GT.AND P0, PT, R0.reuse, RZ, PT ;  /* 0x000000ff0000720c */ /* 0x040fe40003f04270 */
[----:B------:R-:W-:Y:S02]  /*a7d0*/  PRMT R15, RZ, 0x7610, R15 ;  /* 0x00007610ff0f7816 */ /* 0x000fe4000000000f */
[----:B------:R-:W-:Y:S02]  /*a7e0*/  PRMT R11, RZ, 0x7610, R11 ;  /* 0x00007610ff0b7816 */ /* 0x000fe4000000000b */
[----:B------:R-:W-:-:S07]  /*a7f0*/  ISETP.GT.AND P1, PT, R0, 0x1, PT ;  /* 0x000000010000780c */ /* 0x000fce0003f24270 */
[----:B------:R-:W-:Y:S02]  /*a800*/  @P0 IMAD.MOV.U32 R2, RZ, RZ, R249 ;  /* 0x000000ffff020224 */ /* 0x000fe400078e00f9 */
[----:B-1----:R-:W-:-:S05]  /*a810*/  @P0 IMAD.MOV.U32 R3, RZ, RZ, R248 ;  /* 0x000000ffff030224 */ /* 0x002fca00078e00f8 */
[----:B------:R-:W2:Y:S04]  /*a820*/  @P0 LDG.E.U8 R250, desc[UR56][R2.64] ;  /* 0x0000003802fa0981 */ /* 0x000ea8000c1e1100 */
[----:B--2---:R0:W-:Y:S04]  /*a830*/  STL [R1+0x8c], R250 ;  /* 0x00008cfa01007387 */ /* 0x0041e80000100800 */
[----:B0-----:R-:W2:Y:S01]  /*a840*/  LDL.LU R250, [R1+0x1224] ;  /* 0x0012240001fa7983 */ /* 0x001ea20000300800 */
[----:B------:R-:W-:-:S03]  /*a850*/  @P0 IMAD.MOV.U32 R2, RZ, RZ, R251 ;  /* 0x000000ffff020224 */ /* 0x000fc600078e00fb */
[----:B------:R-:W-:Y:S01]  /*a860*/  STL [R1+0xf74], R251 ;  /* 0x000f74fb01007387 */ /* 0x000fe20000100800 */
[----:B--2---:R-:W-:-:S03]  /*a870*/  @P0 IMAD.MOV.U32 R3, RZ, RZ, R250 ;  /* 0x000000ffff030224 */ /* 0x004fc600078e00fa */
[----:B------:R-:W-:Y:S04]  /*a880*/  STL [R1+0xf70], R250 ;  /* 0x000f70fa01007387 */ /* 0x000fe80000100800 */
[----:B------:R-:W2:Y:S04]  /*a890*/  @P0 LDG.E.U8 R252, desc[UR56][R2.64] ;  /* 0x0000003802fc0981 */ /* 0x000ea8000c1e1100 */
[----:B--2---:R0:W-:Y:S04]  /*a8a0*/  STL [R1+0xa0], R252 ;  /* 0x0000a0fc01007387 */ /* 0x0041e80000100800 */
[----:B0-----:R-:W2:Y:S04]  /*a8b0*/  LDL.LU R252, [R1+0x1220] ;  /* 0x0012200001fc7983 */ /* 0x001ea80000300800 */
[----:B------:R-:W4:Y:S04]  /*a8c0*/  LDL R3, [R1+0x80] ;  /* 0x0000800001037983 */ /* 0x000f280000100800 */
[----:B--2---:R-:W-:Y:S01]  /*a8d0*/  STL [R1+0xf78], R252 ;  /* 0x000f78fc01007387 */ /* 0x004fe20000100800 */
[----:B----4-:R-:W-:-:S02]  /*a8e0*/  @P0 IMAD.MOV.U32 R2, RZ, RZ, R3 ;  /* 0x000000ffff020224 */ /* 0x010fc400078e0003 */
[----:B------:R-:W-:-:S05]  /*a8f0*/  @P0 IMAD.MOV.U32 R3, RZ, RZ, R252 ;  /* 0x000000ffff030224 */ /* 0x000fca00078e00fc */
[----:B------:R-:W2:Y:S04]  /*a900*/  @P0 LDG.E.U8 R15, desc[UR56][R2.64] ;  /* 0x00000038020f0981 */ /* 0x000ea8000c1e1100 */
[----:B--2---:R0:W-:Y:S04]  /*a910*/  STL [R1+0xa8], R15 ;  /* 0x0000a80f01007387 */ /* 0x0041e80000100800 */
[----:B0-----:R-:W2:Y:S04]  /*a920*/  LDL.LU R15, [R1+0x121c] ;  /* 0x00121c00010f7983 */ /* 0x001ea80000300800 */
[----:B------:R-:W4:Y:S04]  /*a930*/  LDL R2, [R1+0x84] ;  /* 0x0000840001027983 */ /* 0x000f280000100800 */
[----:B------:R-:W4:Y:S01]  /*a940*/  LDL R3, [R1+0x88] ;  /* 0x0000880001037983 */ /* 0x000f220000100800 */
[----:B--2---:R-:W-:-:S02]  /*a950*/  PRMT R15, RZ, 0x7610, R15 ;  /* 0x00007610ff0f7816 */ /* 0x004fc4000000000f */
[----:B----4-:R-:W-:-:S04]  /*a960*/  @P0 LOP3.LUT R3, R3, R2, RZ, 0x3c, !PT ;  /* 0x0000000203030212 */ /* 0x010fc800078e3cff */
[----:B------:R-:W-:-:S04]  /*a970*/  @P0 LOP3.LUT R2, R3, R2, RZ, 0x3c, !PT ;  /* 0x0000000203020212 */ /* 0x000fc800078e3cff */
[----:B------:R-:W-:-:S05]  /*a980*/  @P0 LOP3.LUT R3, R3, R2, RZ, 0x3c, !PT ;  /* 0x0000000203030212 */ /* 0x000fca00078e3cff */
[----:B------:R-:W2:Y:S04]  /*a990*/  @P0 LDG.E.U8 R11, desc[UR56][R2.64] ;  /* 0x00000038020b0981 */ /* 0x000ea8000c1e1100 */
[----:B--2---:R0:W-:Y:S04]  /*a9a0*/  STL [R1+0xac], R11 ;  /* 0x0000ac0b01007387 */ /* 0x0041e80000100800 */
[----:B0-----:R-:W2:Y:S04]  /*a9b0*/  LDL.LU R11, [R1+0x1218] ;  /* 0x00121800010b7983 */ /* 0x001ea80000300800 */
[----:B------:R-:W4:Y:S04]  /*a9c0*/  LDL R2, [R1+0xaf4] ;  /* 0x000af40001027983 */ /* 0x000f280000100800 */
[----:B------:R-:W4:Y:S01]  /*a9d0*/  LDL R3, [R1+0xaf8] ;  /* 0x000af80001037983 */ /* 0x000f220000100800 */
[----:B------:R-:W-:-:S02]  /*a9e0*/  PRMT R165, RZ, 0x7610, R165 ;  /* 0x00007610ffa57816 */ /* 0x000fc400000000a5 */
[----:B------:R-:W-:Y:S02]  /*a9f0*/  PRMT R173, RZ, 0x7610, R173 ;  /* 0x00007610ffad7816 */ /* 0x000fe400000000ad */
[----:B------:R-:W-:Y:S02]  /*aa00*/  PRMT R198, RZ, 0x7610, R198 ;  /* 0x00007610ffc67816 */ /* 0x000fe400000000c6 */
[----:B------:R-:W-:Y:S02]  /*aa10*/  ISETP.GT.AND P0, PT, R0, 0x2, PT ;  /* 0x000000020000780c */ /* 0x000fe40003f04270 */
[----:B----4-:R-:W-:-:S04]  /*aa20*/  @P1 LOP3.LUT R3, R3, R2, RZ, 0x3c, !PT ;  /* 0x0000000203031212 */ /* 0x010fc800078e3cff */
[----:B------:R-:W-:-:S04]  /*aa30*/  @P1 LOP3.LUT R2, R3, R2, RZ, 0x3c, !PT ;  /* 0x0000000203021212 */ /* 0x000fc800078e3cff */
[----:B------:R-:W-:-:S05]  /*aa40*/  @P1 LOP3.LUT R3, R3, R2, RZ, 0x3c, !PT ;  /* 0x0000000203031212 */ /* 0x000fca00078e3cff */
[----:B------:R0:W4:Y:S04]  /*aa50*/  @P1 LDG.E.U8 R15, desc[UR56][R2.64] ;  /* 0x00000038020f1981 */ /* 0x000128000c1e1100 */
[----:B------:R-:W0:Y:S04]  /*aa60*/  LDL R2, [R1+0xaec] ;  /* 0x000aec0001027983 */ /* 0x000e280000100800 */
[----:B------:R-:W0:Y:S02]  /*aa70*/  LDL R3, [R1+0xaf0] ;  /* 0x000af00001037983 */ /* 0x000e240000100800 */
[----:B0-----:R-:W-:-:S04]  /*aa80*/  @P1 LOP3.LUT R3, R3, R2, RZ, 0x3c, !PT ;  /* 0x0000000203031212 */ /* 0x001fc800078e3cff */
[----:B------:R-:W-:-:S04]  /*aa90*/  @P1 LOP3.LUT R2, R3, R2, RZ, 0x3c, !PT ;  /* 0x0000000203021212 */ /* 0x000fc800078e3cff */
[----:B------:R-:W-:-:S05]  /*aaa0*/  @P1 LOP3.LUT R3, R3, R2, RZ, 0x3c, !PT ;  /* 0x0000000203031212 */ /* 0x000fca00078e3cff */
[----:B------:R-:W3:Y:S04]  /*aab0*/  @P1 LDG.E.U8 R165, desc[UR56][R2.64] ;  /* 0x0000003802a51981 */ /* 0x000ee8000c1e1100 */
[----:B------:R-:W2:Y:S04]  /*aac0*/  LDL R2, [R1+0xae4] ;  /* 0x000ae40001027983 */ /* 0x000ea80000100800 */
[----:B------:R-:W2:Y:S04]  /*aad0*/  LDL R3, [R1+0xae8] ;  /* 0x000ae80001037983 */ /* 0x000ea80000100800 */
[----:B---3--:R0:W-:Y:S01]  /*aae0*/  STL [R1+0x114c], R165 ;  /* 0x00114ca501007387 */ /* 0x0081e20000100800 */
[----:B--2---:R-:W-:-:S04]  /*aaf0*/  @P1 LOP3.LUT R3, R3, R2, RZ, 0x3c, !PT ;  /* 0x0000000203031212 */ /* 0x004fc800078e3cff */
[----:B------:R-:W-:-:S04]  /*ab00*/  @P1 LOP3.LUT R2, R3, R2, RZ, 0x3c, !PT ;  /* 0x0000000203021212 */ /* 0x000fc800078e3cff */
[----:B------:R-:W-:-:S05]  /*ab10*/  @P1 LOP3.LUT R3, R3, R2, RZ, 0x3c, !PT ;  /* 0x0000000203031212 */ /* 0x000fca00078e3cff */
[----:B------:R1:W2:Y:S04]  /*ab20*/  @P1 LDG.E.U8 R173, desc[UR56][R2.64] ;  /* 0x0000003802ad1981 */ /* 0x0002a8000c1e1100 */
[----:B------:R-:W1:Y:S04]  /*ab30*/  LDL R2, [R1+0xadc] ;  /* 0x000adc0001027983 */ /* 0x000e680000100800 */
[----:B------:R-:W1:Y:S01]  /*ab40*/  LDL R3, [R1+0xae0] ;  /* 0x000ae00001037983 */ /* 0x000e620000100800 */
[----:B0-----:R-:W-:Y:S02]  /*ab50*/  PRMT R165, RZ, 0x7610, R165 ;  /* 0x00007610ffa57816 */ /* 0x001fe400000000a5 */
[----:B-1----:R-:W-:-:S04]  /*ab60*/  @P1 LOP3.LUT R3, R3, R2, RZ, 0x3c, !PT ;  /* 0x0000000203031212 */ /* 0x002fc800078e3cff */
[----:B------:R-:W-:-:S04]  /*ab70*/  @P1 LOP3.LUT R2, R3, R2, RZ, 0x3c, !PT ;  /* 0x0000000203021212 */ /* 0x000fc800078e3cff */
[----:B------:R-:W-:-:S05]  /*ab80*/  @P1 LOP3.LUT R3, R3, R2, RZ, 0x3c, !PT ;  /* 0x0000000203031212 */ /* 0x000fca00078e3cff */
[----:B------:R0:W3:Y:S04]  /*ab90*/  @P1 LDG.E.U8 R198, desc[UR56][R2.64] ;  /* 0x0000003802c61981 */ /* 0x0000e8000c1e1100 */
[----:B------:R-:W0:Y:S04]  /*aba0*/  LDL R2, [R1+0xad4] ;  /* 0x000ad40001027983 */ /* 0x000e280000100800 */
[----:B------:R-:W0:Y:S01]  /*abb0*/  LDL R3, [R1+0xad8] ;  /* 0x000ad80001037983 */ /* 0x000e220000100800 */
[----:B------:R-:W-:Y:S02]  /*abc0*/  PRMT R9, RZ, 0x7610, R9 ;  /* 0x00007610ff097816 */ /* 0x000fe40000000009 */
[----:B------:R-:W-:-:S02]  /*abd0*/  PRMT R11, RZ, 0x7610, R11 ;  /* 0x00007610ff0b7816 */ /* 0x000fc4000000000b */
[----:B------:R-:W-:Y:S02]  /*abe0*/  ISETP.GT.AND P1, PT, R0, 0x3, PT ;  /* 0x000000030000780c */ /* 0x000fe40003f24270 */
[----:B0-----:R-:W-:-:S04]  /*abf0*/  @P0 LOP3.LUT R3, R3, R2, RZ, 0x3c, !PT ;  /* 0x0000000203030212 */ /* 0x001fc800078e3cff */
[----:B------:R-:W-:-:S04]  /*ac00*/  @P0 LOP3.LUT R2, R3, R2, RZ, 0x3c, !PT ;  /* 0x0000000203020212 */ /* 0x000fc800078e3cff */
[----:B------:R-:W-:-:S05]  /*ac10*/  @P0 LOP3.LUT R3, R3, R2, RZ, 0x3c, !PT ;  /* 0x0000000203030212 */ /* 0x000fca00078e3cff */
[----:B------:R0:W2:Y:S04]  /*ac20*/  @P0 LDG.E.U8 R165, desc[UR56][R2.64] ;  /* 0x0000003802a50981 */ /* 0x0000a8000c1e1100 */
[----:B------:R-:W0:Y:S04]  /*ac30*/  LDL R2, [R1+0xacc] ;  /* 0x000acc0001027983 */ /* 0x000e280000100800 */
[----:B------:R-:W0:Y:S02]  /*ac40*/  LDL R3, [R1+0xad0] ;  /* 0x000ad00001037983 */ /* 0x000e240000100800 */
[----:B0-----:R-:W-:-:S04]  /*ac50*/  @P0 LOP3.LUT R3, R3, R2, RZ, 0x3c, !PT ;  /* 0x0000000203030212 */ /* 0x001fc800078e3cff */
[----:B------:R-:W-:-:S04]  /*ac60*/  @P0 LOP3.LUT R2, R3, R2, RZ, 0x3c, !PT ;  /* 0x0000000203020212 */ /* 0x000fc800078e3cff */
[----:B------:R-:W-:-:S05]  /*ac70*/  @P0 LOP3.LUT R3, R3, R2, RZ, 0x3c, !PT ;  /* 0x0000000203030212 */ /* 0x000fca00078e3cff */
[----:B------:R-:W4:Y:S04]  /*ac80*/  @P0 LDG.E.U8 R9, desc[UR56][R2.64] ;  /* 0x0000003802090981 */ /* 0x000f28000c1e1100 */
[----:B----4-:R0:W-:Y:S04]  /*ac90*/  STL [R1+0x9c], R9 ;  /* 0x00009c0901007387 */ /* 0x0101e80000100800 */
[----:B0-----:R-:W4:Y:S04]  /*aca0*/  LDL.LU R9, [R1+0x1214] ;  /* 0x0012140001097983 */ /* 0x001f280000300800 */
[----:B------:R-:W3:Y:S04]  /*acb0*/  LDL R2, [R1+0xac4] ;  /* 0x000ac40001027983 */ /* 0x000ee80000100800 */
[----:B------:R-:W3:Y:S01]  /*acc0*/  LDL R3, [R1+0xac8] ;  /* 0x000ac80001037983 */ /* 0x000ee20000100800 */
[----:B----4-:R-:W-:-:S02]  /*acd0*/  PRMT R9, RZ, 0x7610, R9 ;  /* 0x00007610ff097816 */ /* 0x010fc40000000009 */
[----:B---3--:R-:W-:-:S04]  /*ace0*/  @P0 LOP3.LUT R3, R3, R2, RZ, 0x3c, !PT ;  /* 0x0000000203030212 */ /* 0x008fc800078e3cff */
[----:B------:R-:W-:-:S04]  /*acf0*/  @P0 LOP3.LUT R2, R3, R2, RZ, 0x3c, !PT ;  /* 0x0000000203020212 */ /* 0x000fc800078e3cff */
[----:B------:R-:W-:-:S05]  /*ad00*/  @P0 LOP3.LUT R3, R3, R2, RZ, 0x3c, !PT ;  /* 0x0000000203030212 */ /* 0x000fca00078e3cff */
[----:B------:R-:W3:Y:S04]  /*ad10*/  @P0 LDG.E.U8 R11, desc[UR56][R2.64] ;  /* 0x00000038020b0981 */ /* 0x000ee8000c1e1100 */
[----:B---3--:R0:W-:Y:S04]  /*ad20*/  STL [R1+0xa4], R11 ;  /* 0x0000a40b01007387 */ /* 0x0081e80000100800 */
[----:B0-----:R-:W3:Y:S04]  /*ad30*/  LDL.LU R11, [R1+0x1210] ;  /* 0x00121000010b7983 */ /* 0x001ee80000300800 */
[----:B------:R-:W4:Y:S04]  /*ad40*/  LDL R2, [R1+0xabc] ;  /* 0x000abc0001027983 */ /* 0x000f280000100800 */
[----:B------:R-:W4:Y:S01]  /*ad50*/  LDL R3, [R1+0xac0] ;  /* 0x000ac00001037983 */ /* 0x000f220000100800 */
[----:B---3--:R-:W-:-:S02]  /*ad60*/  PRMT R11, RZ, 0x7610, R11 ;  /* 0x00007610ff0b7816 */ /* 0x008fc4000000000b */
[----:B----4-:R-:W-:-:S04]  /*ad70*/  @P0 LOP3.LUT R3, R3, R2, RZ, 0x3c, !PT ;  /* 0x0000000203030212 */ /* 0x010fc800078e3cff */
[----:B------:R-:W-:-:S04]  /*ad80*/  @P0 LOP3.LUT R2, R3, R2, RZ, 0x3c, !PT ;  /* 0x0000000203020212 */ /* 0x000fc800078e3cff */
[----:B------:R-:W-:-:S05]  /*ad90*/  @P0 LOP3.LUT R3, R3, R2, RZ, 0x3c, !PT ;  /* 0x0000000203030212 */ /* 0x000fca00078e3cff */
[----:B------:R-:W3:Y:S04]  /*ada0*/  @P0 LDG.E.U8 R9, desc[UR56][R2.64] ;  /* 0x0000003802090981 */ /* 0x000ee8000c1e1100 */
[----:B---3--:R0:W-:Y:S04]  /*adb0*/  STL [R1+0x1ac], R9 ;  /* 0x0001ac0901007387 */ /* 0x0081e80000100800 */
[----:B0-----:R-:W3:Y:S04]  /*adc0*/  LDL.LU R9, [R1+0x120c] ;  /* 0x00120c0001097983 */ /* 0x001ee80000300800 */
        /* <DEDUP_REMOVED lines=23> */
[----:B------:R-:W0:Y:S01]  /*af40*/  LDL R3, [R1+0xaa0] ;  /* 0x000aa00001037983 */ /* 0x000e220000100800 */
[----:B------:R-:W-:Y:S02]  /*af50*/  PRMT R191, RZ, 0x7610, R191 ;  /* 0x00007610ffbf7816 */ /* 0x000fe400000000bf */
[----:B0-----:R-:W-:-:S04]  /*af60*/  @P1 LOP3.LUT R3, R3, R2, RZ, 0x3c, !PT ;  /* 0x0000000203031212 */ /* 0x001fc800078e3cff */
[----:B------:R-:W-:-:S04]  /*af70*/  @P1 LOP3.LUT R2, R3, R2, RZ, 0x3c, !PT ;  /* 0x0000000203021212 */ /* 0x000fc800078e3cff */
[----:B------:R-:W-:-:S05]  /*af80*/  @P1 LOP3.LUT R3, R3, R2, RZ, 0x3c, !PT ;  /* 0x0000000203031212 */ /* 0x000fca00078e3cff */
[----:B------:R0:W4:Y:S04]  /*af90*/  @P1 LDG.E.U8 R174, desc[UR56][R2.64] ;  /* 0x0000003802ae1981 */ /* 0x000128000c1e1100 */
[----:B------:R-:W0:Y:S04]  /*afa0*/  LDL R2, [R1+0xa94] ;  /* 0x000a940001027983 */ /* 0x000e280000100800 */
[----:B------:R-:W0:Y:S01]  /*afb0*/  LDL R3, [R1+0xa98] ;  /* 0x000a980001037983 */ /* 0x000e220000100800 */
[----:B------:R-:W-:Y:S02]  /*afc0*/  PRMT R14, RZ, 0x7610, R14 ;  /* 0x00007610ff0e7816 */ /* 0x000fe4000000000e */
[----:B---3--:R-:W-:-:S02]  /*afd0*/  PRMT R9, RZ, 0x7610, R9 ;  /* 0x00007610ff097816 */ /* 0x008fc40000000009 */
[----:B------:R-:W-:Y:S02]  /*afe0*/  ISETP.GT.AND P1, PT, R0, 0x5, PT ;  /* 0x000000050000780c */ /* 0x000fe40003f24270 */
[----:B0-----:R-:W-:-:S04]  /*aff0*/  @P0 LOP3.LUT R3, R3, R2, RZ, 0x3c, !PT ;  /* 0x0000000203030212 */ /* 0x001fc800078e3cff */
[----:B------:R-:W-:-:S04]  /*b000*/  @P0 LOP3.LUT R2, R3, R2, RZ, 0x3c, !PT ;  /* 0x0000000203020212 */ /* 0x000fc800078e3cff */
[----:B------:R-:W-:-:S05]  /*b010*/  @P0 LOP3.LUT R3, R3, R2, RZ, 0x3c, !PT ;  /* 0x0000000203030212 */ /* 0x000fca00078e3cff */
[----:B------:R0:W3:Y:S04]  /*b020*/  @P0 LDG.E.U8 R191, desc[UR56][R2.64] ;  /* 0x0000003802bf0981 */ /* 0x0000e8000c1e1100 */
[----:B------:R-:W0:Y:S04]  /*b030*/  LDL R2, [R1+0xa8c] ;  /* 0x000a8c0001027983 */ /* 0x000e280000100800 */
[----:B------:R-:W0:Y:S02]  /*b040*/  LDL R3, [R1+0xa90] ;  /* 0x000a900001037983 */ /* 0x000e240000100800 */
[----:B0-----:R-:W-:-:S04]  /*b050*/  @P0 LOP3.LUT R3, R3, R2, RZ, 0x3c, !PT ;  /* 0x0000000203030212 */ /* 0x001fc800078e3cff */
[----:B------:R-:W-:-:S04]  /*b060*/  @P0 LOP3.LUT R2, R3, R2, RZ, 0x3c, !PT ;  /* 0x0000000203020212 */ /* 0x000fc800078e3cff */
[----:B------:R-:W-:-:S05]  /*b070*/  @P0 LOP3.LUT R3, R3, R2, RZ, 0x3c, !PT ;  /* 0x0000000203030212 */ /* 0x000fca00078e3cff */
        /* <DEDUP_REMOVED lines=53> */
[----:B--2---:R-:W-:-:S02]  /*b3d0*/  PRMT R14, RZ, 0x7610, R14 ;  /* 0x00007610ff0e7816 */ /* 0x004fc4000000000e */
        /* <DEDUP_REMOVED lines=55> */
[----:B---3--:R-:W-:Y:S02]  /*b750*/  PRMT R13, RZ, 0x7610, R13 ;  /* 0x00007610ff0d7816 */ /* 0x008fe4000000000d */
[----:B0-----:R-:W-:-:S04]  /*b760*/  @P1 LOP3.LUT R3, R3, R2, RZ, 0x3c, !PT ;  /* 0x0000000203031212 */ /* 0x001fc800078e3cff */
        /* <DEDUP_REMOVED lines=69> */
[----:B--2---:R-:W-:Y:S02]  /*bbc0*/  PRMT R8, RZ, 0x7610, R8 ;  /* 0x00007610ff087816 */ /* 0x004fe40000000008 */
[----:B------:R-:W-:-:S02]  /*bbd0*/  PRMT R177, RZ, 0x7610, R177 ;  /* 0x00007610ffb17816 */ /* 0x000fc400000000b1 */
[----:B------:R-:W-:Y:S02]  /*bbe0*/  ISETP.GT.AND P1, PT, R0, 0xb, PT ;  /* 0x0000000b0000780c */ /* 0x000fe40003f24270 */
[----:B0-----:R-:W-:-:S04]  /*bbf0*/  @P0 LOP3.LUT R3, R3, R2, RZ, 0x3c, !PT ;  /* 0x0000000203030212 */ /* 0x001fc800078e3cff */
[----:B------:R-:W-:-:S04]  /*bc00*/  @P0 LOP3.LUT R2, R3, R2, RZ, 0x3c, !PT ;  /* 0x0000000203020212 */ /* 0x000fc800078e3cff */
[----:B------:R-:W-:-:S05]  /*bc10*/  @P0 LOP3.LUT R3, R3, R2, RZ, 0x3c, !PT ;  /* 0x0000000203030212 */ /* 0x000fca00078e3cff */
[----:B------:R-:W2:Y:S04]  /*bc20*/  @P0 LDG.E.U8 R6, desc[UR56][R2.64] ;  /* 0x0000003802060981 */ /* 0x000ea8000c1e1100 */
[----:B--2---:R0:W-:Y:S04]  /*bc30*/  STL [R1+0x164], R6 ;  /* 0x0001640601007387 */ /* 0x0041e80000100800 */
[----:B0-----:R-:W2:Y:S04]  /*bc40*/  LDL.LU R6, [R1+0x11e4] ;  /* 0x0011e40001067983 */ /* 0x001ea80000300800 */
[----:B------:R-:W3:Y:S04]  /*bc50*/  LDL R2, [R1+0x9cc] ;  /* 0x0009cc0001027983 */ /* 0x000ee80000100800 */
[----:B------:R-:W3:Y:S02]  /*bc60*/  LDL R3, [R1+0x9d0] ;  /* 0x0009d00001037983 */ /* 0x000ee40000100800 */
        /* <DEDUP_REMOVED lines=12> */
[----:B------:R0:W3:Y:S04]  /*bd30*/  @P0 LDG.E.U8 R177, desc[UR56][R2.64] ;  /* 0x0000003802b10981 */ /* 0x0000e8000c1e1100 */
[----:B------:R-:W0:Y:S04]  /*bd40*/  LDL R2, [R1+0x9bc] ;  /* 0x0009bc0001027983 */ /* 0x000e280000100800 */
[----:B------:R-:W0:Y:S01]  /*bd50*/  LDL R3, [R1+0x9c0] ;  /* 0x0009c00001037983 */ /* 0x000e220000100800 */
[----:B------:R-:W-:Y:S02]  /*bd60*/  PRMT R187, RZ, 0x7610, R187 ;  /* 0x00007610ffbb7816 */ /* 0x000fe400000000bb */
[----:B0-----:R-:W-:-:S04]  /*bd70*/  @P0 LOP3.LUT R3, R3, R2, RZ, 0x3c, !PT ;  /* 0x0000000203030212 */ /* 0x001fc800078e3cff */
[----:B------:R-:W-:-:S04]  /*bd80*/  @P0 LOP3.LUT R2, R3, R2, RZ, 0x3c, !PT ;  /* 0x0000000203020212 */ /* 0x000fc800078e3cff */
[----:B------:R-:W-:-:S05]  /*bd90*/  @P0 LOP3.LUT R3, R3, R2, RZ, 0x3c, !PT ;  /* 0x0000000203030212 */ /* 0x000fca00078e3cff */
[----:B------:R-:W4:Y:S04]  /*bda0*/  @P0 LDG.E.U8 R8, desc[UR56][R2.64] ;  /* 0x0000003802080981 */ /* 0x000f28000c1e1100 */
[----:B----4-:R0:W-:Y:S04]  /*bdb0*/  STL [R1+0x1c0], R8 ;  /* 0x0001c00801007387 */ /* 0x0101e80000100800 */
[----:B0-----:R-:W4:Y:S04]  /*bdc0*/  LDL.LU R8, [R1+0x11dc] ;  /* 0x0011dc0001087983 */ /* 0x001f280000300800 */
[----:B------:R-:W2:Y:S04]  /*bdd0*/  LDL R2, [R1+0x9b4] ;  /* 0x0009b40001027983 */ /* 0x000ea80000100800 */
[----:B------:R-:W2:Y:S01]  /*bde0*/  LDL R3, [R1+0x9b8] ;  /* 0x0009b80001037983 */ /* 0x000ea20000100800 */
[----:B------:R-:W-:-:S02]  /*bdf0*/  PRMT R169, RZ, 0x7610, R169 ;  /* 0x00007610ffa97816 */ /* 0x000fc400000000a9 */
[----:B------:R-:W-:Y:S02]  /*be00*/  PRMT R194, RZ, 0x7610, R194 ;  /* 0x00007610ffc27816 */ /* 0x000fe400000000c2 */
[----:B------:R-:W-:Y:S02]  /*be10*/  ISETP.GT.AND P0, PT, R0, 0xc, PT ;  /* 0x0000000c0000780c */ /* 0x000fe40003f04270 */
[----:B--2---:R-:W-:-:S04]  /*be20*/  @P1 LOP3.LUT R3, R3, R2, RZ, 0x3c, !PT ;  /* 0x0000000203031212 */ /* 0x004fc800078e3cff */
[----:B------:R-:W-:-:S04]  /*be30*/  @P1 LOP3.LUT R2, R3, R2, RZ, 0x3c, !PT ;  /* 0x0000000203021212 */ /* 0x000fc800078e3cff */
[----:B------:R-:W-:-:S05]  /*be40*/  @P1 LOP3.LUT R3, R3, R2, RZ, 0x3c, !PT ;  /* 0x0000000203031212 */ /* 0x000fca00078e3cff */
[----:B------:R0:W2:Y:S04]  /*be50*/  @P1 LDG.E.U8 R187, desc[UR56][R2.64] ;  /* 0x0000003802bb1981 */ /* 0x0000a8000c1e1100 */
[----:B------:R-:W0:Y:S04]  /*be60*/  LDL R2, [R1+0x9ac] ;  /* 0x0009ac0001027983 */ /* 0x000e280000100800 */
[----:B------:R-:W0:Y:S01]  /*be70*/  LDL R3, [R1+0x9b0] ;  /* 0x0009b00001037983 */ /* 0x000e220000100800 */
[----:B----4-:R-:W-:Y:S02]  /*be80*/  PRMT R8, RZ, 0x7610, R8 ;  /* 0x00007610ff087816 */ /* 0x010fe40000000008 */
        /* <DEDUP_REMOVED lines=12> */
[----:B------:R-:W2:Y:S04]  /*bf50*/  LDL R2, [R1+0x99c] ;  /* 0x00099c0001027983 */ /* 0x000ea80000100800 */
[----:B------:R-:W2:Y:S01]  /*bf60*/  LDL R3, [R1+0x9a0] ;  /* 0x0009a00001037983 */ /* 0x000ea20000100800 */
[----:B------:R-:W-:-:S02]  /*bf70*/  PRMT R186, RZ, 0x7610, R186 ;  /* 0x00007610ffba7816 */ /* 0x000fc400000000ba */
[----:B--2---:R-:W-:-:S04]  /*bf80*/  @P1 LOP3.LUT R3, R3, R2, RZ, 0x3c, !PT ;  /* 0x0000000203031212 */ /* 0x004fc800078e3cff */
[----:B------:R-:W-:-:S04]  /*bf90*/  @P1 LOP3.LUT R2, R3, R2, RZ, 0x3c, !PT ;  /* 0x0000000203021212 */ /* 0x000fc800078e3cff */
[----:B------:R-:W-:-:S05]  /*bfa0*/  @P1 LOP3.LUT R3, R3, R2, RZ, 0x3c, !PT ;  /* 0x0000000203031212 */ /* 0x000fca00078e3cff */
[----:B------:R0:W2:Y:S04]  /*bfb0*/  @P1 LDG.E.U8 R194, desc[UR56][R2.64] ;  /* 0x0000003802c21981 */ /* 0x0000a8000c1e1100 */
[----:B------:R-:W0:Y:S04]  /*bfc0*/  LDL R2, [R1+0x994] ;  /* 0x0009940001027983 */ /* 0x000e280000100800 */
[----:B------:R-:W0:Y:S01]  /*bfd0*/  LDL R3, [R1+0x998] ;  /* 0x0009980001037983 */ /* 0x000e220000100800 */
[----:B---3--:R-:W-:Y:S02]  /*bfe0*/  PRMT R8, RZ, 0x7610, R8 ;  /* 0x00007610ff087816 */ /* 0x008fe40000000008 */
        /* <DEDUP_REMOVED lines=16> */
[----:B----4-:R-:W-:-:S02]  /*c0f0*/  PRMT R8, RZ, 0x7610, R8 ;  /* 0x00007610ff087816 */ /* 0x010fc40000000008 */
[----:B--2---:R-:W-:-:S04]  /*c100*/  @P0 LOP3.LUT R3, R3, R2, RZ, 0x3c, !PT ;  /* 0x0000000203030212 */ /* 0x004fc800078e3cff */
        /* <DEDUP_REMOVED lines=8> */
[----:B----4-:R-:W-:-:S04]  /*c190*/  @P0 LOP3.LUT R3, R3, R2, RZ, 0x3c, !PT ;  /* 0x0000000203030212 */ /* 0x010fc800078e3cff */
[----:B------:R-:W-:-:S04]  /*c1a0*/  @P0 LOP3.LUT R2, R3, R2, RZ, 0x3c, !PT ;  /* 0x0000000203020212 */ /* 0x000fc800078e3cff */
[----:B------:R-:W-:-:S05]  /*c1b0*/  @P0 LOP3.LUT R3, R3, R2, RZ, 0x3c, !PT ;  /* 0x0000000203030212 */ /* 0x000fca00078e3cff */
[----:B------:R-:W4:Y:S04]  /*c1c0*/  @P0 LDG.E.U8 R8, desc[UR56][R2.64] ;  /* 0x0000003802080981 */ /* 0x000f28000c1e1100 */
[----:B----4-:R0:W-:Y:S04]  /*c1d0*/  STL [R1+0x1e4], R8 ;  /* 0x0001e40801007387 */ /* 0x0101e80000100800 */
[----:B0-----:R-:W4:Y:S04]  /*c1e0*/  LDL.LU R8, [R1+0x11cc] ;  /* 0x0011cc0001087983 */ /* 0x001f280000300800 */
[----:B------:R-:W3:Y:S04]  /*c1f0*/  LDL R2, [R1+0x974] ;  /* 0x0009740001027983 */ /* 0x000ee80000100800 */
[----:B------:R-:W3:Y:S01]  /*c200*/  LDL R3, [R1+0x978] ;  /* 0x0009780001037983 */ /* 0x000ee20000100800 */
[----:B------:R-:W-:-:S02]  /*c210*/  PRMT R170, RZ, 0x7610, R170 ;  /* 0x00007610ffaa7816 */ /* 0x000fc400000000aa */
[----:B------:R-:W-:Y:S02]  /*c220*/  PRMT R178, RZ, 0x7610, R178 ;  /* 0x00007610ffb27816 */ /* 0x000fe400000000b2 */
[----:B------:R-:W-:Y:S02]  /*c230*/  PRMT R193, RZ, 0x7610, R193 ;  /* 0x00007610ffc17816 */ /* 0x000fe400000000c1 */
[----:B------:R-:W-:Y:S02]  /*c240*/  ISETP.GT.AND P0, PT, R0, 0xe, PT ;  /* 0x0000000e0000780c */ /* 0x000fe40003f04270 */
[----:B---3--:R-:W-:-:S04]  /*c250*/  @P1 LOP3.LUT R3, R3, R2, RZ, 0x3c, !PT ;  /* 0x0000000203031212 */ /* 0x008fc800078e3cff */
        /* <DEDUP_REMOVED lines=21> */
[----:B------:R0:W3:Y:S04]  /*c3b0*/  @P1 LDG.E.U8 R193, desc[UR56][R2.64] ;  /* 0x0000003802c11981 */ /* 0x0000e8000c1e1100 */
[----:B------:R-:W0:Y:S04]  /*c3c0*/  LDL R2, [R1+0x954] ;  /* 0x0009540001027983 */ /* 0x000e280000100800 */
[----:B------:R-:W0:Y:S01]  /*c3d0*/  LDL R3, [R1+0x958] ;  /* 0x0009580001037983 */ /* 0x000e220000100800 */
[----:B----4-:R-:W-:Y:S02]  /*c3e0*/  PRMT R8, RZ, 0x7610, R8 ;  /* 0x00007610ff087816 */ /* 0x010fe40000000008 */
        /* <DEDUP_REMOVED lines=36> */
[----:B------:R-:W-:Y:S02]  /*c630*/  PRMT R192, RZ, 0x7610, R192 ;  /* 0x00007610ffc07816 */ /* 0x000fe400000000c0 */
[----:B------:R-:W-:Y:S02]  /*c640*/  ISETP.GT.AND P0, PT, R0, 0x10, PT ;  /* 0x000000100000780c */ /* 0x000fe40003f04270 */
[----:B--2---:R-:W-:-:S04]  /*c650*/  @P1 LOP3.LUT R3, R3, R2, RZ, 0x3c, !PT ;  /* 0x0000000203031212 */ /* 0x004fc800078e3cff */
        /* <DEDUP_REMOVED lines=24> */
[----:B----4-:R-:W-:Y:S02]  /*c7e0*/  PRMT R8, RZ, 0x7610, R8 ;  /* 0x00007610ff087816 */ /* 0x010fe40000000008 */
[----:B------:R-:W-:-:S02]  /*c7f0*/  ISETP.GT.AND P1, PT, R0, 0x11, PT ;  /* 0x000000110000780c */ /* 0x000fc40003f24270 */
        /* <DEDUP_REMOVED lines=56> */
[----:B------:R-:W0:Y:S01]  /*cb80*/  LDL R3, [R1+0x8e0] ;  /* 0x0008e00001037983 */ /* 0x000e220000100800 */
[----:B--2---:R-:W-:Y:S02]  /*cb90*/  PRMT R6, RZ, 0x7610, R6 ;  /* 0x00007610ff067816 */ /* 0x004fe40000000006 */
[----:B0-----:R-:W-:-:S04]  /*cba0*/  @P1 LOP3.LUT R3, R3, R2, RZ, 0x3c, !PT ;  /* 0x0000000203031212 */ /* 0x001fc800078e3cff */
[----:B------:R-:W-:-:S04]  /*cbb0*/  @P1 LOP3.LUT R2, R3, R2, RZ, 0x3c, !PT ;  /* 0x0000000203021212 */ /* 0x000fc800078e3cff */
[----:B------:R-:W-:-:S05]  /*cbc0*/  @P1 LOP3.LUT R3, R3, R2, RZ, 0x3c, !PT ;  /* 0x0000000203031212 */ /* 0x000fca00078e3cff */
[----:B------:R-:W2:Y:S04]  /*cbd0*/  @P1 LDG.E.U8 R8, desc[UR56][R2.64] ;  /* 0x0000003802081981 */ /* 0x000ea8000c1e1100 */
[----:B--2---:R0:W-:Y:S04]  /*cbe0*/  STL [R1+0x1e8], R8 ;  /* 0x0001e80801007387 */ /* 0x0041e80000100800 */
[----:B0-----:R-:W2:Y:S04]  /*cbf0*/  LDL.LU R8, [R1+0x11ac] ;  /* 0x0011ac0001087983 */ /* 0x001ea80000300800 */
[----:B------:R-:W3:Y:S04]  /*cc00*/  LDL R2, [R1+0x8d4] ;  /* 0x0008d40001027983 */ /* 0x000ee80000100800 */
[----:B------:R-:W3:Y:S01]  /*cc10*/  LDL R3, [R1+0x8d8] ;  /* 0x0008d80001037983 */ /* 0x000ee20000100800 */
[----:B------:R-:W-:-:S02]  /*cc20*/  ISETP.GT.AND P1, PT, R0, 0x13, PT ;  /* 0x000000130000780c */ /* 0x000fc40003f24270 */
[----:B--2---:R-:W-:Y:S02]  /*cc30*/  PRMT R8, RZ, 0x7610, R8 ;  /* 0x00007610ff087816 */ /* 0x004fe40000000008 */
[----:B---3--:R-:W-:-:S04]  /*cc40*/  @P0 LOP3.LUT R3, R3, R2, RZ, 0x3c, !PT ;  /* 0x0000000203030212 */ /* 0x008fc800078e3cff */
[----:B------:R-:W-:-:S04]  /*cc50*/  @P0 LOP3.LUT R2, R3, R2, RZ, 0x3c, !PT ;  /* 0x0000000203020212 */ /* 0x000fc800078e3cff */
[----:B------:R-:W-:-:S05]  /*cc60*/  @P0 LOP3.LUT R3, R3, R2, RZ, 0x3c, !PT ;  /* 0x0000000203030212 */ /* 0x000fca00078e3cff */
[----:B------:R-:W2:Y:S04]  /*cc70*/  @P0 LDG.E.U8 R6, desc[UR56][R2.64] ;  /* 0x0000003802060981 */ /* 0x000ea8000c1e1100 */
[----:B--2---:R0:W-:Y:S04]  /*cc80*/  STL [R1+0x200], R6 ;  /* 0x0002000601007387 */ /* 0x0041e80000100800 */
[----:B0-----:R-:W2:Y:S04]  /*cc90*/  LDL.LU R6, [R1+0x11a8] ;  /* 0x0011a80001067983 */ /* 0x001ea80000300800 */
[----:B------:R-:W3:Y:S04]  /*cca0*/  LDL R2, [R1+0x8cc] ;  /* 0x0008cc0001027983 */ /* 0x000ee80000100800 */
[----:B------:R-:W3:Y:S01]  /*ccb0*/  LDL R3, [R1+0x8d0] ;  /* 0x0008d00001037983 */ /* 0x000ee20000100800 */
[----:B--2---:R-:W-:-:S02]  /*ccc0*/  PRMT R6, RZ, 0x7610, R6 ;  /* 0x00007610ff067816 */ /* 0x004fc40000000006 */
        /* <DEDUP_REMOVED lines=35> */
[----:B------:R0:W-:Y:S01]  /*cf00*/  STL [R1+0xdd8], R121 ;  /* 0x000dd87901007387 */ /* 0x0001e20000100800 */
[----:B--2---:R-:W-:Y:S01]  /*cf10*/  PRMT R6, RZ, 0x7610, R6 ;  /* 0x00007610ff067816 */ /* 0x004fe20000000006 */
[----:B---3--:R-:W-:-:S02]  /*cf20*/  @P1 IMAD.MOV.U32 R2, RZ, RZ, R3 ;  /* 0x000000ffff021224 */ /* 0x008fc400078e0003 */
[----:B------:R-:W-:Y:S02]  /*cf30*/  @P1 IMAD.MOV.U32 R3, RZ, RZ, R121 ;  /* 0x000000ffff031224 */ /* 0x000fe400078e0079 */
[----:B0-----:R-:W2:Y:S04]  /*cf40*/  LDL.LU R121, [R1+0x898] ;  /* 0x0008980001797983 */ /* 0x001ea80000300800 */
[----:B------:R-:W3:Y:S04]  /*cf50*/  @P1 LDG.E.U8 R8, desc[UR56][R2.64] ;  /* 0x0000003802081981 */ /* 0x000ee8000c1e1100 */
[----:B---3--:R0:W-:Y:S04]  /*cf60*/  STL [R1+0x1b4], R8 ;  /* 0x0001b40801007387 */ /* 0x0081e80000100800 */
[----:B0-----:R-:W3:Y:S04]  /*cf70*/  LDL.LU R8, [R1+0x1194] ;  /* 0x0011940001087983 */ /* 0x001ee80000300800 */
[----:B------:R-:W4:Y:S04]  /*cf80*/  LDL R3, [R1+0x8a8] ;  /* 0x0008a80001037983 */ /* 0x000f280000100800 */
[----:B------:R0:W-:Y:S01]  /*cf90*/  STL [R1+0xdd4], R123 ;  /* 0x000dd47b01007387 */ /* 0x0001e20000100800 */
[----:B---3--:R-:W-:Y:S01]  /*cfa0*/  PRMT R8, RZ, 0x7610, R8 ;  /* 0x00007610ff087816 */ /* 0x008fe20000000008 */
[----:B----4-:R-:W-:-:S02]  /*cfb0*/  @P1 IMAD.MOV.U32 R2, RZ, RZ, R3 ;  /* 0x000000ffff021224 */ /* 0x010fc400078e0003 */
[----:B------:R-:W-:Y:S02]  /*cfc0*/  @P1 IMAD.MOV.U32 R3, RZ, RZ, R123 ;  /* 0x000000ffff031224 */ /* 0x000fe400078e007b */
[----:B0-----:R-:W3:Y:S04]  /*cfd0*/  LDL.LU R123, [R1+0x890] ;  /* 0x00089000017b7983 */ /* 0x001ee80000300800 */
[----:B------:R-:W4:Y:S04]  /*cfe0*/  @P1 LDG.E.U8 R6, desc[UR56][R2.64] ;  /* 0x0000003802061981 */ /* 0x000f28000c1e1100 */
[----:B----4-:R0:W-:Y:S04]  /*cff0*/  STL [R1+0x1c4], R6 ;  /* 0x0001c40601007387 */ /* 0x0101e80000100800 */
[----:B0-----:R-:W4:Y:S04]  /*d000*/  LDL.LU R6, [R1+0x1190] ;  /* 0x0011900001067983 */ /* 0x001f280000300800 */
[----:B------:R-:W2:Y:S04]  /*d010*/  LDL R3, [R1+0x8a0] ;  /* 0x0008a00001037983 */ /* 0x000ea80000100800 */
[----:B------:R-:W-:Y:S01]  /*d020*/  STL [R1+0xf7c], R125 ;  /* 0x000f7c7d01007387 */ /* 0x000fe20000100800 */
[----:B----4-:R-:W-:Y:S01]  /*d030*/  PRMT R6, RZ, 0x7610, R6 ;  /* 0x00007610ff067816 */ /* 0x010fe20000000006 */
[----:B--2---:R-:W-:-:S02]  /*d040*/  @P1 IMAD.MOV.U32 R2, RZ, RZ, R3 ;  /* 0x000000ffff021224 */ /* 0x004fc400078e0003 */
[----:B------:R-:W-:-:S05]  /*d050*/  @P1 IMAD.MOV.U32 R3, RZ, RZ, R125 ;  /* 0x000000ffff031224 */ /* 0x000fca00078e007d */
[----:B------:R0:W2:Y:S02]  /*d060*/  @P1 LDG.E.U8 R8, desc[UR56][R2.64] ;  /* 0x0000003802081981 */ /* 0x0000a4000c1e1100 */
[----:B0-----:R-:W-:Y:S02]  /*d070*/  @P0 IMAD.MOV.U32 R2, RZ, RZ, R121 ;  /* 0x000000ffff020224 */ /* 0x001fe400078e0079 */
[----:B------:R-:W-:-:S05]  /*d080*/  @P0 IMAD.MOV.U32 R3, RZ, RZ, R127 ;  /* 0x000000ffff030224 */ /* 0x000fca00078e007f */
[----:B------:R-:W4:Y:S04]  /*d090*/  @P0 LDG.E.U8 R6, desc[UR56][R2.64] ;  /* 0x0000003802060981 */ /* 0x000f28000c1e1100 */
[----:B--2---:R0:W-:Y:S04]  /*d0a0*/  STL [R1+0x1b0], R8 ;  /* 0x0001b00801007387 */ /* 0x0041e80000100800 */
[----:B0-----:R-:W2:Y:S01]  /*d0b0*/  LDL.LU R8, [R1+0x118c] ;  /* 0x00118c0001087983 */ /* 0x001ea20000300800 */
[----:B------:R-:W-:-:S03]  /*d0c0*/  ISETP.GT.AND P1, PT, R0, 0x15, PT ;  /* 0x000000150000780c */ /* 0x000fc60003f24270 */
[----:B------:R-:W-:Y:S04]  /*d0d0*/  STL [R1+0xf84], R121 ;  /* 0x000f847901007387 */ /* 0x000fe80000100800 */
[----:B------:R-:W-:Y:S04]  /*d0e0*/  STL [R1+0xf80], R127 ;  /* 0x000f807f01007387 */ /* 0x000fe80000100800 */
[----:B----4-:R0:W-:Y:S04]  /*d0f0*/  STL [R1+0x1a8], R6 ;  /* 0x0001a80601007387 */ /* 0x0101e80000100800 */
[----:B0-----:R-:W4:Y:S01]  /*d100*/  LDL.LU R6, [R1+0x1188] ;  /* 0x0011880001067983 */ /* 0x001f220000300800 */
[----:B---3--:R-:W-:-:S02]  /*d110*/  @P0 IMAD.MOV.U32 R2, RZ, RZ, R123 ;  /* 0x000000ffff020224 */ /* 0x008fc400078e007b */
[----:B------:R-:W-:Y:S01]  /*d120*/  @P0 IMAD.MOV.U32 R3, RZ, RZ, R129 ;  /* 0x000000ffff030224 */ /* 0x000fe200078e0081 */
[----:B------:R-:W-:Y:S02]  /*d130*/  PRMT R7, RZ, 0x7610, R7 ;  /* 0x00007610ff077816 */ /* 0x000fe40000000007 */
[----:B------:R-:W-:Y:S02]  /*d140*/  PRMT R5, RZ, 0x7610, R5 ;  /* 0x00007610ff057816 */ /* 0x000fe40000000005 */
[----:B------:R-:W-:Y:S01]  /*d150*/  PRMT R23, RZ, 0x7610, R23 ;  /* 0x00007610ff177816 */ /* 0x000fe20000000017 */
[----:B------:R-:W-:Y:S04]  /*d160*/  STL [R1+0xf8c], R123 ;  /* 0x000f8c7b01007387 */ /* 0x000fe80000100800 */
[----:B------:R0:W-:Y:S01]  /*d170*/  STL [R1+0xf88], R129 ;  /* 0x000f888101007387 */ /* 0x0001e20000100800 */
[----:B------:R-:W-:-:S02]  /*d180*/  PRMT R127, RZ, 0x7610, R127 ;  /* 0x00007610ff7f7816 */ /* 0x000fc4000000007f */
[----:B0-----:R-:W-:Y:S02]  /*d190*/  PRMT R129, RZ, 0x7610, R129 ;  /* 0x00007610ff817816 */ /* 0x001fe40000000081 */
[----:B------:R-:W-:Y:S02]  /*d1a0*/  PRMT R22, RZ, 0x7610, R22 ;  /* 0x00007610ff167816 */ /* 0x000fe40000000016 */
[----:B------:R-:W-:Y:S02]  /*d1b0*/  PRMT R21, RZ, 0x7610, R21 ;  /* 0x00007610ff157816 */ /* 0x000fe40000000015 */
[----:B------:R-:W-:Y:S02]  /*d1c0*/  PRMT R20, RZ, 0x7610, R20 ;  /* 0x00007610ff147816 */ /* 0x000fe40000000014 */
[----:B------:R-:W-:Y:S02]  /*d1d0*/  PRMT R18, RZ, 0x7610, R18 ;  /* 0x00007610ff127816 */ /* 0x000fe40000000012 */
[----:B--2---:R-:W-:-:S06]  /*d1e0*/  PRMT R8, RZ, 0x7610, R8 ;  /* 0x00007610ff087816 */ /* 0x004fcc0000000008 */
[----:B------:R0:W2:Y:S02]  /*d1f0*/  @P0 LDG.E.U8 R8, desc[UR56][R2.64] ;  /* 0x0000003802080981 */ /* 0x0000a4000c1e1100 */
[----:B0-----:R-:W-:Y:S02]  /*d200*/  @P0 IMAD.MOV.U32 R2, RZ, RZ, R120 ;  /* 0x000000ffff020224 */ /* 0x001fe400078e0078 */
[----:B------:R-:W-:Y:S01]  /*d210*/  @P0 IMAD.MOV.U32 R3, RZ, RZ, R131 ;  /* 0x000000ffff030224 */ /* 0x000fe200078e0083 */
[----:B----4-:R-:W-:-:S06]  /*d220*/  PRMT R6, RZ, 0x7610, R6 ;  /* 0x00007610ff067816 */ /* 0x010fcc0000000006 */
[----:B------:R0:W3:Y:S02]  /*d230*/  @P0 LDG.E.U8 R6, desc[UR56][R2.64] ;  /* 0x0000003802060981 */ /* 0x0000e4000c1e1100 */
[----:B0-----:R-:W-:Y:S02]  /*d240*/  @P0 IMAD.MOV.U32 R2, RZ, RZ, R122 ;  /* 0x000000ffff020224 */ /* 0x001fe400078e007a */
[----:B------:R-:W-:-:S05]  /*d250*/  @P0 IMAD.MOV.U32 R3, RZ, RZ, R133 ;  /* 0x000000ffff030224 */ /* 0x000fca00078e0085 */
[----:B------:R0:W4:Y:S02]  /*d260*/  @P0 LDG.E.U8 R7, desc[UR56][R2.64] ;  /* 0x0000003802070981 */ /* 0x000124000c1e1100 */
[----:B0-----:R-:W-:Y:S02]  /*d270*/  @P1 IMAD.MOV.U32 R2, RZ, RZ, R124 ;  /* 0x000000ffff021224 */ /* 0x001fe400078e007c */
[----:B------:R-:W-:-:S05]  /*d280*/  @P1 IMAD.MOV.U32 R3, RZ, RZ, R135 ;  /* 0x000000ffff031224 */ /* 0x000fca00078e0087 */
[----:B------:R0:W4:Y:S01]  /*d290*/  @P1 LDG.E.U8 R5, desc[UR56][R2.64] ;  /* 0x0000003802051981 */ /* 0x000122000c1e1100 */
[----:B------:R-:W-:Y:S01]  /*d2a0*/  ISETP.GT.AND P0, PT, R0, 0x16, PT ;  /* 0x000000160000780c */ /* 0x000fe20003f04270 */
[----:B0-----:R-:W-:Y:S02]  /*d2b0*/  @P1 IMAD.MOV.U32 R2, RZ, RZ, R126 ;  /* 0x000000ffff021224 */ /* 0x001fe400078e007e */
[----:B------:R-:W-:-:S05]  /*d2c0*/  @P1 IMAD.MOV.U32 R3, RZ, RZ, R137 ;  /* 0x000000ffff031224 */ /* 0x000fca00078e0089 */
[----:B------:R0:W4:Y:S02]  /*d2d0*/  @P1 LDG.E.U8 R23, desc[UR56][R2.64] ;  /* 0x0000003802171981 */ /* 0x000124000c1e1100 */
        /* <DEDUP_REMOVED lines=17> */
[----:B------:R0:W4:Y:S01]  /*d3f0*/  @P0 LDG.E.U8 R18, desc[UR56][R2.64] ;  /* 0x0000003802120981 */ /* 0x000122000c1e1100 */
[----:B------:R-:W-:-:S13]  /*d400*/  ISETP.GT.AND P1, PT, R0, 0x17, PT ;  /* 0x000000170000780c */ /* 0x000fda0003f24270 */
[----:B0-----:R-:W-:Y:S01]  /*d410*/  @P1 IMAD.MOV.U32 R2, RZ, RZ, R140 ;  /* 0x000000ffff021224 */ /* 0x001fe200078e008c */
[----:B--2---:R0:W-:Y:S04]  /*d420*/  STL [R1+0x198], R8 ;  /* 0x0001980801007387 */ /* 0x0041e80000100800 */
[----:B0-----:R-:W2:Y:S04]  /*d430*/  LDL.LU R8, [R1+0x1184] ;  /* 0x0011840001087983 */ /* 0x001ea80000300800 */
[----:B------:R-:W-:Y:S04]  /*d440*/  STL [R1+0xf94], R120 ;  /* 0x000f947801007387 */ /* 0x000fe80000100800 */
[----:B------:R-:W-:Y:S04]  /*d450*/  STL [R1+0xf90], R131 ;  /* 0x000f908301007387 */ /* 0x000fe80000100800 */
[----:B---3--:R0:W-:Y:S04]  /*d460*/  STL [R1+0x1a4], R6 ;  /* 0x0001a40601007387 */ /* 0x0081e80000100800 */
[----:B0-----:R-:W3:Y:S04]  /*d470*/  LDL.LU R6, [R1+0x1180] ;  /* 0x0011800001067983 */ /* 0x001ee80000300800 */
[----:B------:R-:W-:Y:S04]  /*d480*/  STL [R1+0xf9c], R122 ;  /* 0x000f9c7a01007387 */ /* 0x000fe80000100800 */
[----:B------:R-:W-:Y:S04]  /*d490*/  STL [R1+0xf98], R133 ;  /* 0x000f988501007387 */ /* 0x000fe80000100800 */
[----:B----4-:R0:W-:Y:S04]  /*d4a0*/  STL [R1+0x194], R7 ;  /* 0x0001940701007387 */ /* 0x0101e80000100800 */
[----:B0-----:R-:W4:Y:S04]  /*d4b0*/  LDL.LU R7, [R1+0x117c] ;  /* 0x00117c0001077983 */ /* 0x001f280000300800 */
[----:B------:R-:W-:Y:S04]  /*d4c0*/  STL [R1+0xfa4], R124 ;  /* 0x000fa47c01007387 */ /* 0x000fe80000100800 */
[----:B------:R-:W-:Y:S04]  /*d4d0*/  STL [R1+0xfa0], R135 ;  /* 0x000fa08701007387 */ /* 0x000fe80000100800 */
[----:B------:R0:W-:Y:S04]  /*d4e0*/  STL [R1+0x16c], R5 ;  /* 0x00016c0501007387 */ /* 0x0001e80000100800 */
[----:B0-----:R-:W4:Y:S04]  /*d4f0*/  LDL.LU R5, [R1+0x1178] ;  /* 0x0011780001057983 */ /* 0x001f280000300800 */
[----:B------:R-:W-:Y:S04]  /*d500*/  STL [R1+0xfac], R126 ;  /* 0x000fac7e01007387 */ /* 0x000fe80000100800 */
[----:B------:R-:W-:Y:S04]  /*d510*/  STL [R1+0xfa8], R137 ;  /* 0x000fa88901007387 */ /* 0x000fe80000100800 */
[----:B------:R0:W-:Y:S04]  /*d520*/  STL [R1+0x168], R23 ;  /* 0x0001681701007387 */ /* 0x0001e80000100800 */
[----:B0-----:R-:W4:Y:S04]  /*d530*/  LDL.LU R23, [R1+0x1174] ;  /* 0x0011740001177983 */ /* 0x001f280000300800 */
[----:B------:R-:W-:Y:S04]  /*d540*/  STL [R1+0xfb4], R128 ;  /* 0x000fb48001007387 */ /* 0x000fe80000100800 */
[----:B------:R-:W-:Y:S04]  /*d550*/  STL [R1+0xfb0], R139 ;  /* 0x000fb08b01007387 */ /* 0x000fe80000100800 */
[----:B------:R-:W-:Y:S04]  /*d560*/  STL [R1+0xfbc], R130 ;  /* 0x000fbc8201007387 */ /* 0x000fe80000100800 */
[----:B------:R-:W-:Y:S04]  /*d570*/  STL [R1+0xfb8], R141 ;  /* 0x000fb88d01007387 */ /* 0x000fe80000100800 */
        /* <DEDUP_REMOVED lines=12> */
[----:B------:R-:W2:Y:S04]  /*d640*/  LDL R134, [R1+0x824] ;  /* 0x0008240001867983 */ /* 0x000ea80000100800 */
[----:B------:R-:W-:Y:S04]  /*d650*/  STL [R1+0xfdc], R138 ;  /* 0x000fdc8a01007387 */ /* 0x000fe80000100800 */
[----:B------:R-:W-:Y:S04]  /*d660*/  STL [R1+0xfd8], R149 ;  /* 0x000fd89501007387 */ /* 0x000fe80000100800 */
[----:B------:R0:W-:Y:S04]  /*d670*/  STL [R1+0x14c], R18 ;  /* 0x00014c1201007387 */ /* 0x0001e80000100800 */
[----:B0-----:R-:W4:Y:S04]  /*d680*/  LDL.LU R18, [R1+0x1164] ;  /* 0x0011640001127983 */ /* 0x001f280000300800 */
[----:B------:R-:W3:Y:S04]  /*d690*/  LDL R149, [R1+0x81c] ;  /* 0x00081c0001957983 */ /* 0x000ee80000100800 */
[----:B------:R0:W-:Y:S04]  /*d6a0*/  STL [R1+0xfe4], R140 ;  /* 0x000fe48c01007387 */ /* 0x0001e80000100800 */
[----:B0-----:R-:W2:Y:S01]  /*d6b0*/  LDL R140, [R1+0x82c] ;  /* 0x00082c00018c7983 */ /* 0x001ea20000100800 */
[----:B------:R-:W-:Y:S01]  /*d6c0*/  PRMT R147, RZ, 0x7610, R147 ;  /* 0x00007610ff937816 */ /* 0x000fe20000000093 */
[----:B------:R-:W-:Y:S01]  /*d6d0*/  @P1 IMAD.MOV.U32 R3, RZ, RZ, R151 ;  /* 0x000000ffff031224 */ /* 0x000fe200078e0097 */
[----:B------:R-:W-:-:S04]  /*d6e0*/  PRMT R145, RZ, 0x7610, R145 ;  /* 0x00007610ff917816 */ /* 0x000fc80000000091 */
[----:B------:R0:W4:Y:S01]  /*d6f0*/  @P1 LDG.E.U8 R147, desc[UR56][R2.64] ;  /* 0x0000003802931981 */ /* 0x000122000c1e1100 */
[----:B------:R-:W-:Y:S01]  /*d700*/  PRMT R123, RZ, 0x7610, R123 ;  /* 0x00007610ff7b7816 */ /* 0x000fe2000000007b */
[----:B0-----:R-:W-:Y:S01]  /*d710*/  @P1 IMAD.MOV.U32 R2, RZ, RZ, R142 ;  /* 0x000000ffff021224 */ /* 0x001fe200078e008e */
[----:B------:R-:W-:Y:S01]  /*d720*/  PRMT R121, RZ, 0x7610, R121 ;  /* 0x00007610ff797816 */ /* 0x000fe20000000079 */
[----:B------:R0:W-:Y:S04]  /*d730*/  STL [R1+0xfe0], R151 ;  /* 0x000fe09701007387 */ /* 0x0001e80000100800 */
[----:B------:R-:W-:Y:S01]  /*d740*/  STL [R1+0xfe8], R142 ;  /* 0x000fe88e01007387 */ /* 0x000fe20000100800 */
[----:B--2---:R-:W-:-:S03]  /*d750*/  @P1 IMAD.MOV.U32 R3, RZ, RZ, R140 ;  /* 0x000000ffff031224 */ /* 0x004fc600078e008c */
[----:B------:R-:W2:Y:S04]  /*d760*/  LDL R140, [R1+0x804] ;  /* 0x00080400018c7983 */ /* 0x000ea80000100800 */
[----:B------:R1:W4:Y:S02]  /*d770*/  @P1 LDG.E.U8 R145, desc[UR56][R2.64] ;  /* 0x0000003802911981 */ /* 0x000324000c1e1100 */
[----:B-1----:R-:W-:Y:S02]  /*d780*/  @P1 IMAD.MOV.U32 R2, RZ, RZ, R144 ;  /* 0x000000ffff021224 */ /* 0x002fe400078e0090 */
[----:B------:R-:W-:Y:S02]  /*d790*/  @P1 IMAD.MOV.U32 R3, RZ, RZ, R134 ;  /* 0x000000ffff031224 */ /* 0x000fe400078e0086 */
[----:B------:R-:W2:Y:S04]  /*d7a0*/  LDL R134, [R1+0x808] ;  /* 0x0008080001867983 */ /* 0x000ea80000100800 */
[----:B------:R1:W4:Y:S04]  /*d7b0*/  @P1 LDG.E.U8 R123, desc[UR56][R2.64] ;  /* 0x00000038027b1981 */ /* 0x000328000c1e1100 */
[----:B------:R-:W-:Y:S04]  /*d7c0*/  STL [R1+0xfec], R144 ;  /* 0x000fec9001007387 */ /* 0x000fe80000100800 */
[----:B0-----:R-:W4:Y:S01]  /*d7d0*/  LDL R151, [R1+0x7fc] ;  /* 0x0007fc0001977983 */ /* 0x001f220000100800 */
[----:B-1----:R-:W-:-:S02]  /*d7e0*/  @P1 IMAD.MOV.U32 R2, RZ, RZ, R146 ;  /* 0x000000ffff021224 */ /* 0x002fc400078e0092 */
[----:B---3--:R-:W-:Y:S02]  /*d7f0*/  @P1 IMAD.MOV.U32 R3, RZ, RZ, R149 ;  /* 0x000000ffff031224 */ /* 0x008fe400078e0095 */
[----:B------:R-:W3:Y:S04]  /*d800*/  LDL R149, [R1+0x800] ;  /* 0x0008000001957983 */ /* 0x000ee80000100800 */
[----:B------:R-:W-:Y:S04]  /*d810*/  STL [R1+0xff0], R146 ;  /* 0x000ff09201007387 */ /* 0x000fe80000100800 */
[----:B------:R0:W4:Y:S04]  /*d820*/  @P1 LDG.E.U8 R121, desc[UR56][R2.64] ;  /* 0x0000003802791981 */ /* 0x000128000c1e1100 */
[----:B------:R-:W2:Y:S01]  /*d830*/  LDL R3, [R1+0x814] ;  /* 0x0008140001037983 */ /* 0x000ea20000100800 */
[----:B------:R-:W-:-:S02]  /*d840*/  ISETP.GT.AND P0, PT, R0, 0x18, PT ;  /* 0x000000180000780c */ /* 0x000fc40003f04270 */
[----:B------:R-:W-:-:S11]  /*d850*/  PRMT R12, RZ, 0x7610, R12 ;  /* 0x00007610ff0c7816 */ /* 0x000fd6000000000c */
[----:B0-----:R-:W-:-:S05]  /*d860*/  @P0 IMAD.MOV.U32 R2, RZ, RZ, R148 ;  /* 0x000000ffff020224 */ /* 0x001fca00078e0094 */
[----:B--2---:R-:W2:Y:S04]  /*d870*/  @P0 LDG.E.U8 R12, desc[UR56][R2.64] ;  /* 0x00000038020c0981 */ /* 0x004ea8000c1e1100 */
[----:B------:R-:W-:Y:S04]  /*d880*/  STL [R1+0xff4], R148 ;  /* 0x000ff49401007387 */ /* 0x000fe80000100800 */
[----:B--2---:R0:W-:Y:S04]  /*d890*/  STL [R1+0x148], R12 ;  /* 0x0001480c01007387 */ /* 0x0041e80000100800 */
[----:B0-----:R-:W2:Y:S04]  /*d8a0*/  LDL.LU R12, [R1+0x1160] ;  /* 0x00116000010c7983 */ /* 0x001ea80000300800 */
[----:B------:R-:W3:Y:S01]  /*d8b0*/  LDL R3, [R1+0x80c] ;  /* 0x00080c0001037983 */ /* 0x000ee20000100800 */
[----:B------:R-:W-:Y:S01]  /*d8c0*/  PRMT R10, RZ, 0x7610, R10 ;  /* 0x00007610ff0a7816 */ /* 0x000fe2000000000a */
[----:B------:R-:W-:Y:S01]  /*d8d0*/  @P0 IMAD.MOV.U32 R2, RZ, RZ, R150 ;  /* 0x000000ffff020224 */ /* 0x000fe200078e0096 */
[----:B------:R-:W-:-:S04]  /*d8e0*/  PRMT R19, RZ, 0x7610, R19 ;  /* 0x00007610ff137816 */ /* 0x000fc80000000013 */
[----:B---3--:R0:W3:Y:S02]  /*d8f0*/  @P0 LDG.E.U8 R10, desc[UR56][R2.64] ;  /* 0x00000038020a0981 */ /* 0x0080e4000c1e1100 */
[----:B0-----:R-:W-:Y:S02]  /*d900*/  @P0 IMAD.MOV.U32 R2, RZ, RZ, R134 ;  /* 0x000000ffff020224 */ /* 0x001fe400078e0086 */
[----:B------:R-:W-:-:S05]  /*d910*/  @P0 IMAD.MOV.U32 R3, RZ, RZ, R140 ;  /* 0x000000ffff030224 */ /* 0x000fca00078e008c */
[----:B------:R0:W2:Y:S01]  /*d920*/  @P0 LDG.E.U8 R19, desc[UR56][R2.64] ;  /* 0x0000003802130981 */ /* 0x0000a2000c1e1100 */
[----:B------:R-:W-:-:S03]  /*d930*/  PRMT R146, RZ, 0x7610, R146 ;  /* 0x00007610ff927816 */ /* 0x000fc60000000092 */
[----:B------:R-:W-:Y:S01]  /*d940*/  STL [R1+0xff8], R150 ;  /* 0x000ff89601007387 */ /* 0x000fe20000100800 */
[----:B0-----:R-:W-:Y:S02]  /*d950*/  @P0 IMAD.MOV.U32 R2, RZ, RZ, R149 ;  /* 0x000000ffff020224 */ /* 0x001fe400078e0095 */
[----:B----4-:R-:W-:-:S05]  /*d960*/  @P0 IMAD.MOV.U32 R3, RZ, RZ, R151 ;  /* 0x000000ffff030224 */ /* 0x010fca00078e0097 */
[----:B------:R-:W4:Y:S04]  /*d970*/  @P0 LDG.E.U8 R146, desc[UR56][R2.64] ;  /* 0x0000003802920981 */ /* 0x000f28000c1e1100 */
[----:B---3--:R0:W-:Y:S04]  /*d980*/  STL [R1+0x140], R10 ;  /* 0x0001400a01007387 */ /* 0x0081e80000100800 */
[----:B0-----:R-:W3:Y:S04]  /*d990*/  LDL.LU R10, [R1+0x115c] ;  /* 0x00115c00010a7983 */ /* 0x001ee80000300800 */
[----:B------:R-:W3:Y:S04]  /*d9a0*/  LDL R140, [R1+0x7e4] ;  /* 0x0007e400018c7983 */ /* 0x000ee80000100800 */
[----:B------:R-:W3:Y:S04]  /*d9b0*/  LDL R134, [R1+0x7e8] ;  /* 0x0007e80001867983 */ /* 0x000ee80000100800 */
[----:B--2---:R0:W-:Y:S04]  /*d9c0*/  STL [R1+0x144], R19 ;  /* 0x0001441301007387 */ /* 0x0041e80000100800 */
[----:B0-----:R-:W2:Y:S04]  /*d9d0*/  LDL.LU R19, [R1+0x1158] ;  /* 0x0011580001137983 */ /* 0x001ea80000300800 */
[----:B------:R-:W3:Y:S04]  /*d9e0*/  LDL R2, [R1+0x7f4] ;  /* 0x0007f40001027983 */ /* 0x000ee80000100800 */
[----:B------:R-:W3:Y:S01]  /*d9f0*/  LDL R3, [R1+0x7f8] ;  /* 0x0007f80001037983 */ /* 0x000ee20000100800 */
[----:B------:R-:W-:-:S02]  /*da00*/  ISETP.GT.AND P1, PT, R0, 0x19, PT ;  /* 0x000000190000780c */ /* 0x000fc40003f24270 */
[----:B------:R-:W-:Y:S01]  /*da10*/  PRMT R130, RZ, 0x7610, R130 ;  /* 0x00007610ff827816 */ /* 0x000fe20000000082 */
[----:B------:R-:W2:Y:S04]  /*da20*/  LDL R151, [R1+0x7dc] ;  /* 0x0007dc0001977983 */ /* 0x000ea80000100800 */
[----:B------:R-:W2:Y:S04]  /*da30*/  LDL R150, [R1+0x7e0] ;  /* 0x0007e00001967983 */ /* 0x000ea80000100800 */
[----:B------:R-:W2:Y:S04]  /*da40*/  LDL R149, [R1+0x7d4] ;  /* 0x0007d40001957983 */ /* 0x000ea80000100800 */
[----:B----4-:R0:W-:Y:S04]  /*da50*/  STL [R1+0x13c], R146 ;  /* 0x00013c9201007387 */ /* 0x0101e80000100800 */
[----:B0-----:R-:W4:Y:S01]  /*da60*/  LDL R146, [R1+0x7d8] ;  /* 0x0007d80001927983 */ /* 0x001f220000100800 */
[----:B---3--:R-:W-:-:S04]  /*da70*/  @P1 LOP3.LUT R3, R3, R2, RZ, 0x3c, !PT ;  /* 0x0000000203031212 */ /* 0x008fc800078e3cff */
[----:B------:R-:W-:-:S04]  /*da80*/  @P1 LOP3.LUT R2, R3, R2, RZ, 0x3c, !PT ;  /* 0x0000000203021212 */ /* 0x000fc800078e3cff */
[----:B------:R-:W-:-:S05]  /*da90*/  @P1 LOP3.LUT R3, R3, R2, RZ, 0x3c, !PT ;  /* 0x0000000203031212 */ /* 0x000fca00078e3cff */
[----:B------:R0:W3:Y:S04]  /*daa0*/  @P1 LDG.E.U8 R130, desc[UR56][R2.64] ;  /* 0x0000003802821981 */ /* 0x0000e8000c1e1100 */
[----:B------:R-:W0:Y:S04]  /*dab0*/  LDL R2, [R1+0x7ec] ;  /* 0x0007ec0001027983 */ /* 0x000e280000100800 */
[----:B------:R-:W0:Y:S01]  /*dac0*/  LDL R3, [R1+0x7f0] ;  /* 0x0007f00001037983 */ /* 0x000e220000100800 */
[----:B------:R-:W-:Y:S02]  /*dad0*/  PRMT R128, RZ, 0x7610, R128 ;  /* 0x00007610ff807816 */ /* 0x000fe40000000080 */
[----:B------:R-:W-:-:S02]  /*dae0*/  ISETP.GT.AND P0, PT, R0, 0x1a, PT ;  /* 0x0000001a0000780c */ /* 0x000fc40003f04270 */
[----:B------:R-:W-:Y:S02]  /*daf0*/  PRMT R252, RZ, 0x7610, R252 ;  /* 0x00007610fffc7816 */ /* 0x000fe400000000fc */
[----:B------:R-:W-:Y:S02]  /*db00*/  PRMT R250, RZ, 0x7610, R250 ;  /* 0x00007610fffa7816 */ /* 0x000fe400000000fa */
[----:B------:R-:W-:Y:S02]  /*db10*/  PRMT R142, RZ, 0x7610, R142 ;  /* 0x00007610ff8e7816 */ /* 0x000fe4000000008e */
[----:B0-----:R-:W-:-:S04]  /*db20*/  @P1 LOP3.LUT R3, R3, R2, RZ, 0x3c, !PT ;  /* 0x0000000203031212 */ /* 0x001fc800078e3cff */
[----:B------:R-:W-:-:S04]  /*db30*/  @P1 LOP3.LUT R2, R3, R2, RZ, 0x3c, !PT ;  /* 0x0000000203021212 */ /* 0x000fc800078e3cff */
[----:B------:R-:W-:-:S05]  /*db40*/  @P1 LOP3.LUT R3, R3, R2, RZ, 0x3c, !PT ;  /* 0x0000000203031212 */ /* 0x000fca00078e3cff */
[----:B------:R0:W3:Y:S02]  /*db50*/  @P1 LDG.E.U8 R128, desc[UR56][R2.64] ;  /* 0x0000003802801981 */ /* 0x0000e4000c1e1100 */
[----:B0-----:R-:W-:Y:S02]  /*db60*/  @P1 IMAD.MOV.U32 R2, RZ, RZ, R134 ;  /* 0x000000ffff021224 */ /* 0x001fe400078e0086 */
[----:B------:R-:W-:Y:S01]  /*db70*/  @P1 IMAD.MOV.U32 R3, RZ, RZ, R140 ;  /* 0x000000ffff031224 */ /* 0x000fe200078e008c */
[----:B------:R-:W3:Y:S04]  /*db80*/  LDL R134, [R1+0x7c8] ;  /* 0x0007c80001867983 */ /* 0x000ee80000100800 */
[----:B------:R2:W3:Y:S04]  /*db90*/  @P1 LDG.E.U8 R252, desc[UR56][R2.64] ;  /* 0x0000003802fc1981 */ /* 0x0004e8000c1e1100 */
[----:B------:R-:W3:Y:S01]  /*dba0*/  LDL R140, [R1+0x7c4] ;  /* 0x0007c400018c7983 */ /* 0x000ee20000100800 */
[----:B--2---:R-:W-:-:S02]  /*dbb0*/  @P1 IMAD.MOV.U32 R2, RZ, RZ, R150 ;  /* 0x000000ffff021224 */ /* 0x004fc400078e0096 */
[----:B------:R-:W-:Y:S01]  /*dbc0*/  @P1 IMAD.MOV.U32 R3, RZ, RZ, R151 ;  /* 0x000000ffff031224 */ /* 0x000fe200078e0097 */
[----:B------:R-:W-:Y:S01]  /*dbd0*/  PRMT R17, RZ, 0x7610, R17 ;  /* 0x00007610ff117816 */ /* 0x000fe20000000011 */
[----:B------:R-:W2:Y:S04]  /*dbe0*/  LDL R151, [R1+0x7c0] ;  /* 0x0007c00001977983 */ /* 0x000ea80000100800 */
[----:B------:R4:W2:Y:S01]  /*dbf0*/  @P1 LDG.E.U8 R250, desc[UR56][R2.64] ;  /* 0x0000003802fa1981 */ /* 0x0008a2000c1e1100 */
[----:B------:R-:W-:-:S03]  /*dc00*/  PRMT R16, RZ, 0x7610, R16 ;  /* 0x00007610ff107816 */ /* 0x000fc60000000010 */
[----:B------:R-:W2:Y:S01]  /*dc10*/  LDL R150, [R1+0x7b4] ;  /* 0x0007b40001967983 */ /* 0x000ea20000100800 */
[----:B----4-:R-:W-:Y:S02]  /*dc20*/  @P0 IMAD.MOV.U32 R2, RZ, RZ, R146 ;  /* 0x000000ffff020224 */ /* 0x010fe400078e0092 */
[----:B------:R-:W-:Y:S01]  /*dc30*/  @P0 IMAD.MOV.U32 R3, RZ, RZ, R149 ;  /* 0x000000ffff030224 */ /* 0x000fe200078e0095 */
[----:B------:R-:W4:Y:S04]  /*dc40*/  LDL R146, [R1+0x7ac] ;  /* 0x0007ac0001927983 */ /* 0x000f280000100800 */
[----:B------:R0:W2:Y:S04]  /*dc50*/  @P0 LDG.E.U8 R142, desc[UR56][R2.64] ;  /* 0x00000038028e0981 */ /* 0x0000a8000c1e1100 */
[----:B------:R-:W4:Y:S04]  /*dc60*/  LDL R149, [R1+0x7b8] ;  /* 0x0007b80001957983 */ /* 0x000f280000100800 */
[----:B------:R-:W0:Y:S04]  /*dc70*/  LDL R2, [R1+0x7cc] ;  /* 0x0007cc0001027983 */ /* 0x000e280000100800 */
[----:B------:R-:W0:Y:S02]  /*dc80*/  LDL R3, [R1+0x7d0] ;  /* 0x0007d00001037983 */ /* 0x000e240000100800 */
[----:B0-----:R-:W-:-:S04]  /*dc90*/  @P0 LOP3.LUT R3, R3, R2, RZ, 0x3c, !PT ;  /* 0x0000000203030212 */ /* 0x001fc800078e3cff */
[----:B------:R-:W-:-:S04]  /*dca0*/  @P0 LOP3.LUT R2, R3, R2, RZ, 0x3c, !PT ;  /* 0x0000000203020212 */ /* 0x000fc800078e3cff */
[----:B------:R-:W-:-:S05]  /*dcb0*/  @P0 LOP3.LUT R3, R3, R2, RZ, 0x3c, !PT ;  /* 0x0000000203030212 */ /* 0x000fca00078e3cff */
[----:B------:R3:W4:Y:S02]  /*dcc0*/  @P0 LDG.E.U8 R17, desc[UR56][R2.64] ;  /* 0x0000003802110981 */ /* 0x000724000c1e1100 */
[----:B---3--:R-:W-:Y:S02]  /*dcd0*/  @P0 IMAD.MOV.U32 R2, RZ, RZ, R134 ;  /* 0x000000ffff020224 */ /* 0x008fe400078e0086 */
[----:B------:R-:W-:-:S05]  /*dce0*/  @P0 IMAD.MOV.U32 R3, RZ, RZ, R140 ;  /* 0x000000ffff030224 */ /* 0x000fca00078e008c */
[----:B------:R-:W3:Y:S04]  /*dcf0*/  @P0 LDG.E.U8 R16, desc[UR56][R2.64] ;  /* 0x0000003802100981 */ /* 0x000ee8000c1e1100 */
[----:B--2---:R0:W-:Y:S04]  /*dd00*/  STL [R1+0x138], R142 ;  /* 0x0001388e01007387 */ /* 0x0041e80000100800 */
[----:B0-----:R-:W2:Y:S04]  /*dd10*/  LDL R142, [R1+0x7b0] ;  /* 0x0007b000018e7983 */ /* 0x001ea80000100800 */
[----:B----4-:R0:W-:Y:S04]  /*dd20*/  STL [R1+0x130], R17 ;  /* 0x0001301101007387 */ /* 0x0101e80000100800 */
[----:B0-----:R-:W4:Y:S04]  /*dd30*/  LDL.LU R17, [R1+0x1154] ;  /* 0x0011540001117983 */ /* 0x001f280000300800 */
[----:B------:R-:W4:Y:S04]  /*dd40*/  LDL R140, [R1+0x7a4] ;  /* 0x0007a400018c7983 */ /* 0x000f280000100800 */
[----:B------:R-:W4:Y:S04]  /*dd50*/  LDL R134, [R1+0x7a8] ;  /* 0x0007a80001867983 */ /* 0x000f280000100800 */
[----:B---3--:R0:W-:Y:S04]  /*dd60*/  STL [R1+0x134], R16 ;  /* 0x0001341001007387 */ /* 0x0081e80000100800 */
[----:B0-----:R-:W3:Y:S04]  /*dd70*/  LDL.LU R16, [R1+0x1150] ;  /* 0x0011500001107983 */ /* 0x001ee80000300800 */
[----:B------:R-:W2:Y:S01]  /*dd80*/  LDL R3, [R1+0x7bc] ;  /* 0x0007bc0001037983 */ /* 0x000ea20000100800 */
[----:B------:R-:W-:Y:S01]  /*dd90*/  PRMT R136, RZ, 0x7610, R136 ;  /* 0x00007610ff887816 */ /* 0x000fe20000000088 */
[----:B------:R-:W-:Y:S01]  /*dda0*/  @P0 IMAD.MOV.U32 R2, RZ, RZ, R151 ;  /* 0x000000ffff020224 */ /* 0x000fe200078e0097 */
[----:B------:R-:W-:-:S02]  /*ddb0*/  ISETP.GT.AND P1, PT, R0, 0x1b, PT ;  /* 0x0000001b0000780c */ /* 0x000fc40003f24270 */
[----:B------:R-:W-:Y:S02]  /*ddc0*/  PRMT R143, RZ, 0x7610, R143 ;  /* 0x00007610ff8f7816 */ /* 0x000fe4000000008f */
[----:B------:R-:W-:Y:S01]  /*ddd0*/  PRMT R141, RZ, 0x7610, R141 ;  /* 0x00007610ff8d7816 */ /* 0x000fe2000000008d */
[----:B--2---:R0:W2:Y:S08]  /*dde0*/  @P0 LDG.E.U8 R136, desc[UR56][R2.64] ;  /* 0x0000003802880981 */ /* 0x0040b0000c1e1100 */
[----:B0-----:R-:W-:-:S02]  /*ddf0*/  @P1 IMAD.MOV.U32 R2, RZ, RZ, R149 ;  /* 0x000000ffff021224 */ /* 0x001fc400078e0095 */
[----:B------:R-:W-:-:S05]  /*de00*/  @P1 IMAD.MOV.U32 R3, RZ, RZ, R150 ;  /* 0x000000ffff031224 */ /* 0x000fca00078e0096 */
[----:B------:R0:W3:Y:S01]  /*de10*/  @P1 LDG.E.U8 R143, desc[UR56][R2.64] ;  /* 0x00000038028f1981 */ /* 0x0000e2000c1e1100 */
[----:B------:R-:W-:Y:S01]  /*de20*/  PRMT R251, RZ, 0x7610, R251 ;  /* 0x00007610fffb7816 */ /* 0x000fe200000000fb */
[----:B0-----:R-:W-:Y:S02]  /*de30*/  @P1 IMAD.MOV.U32 R2, RZ, RZ, R142 ;  /* 0x000000ffff021224 */ /* 0x001fe400078e008e */
[----:B------:R-:W-:-:S05]  /*de40*/  @P1 IMAD.MOV.U32 R3, RZ, RZ, R146 ;  /* 0x000000ffff031224 */ /* 0x000fca00078e0092 */
[----:B------:R4:W3:Y:S02]  /*de50*/  @P1 LDG.E.U8 R141, desc[UR56][R2.64] ;  /* 0x00000038028d1981 */ /* 0x0008e4000c1e1100 */
[----:B----4-:R-:W-:Y:S02]  /*de60*/  @P1 IMAD.MOV.U32 R2, RZ, RZ, R134 ;  /* 0x000000ffff021224 */ /* 0x010fe400078e0086 */
[----:B------:R-:W-:-:S05]  /*de70*/  @P1 IMAD.MOV.U32 R3, RZ, RZ, R140 ;  /* 0x000000ffff031224 */ /* 0x000fca00078e008c */
[----:B------:R0:W4:Y:S04]  /*de80*/  @P1 LDG.E.U8 R251, desc[UR56][R2.64] ;  /* 0x0000003802fb1981 */ /* 0x000128000c1e1100 */
[----:B--2---:R1:W-:Y:S04]  /*de90*/  STL [R1+0x12c], R136 ;  /* 0x00012c8801007387 */ /* 0x0043e80000100800 */
[----:B------:R-:W2:Y:S01]  /*dea0*/  LDL R3, [R1+0x79c] ;  /* 0x00079c0001037983 */ /* 0x000ea20000100800 */
[----:B------:R-:W-:-:S03]  /*deb0*/  PRMT R125, RZ, 0x7610, R125 ;  /* 0x00007610ff7d7816 */ /* 0x000fc6000000007d */
[----:B------:R-:W3:Y:S04]  /*dec0*/  LDL R151, [R1+0x798] ;  /* 0x0007980001977983 */ /* 0x000ee80000100800 */
[----:B-1----:R-:W0:Y:S01]  /*ded0*/  LDL R136, [R1+0x7a0] ;  /* 0x0007a00001887983 */ /* 0x002e220000100800 */
[----:B------:R-:W-:Y:S02]  /*dee0*/  ISETP.GT.AND P0, PT, R0, 0x1c, PT ;  /* 0x0000001c0000780c */ /* 0x000fe40003f04270 */
[----:B------:R-:W-:Y:S01]  /*def0*/  PRMT R135, RZ, 0x7610, R135 ;  /* 0x00007610ff877816 */ /* 0x000fe20000000087 */
[----:B------:R-:W4:Y:S04]  /*df00*/  LDL R150, [R1+0x78c] ;  /* 0x00078c0001967983 */ /* 0x000f280000100800 */
[----:B------:R-:W4:Y:S04]  /*df10*/  LDL R149, [R1+0x790] ;  /* 0x0007900001957983 */ /* 0x000f280000100800 */
[----:B------:R-:W4:Y:S04]  /*df20*/  LDL R146, [R1+0x784] ;  /* 0x0007840001927983 */ /* 0x000f280000100800 */
[----:B------:R-:W4:Y:S04]  /*df30*/  LDL R134, [R1+0x788] ;  /* 0x0007880001867983 */ /* 0x000f280000100800 */
[----:B------:R-:W4:Y:S04]  /*df40*/  LDL R142, [R1+0x77c] ;  /* 0x00077c00018e7983 */ /* 0x000f280000100800 */
[----:B------:R-:W4:Y:S01]  /*df50*/  LDL R140, [R1+0x780] ;  /* 0x00078000018c7983 */ /* 0x000f220000100800 */
[----:B0-----:R-:W-:-:S03]  /*df60*/  @P1 IMAD.MOV.U32 R2, RZ, RZ, R136 ;  /* 0x000000ffff021224 */ /* 0x001fc600078e0088 */
[----:B------:R-:W4:Y:S04]  /*df70*/  LDL R136, [R1+0x778] ;  /* 0x0007780001887983 */ /* 0x000f280000100800 */
[----:B--2---:R3:W2:Y:S04]  /*df80*/  @P1 LDG.E.U8 R125, desc[UR56][R2.64] ;  /* 0x00000038027d1981 */ /* 0x0046a8000c1e1100 */
[----:B------:R-:W4:Y:S01]  /*df90*/  LDL R3, [R1+0x794] ;  /* 0x0007940001037983 */ /* 0x000f220000100800 */
[----:B---3--:R-:W-:-:S05]  /*dfa0*/  @P0 IMAD.MOV.U32 R2, RZ, RZ, R151 ;  /* 0x000000ffff020224 */ /* 0x008fca00078e0097 */
[----:B----4-:R0:W3:Y:S01]  /*dfb0*/  @P0 LDG.E.U8 R135, desc[UR56][R2.64] ;  /* 0x0000003802870981 */ /* 0x0100e2000c1e1100 */
[----:B------:R-:W-:Y:S02]  /*dfc0*/  PRMT R148, RZ, 0x7610, R148 ;  /* 0x00007610ff947816 */ /* 0x000fe40000000094 */
[----:B------:R-:W-:Y:S02]  /*dfd0*/  ISETP.GT.AND P1, PT, R0, 0x1d, PT ;  /* 0x0000001d0000780c */ /* 0x000fe40003f24270 */
[----:B------:R-:W-:Y:S01]  /*dfe0*/  PRMT R144, RZ, 0x7610, R144 ;  /* 0x00007610ff907816 */ /* 0x000fe20000000090 */
[----:B0-----:R-:W-:Y:S02]  /*dff0*/  @P0 IMAD.MOV.U32 R2, RZ, RZ, R149 ;  /* 0x000000ffff020224 */ /* 0x001fe400078e0095 */
[----:B------:R-:W-:-:S05]  /*e000*/  @P0 IMAD.MOV.U32 R3, RZ, RZ, R150 ;  /* 0x000000ffff030224 */ /* 0x000fca00078e0096 */
[----:B------:R0:W4:Y:S04]  /*e010*/  @P0 LDG.E.U8 R148, desc[UR56][R2.64] ;  /* 0x0000003802940981 */ /* 0x000128000c1e1100 */
[----:B---3--:R1:W-:Y:S04]  /*e020*/  STL [R1+0x128], R135 ;  /* 0x0001288701007387 */ /* 0x0083e80000100800 */
[----:B-1----:R-:W3:Y:S01]  /*e030*/  LDL R135, [R1+0x770] ;  /* 0x0007700001877983 */ /* 0x002ee20000100800 */
[----:B0-----:R-:W-:Y:S02]  /*e040*/  @P0 IMAD.MOV.U32 R2, RZ, RZ, R134 ;  /* 0x000000ffff020224 */ /* 0x001fe400078e0086 */
[----:B------:R-:W-:Y:S01]  /*e050*/  @P0 IMAD.MOV.U32 R3, RZ, RZ, R146 ;  /* 0x000000ffff030224 */ /* 0x000fe200078e0092 */
[----:B------:R-:W-:Y:S01]  /*e060*/  PRMT R138, RZ, 0x7610, R138 ;  /* 0x00007610ff8a7816 */ /* 0x000fe2000000008a */
[----:B------:R-:W2:Y:S04]  /*e070*/  LDL R134, [R1+0x768] ;  /* 0x0007680001867983 */ /* 0x000ea80000100800 */
[----:B------:R0:W4:Y:S01]  /*e080*/  @P0 LDG.E.U8 R144, desc[UR56][R2.64] ;  /* 0x0000003802900981 */ /* 0x000122000c1e1100 */
[----:B------:R-:W-:-:S03]  /*e090*/  PRMT R126, RZ, 0x7610, R126 ;  /* 0x00007610ff7e7816 */ /* 0x000fc6000000007e */
[----:B------:R1:W-:Y:S01]  /*e0a0*/  STL [R1+0xd50], R88 ;  /* 0x000d505801007387 */ /* 0x0003e20000100800 */
[----:B0-----:R-:W-:Y:S02]  /*e0b0*/  @P0 IMAD.MOV.U32 R2, RZ, RZ, R140 ;  /* 0x000000ffff020224 */ /* 0x001fe400078e008c */
[----:B------:R-:W-:-:S05]  /*e0c0*/  @P0 IMAD.MOV.U32 R3, RZ, RZ, R142 ;  /* 0x000000ffff030224 */ /* 0x000fca00078e008e */
[----:B------:R0:W4:Y:S01]  /*e0d0*/  @P0 LDG.E.U8 R138, desc[UR56][R2.64] ;  /* 0x00000038028a0981 */ /* 0x000122000c1e1100 */
[----:B------:R-:W-:Y:S01]  /*e0e0*/  PRMT R124, RZ, 0x7610, R124 ;  /* 0x00007610ff7c7816 */ /* 0x000fe2000000007c */
[----:B0-----:R-:W-:Y:S02]  /*e0f0*/  @P1 IMAD.MOV.U32 R2, RZ, RZ, R136 ;  /* 0x000000ffff021224 */ /* 0x001fe400078e0088 */
[----:B------:R-:W-:Y:S02]  /*e100*/  @P1 IMAD.MOV.U32 R3, RZ, RZ, R88 ;  /* 0x000000ffff031224 */ /* 0x000fe400078e0058 */
[----:B-1----:R-:W4:Y:S04]  /*e110*/  LDL.LU R88, [R1+0x760] ;  /* 0x0007600001587983 */ /* 0x002f280000300800 */
[----:B------:R0:W4:Y:S04]  /*e120*/  @P1 LDG.E.U8 R126, desc[UR56][R2.64] ;  /* 0x00000038027e1981 */ /* 0x000128000c1e1100 */
[----:B------:R1:W-:Y:S01]  /*e130*/  STL [R1+0xd4c], R90 ;  /* 0x000d4c5a01007387 */ /* 0x0003e20000100800 */
[----:B0-----:R-:W-:-:S03]  /*e140*/  @P1 IMAD.MOV.U32 R3, RZ, RZ, R90 ;  /* 0x000000ffff031224 */ /* 0x001fc600078e005a */
[----:B-1----:R-:W4:Y:S04]  /*e150*/  LDL.LU R90, [R1+0x758] ;  /* 0x00075800015a7983 */ /* 0x002f280000300800 */
[----:B------:R0:W-:Y:S01]  /*e160*/  STL [R1+0xd48], R92 ;  /* 0x000d485c01007387 */ /* 0x0001e20000100800 */
[----:B---3--:R-:W-:-:S05]  /*e170*/  @P1 IMAD.MOV.U32 R2, RZ, RZ, R135 ;  /* 0x000000ffff021224 */ /* 0x008fca00078e0087 */
[----:B------:R1:W3:Y:S02]  /*e180*/  @P1 LDG.E.U8 R124, desc[UR56][R2.64] ;  /* 0x00000038027c1981 */ /* 0x0002e4000c1e1100 */
[----:B-1----:R-:W-:Y:S02]  /*e190*/  @P1 IMAD.MOV.U32 R3, RZ, RZ, R92 ;  /* 0x000000ffff031224 */ /* 0x002fe400078e005c */
[----:B0-----:R-:W3:Y:S01]  /*e1a0*/  LDL.LU R92, [R1+0x750] ;  /* 0x00075000015c7983 */ /* 0x001ee20000300800 */
[----:B------:R-:W-:Y:S01]  /*e1b0*/  ISETP.GT.AND P0, PT, R0, 0x1e, PT ;  /* 0x0000001e0000780c */ /* 0x000fe20003f04270 */
[----:B--2---:R-:W-:Y:S01]  /*e1c0*/  @P1 IMAD.MOV.U32 R2, RZ, RZ, R134 ;  /* 0x000000ffff021224 */ /* 0x004fe200078e0086 */
[----:B------:R-:W-:Y:S02]  /*e1d0*/  PRMT R200, RZ, 0x7610, R200 ;  /* 0x00007610ffc87816 */ /* 0x000fe400000000c8 */
[----:B------:R-:W-:-:S04]  /*e1e0*/  PRMT R183, RZ, 0x7610, R183 ;  /* 0x00007610ffb77816 */ /* 0x000fc800000000b7 */
[----:B------:R0:W2:Y:S01]  /*e1f0*/  @P1 LDG.E.U8 R200, desc[UR56][R2.64] ;  /* 0x0000003802c81981 */ /* 0x0000a2000c1e1100 */
[----:B------:R-:W-:Y:S01]  /*e200*/  PRMT R133, RZ, 0x7610, R133 ;  /* 0x00007610ff857816 */ /* 0x000fe20000000085 */
[----:B0-----:R-:W-:Y:S02]  /*e210*/  @P1 IMAD.MOV.U32 R3, RZ, RZ, R94 ;  /* 0x000000ffff031224 */ /* 0x001fe400078e005e */
[----:B----4-:R-:W-:-:S05]  /*e220*/  @P1 IMAD.MOV.U32 R2, RZ, RZ, R88 ;  /* 0x000000ffff021224 */ /* 0x010fca00078e0058 */
[----:B------:R0:W4:Y:S01]  /*e230*/  @P1 LDG.E.U8 R183, desc[UR56][R2.64] ;  /* 0x0000003802b71981 */ /* 0x000122000c1e1100 */
[----:B------:R-:W-:Y:S01]  /*e240*/  PRMT R132, RZ, 0x7610, R132 ;  /* 0x00007610ff847816 */ /* 0x000fe20000000084 */
[----:B0-----:R-:W-:Y:S02]  /*e250*/  @P0 IMAD.MOV.U32 R3, RZ, RZ, R96 ;  /* 0x000000ffff030224 */ /* 0x001fe400078e0060 */
[----:B------:R-:W-:-:S05]  /*e260*/  @P0 IMAD.MOV.U32 R2, RZ, RZ, R90 ;  /* 0x000000ffff020224 */ /* 0x000fca00078e005a */
[----:B------:R0:W2:Y:S01]  /*e270*/  @P0 LDG.E.U8 R133, desc[UR56][R2.64] ;  /* 0x0000003802850981 */ /* 0x0000a2000c1e1100 */
[----:B------:R-:W-:Y:S01]  /*e280*/  PRMT R131, RZ, 0x7610, R131 ;  /* 0x00007610ff837816 */ /* 0x000fe20000000083 */
[----:B0-----:R-:W-:Y:S02]  /*e290*/  @P0 IMAD.MOV.U32 R3, RZ, RZ, R98 ;  /* 0x000000ffff030224 */ /* 0x001fe400078e0062 */
[----:B------:R-:W-:Y:S04]  /*e2a0*/  STL [R1+0x1000], R88 ;  /* 0x0010005801007387 */ /* 0x000fe80000100800 */
[----:B------:R-:W-:Y:S04]  /*e2b0*/  STL [R1+0xffc], R94 ;  /* 0x000ffc5e01007387 */ /* 0x000fe80000100800 */
[----:B------:R-:W-:Y:S04]  /*e2c0*/  STL [R1+0x120], R148 ;  /* 0x0001209401007387 */ /* 0x000fe80000100800 */
[----:B------:R0:W-:Y:S02]  /*e2d0*/  STL [R1+0x1008], R90 ;  /* 0x0010085a01007387 */ /* 0x0001e40000100800 */
[----:B0-----:R-:W-:Y:S01]  /*e2e0*/  PRMT R90, RZ, 0x7610, R90 ;  /* 0x00007610ff5a7816 */ /* 0x001fe2000000005a */
[----:B---3--:R-:W-:-:S05]  /*e2f0*/  @P0 IMAD.MOV.U32 R2, RZ, RZ, R92 ;  /* 0x000000ffff020224 */ /* 0x008fca00078e005c */
[----:B------:R0:W3:Y:S02]  /*e300*/  @P0 LDG.E.U8 R132, desc[UR56][R2.64] ;  /* 0x0000003802840981 */ /* 0x0000e4000c1e1100 */
[----:B0-----:R-:W-:Y:S02]  /*e310*/  @P0 IMAD.MOV.U32 R2, RZ, RZ, R89 ;  /* 0x000000ffff020224 */ /* 0x001fe400078e0059 */
[----:B------:R-:W-:-:S05]  /*e320*/  @P0 IMAD.MOV.U32 R3, RZ, RZ, R100 ;  /* 0x000000ffff030224 */ /* 0x000fca00078e0064 */
[----:B------:R0:W4:Y:S02]  /*e330*/  @P0 LDG.E.U8 R131, desc[UR56][R2.64] ;  /* 0x0000003802830981 */ /* 0x000124000c1e1100 */
[----:B0-----:R-:W-:Y:S02]  /*e340*/  @P0 IMAD.MOV.U32 R2, RZ, RZ, R91 ;  /* 0x000000ffff020224 */ /* 0x001fe400078e005b */
[----:B------:R-:W-:-:S05]  /*e350*/  @P0 IMAD.MOV.U32 R3, RZ, RZ, R102 ;  /* 0x000000ffff030224 */ /* 0x000fca00078e0066 */
[----:B------:R0:W2:Y:S01]  /*e360*/  @P0 LDG.E.U8 R90, desc[UR56][R2.64] ;  /* 0x00000038025a0981 */ /* 0x0000a2000c1e1100 */
[----:B------:R-:W-:Y:S02]  /*e370*/  ISETP.GT.AND P1, PT, R0, 0x1f, PT ;  /* 0x0000001f0000780c */ /* 0x000fe40003f24270 */
[----:B------:R-:W-:Y:S02]  /*e380*/  PRMT R139, RZ, 0x7610, R139 ;  /* 0x00007610ff8b7816 */ /* 0x000fe4000000008b */
[----:B------:R-:W-:-:S09]  /*e390*/  PRMT R137, RZ, 0x7610, R137 ;  /* 0x00007610ff897816 */ /* 0x000fd20000000089 */
[----:B0-----:R-:W-:Y:S02]  /*e3a0*/  @P1 IMAD.MOV.U32 R2, RZ, RZ, R93 ;  /* 0x000000ffff021224 */ /* 0x001fe400078e005d */
[----:B------:R-:W-:-:S05]  /*e3b0*/  @P1 IMAD.MOV.U32 R3, RZ, RZ, R104 ;  /* 0x000000ffff031224 */ /* 0x000fca00078e0068 */
[----:B------:R0:W4:Y:S01]  /*e3c0*/  @P1 LDG.E.U8 R139, desc[UR56][R2.64] ;  /* 0x00000038028b1981 */ /* 0x000122000c1e1100 */
[----:B------:R-:W-:Y:S02]  /*e3d0*/  ISETP.GT.AND P0, PT, R0, 0x20, PT ;  /* 0x000000200000780c */ /* 0x000fe40003f04270 */
[----:B------:R-:W-:Y:S01]  /*e3e0*/  PRMT R249, RZ, 0x7610, R249 ;  /* 0x00007610fff97816 */ /* 0x000fe200000000f9 */
[----:B0-----:R-:W-:Y:S02]  /*e3f0*/  @P1 IMAD.MOV.U32 R2, RZ, RZ, R95 ;  /* 0x000000ffff021224 */ /* 0x001fe400078e005f */
[----:B------:R-:W-:-:S05]  /*e400*/  @P1 IMAD.MOV.U32 R3, RZ, RZ, R106 ;  /* 0x000000ffff031224 */ /* 0x000fca00078e006a */
[----:B------:R0:W4:Y:S01]  /*e410*/  @P1 LDG.E.U8 R137, desc[UR56][R2.64] ;  /* 0x0000003802891981 */ /* 0x000122000c1e1100 */
[----:B------:R-:W-:Y:S01]  /*e420*/  PRMT R248, RZ, 0x7610, R248 ;  /* 0x00007610fff87816 */ /* 0x000fe200000000f8 */
[----:B0-----:R-:W-:Y:S02]  /*e430*/  @P1 IMAD.MOV.U32 R2, RZ, RZ, R97 ;  /* 0x000000ffff021224 */ /* 0x001fe400078e0061 */
[----:B------:R-:W-:Y:S01]  /*e440*/  @P1 IMAD.MOV.U32 R3, RZ, RZ, R108 ;  /* 0x000000ffff031224 */ /* 0x000fe200078e006c */
[----:B------:R-:W-:Y:S04]  /*e450*/  STL [R1+0x1004], R96 ;  /* 0x0010046001007387 */ /* 0x000fe80000100800 */
[----:B------:R0:W4:Y:S01]  /*e460*/  @P1 LDG.E.U8 R249, desc[UR56][R2.64] ;  /* 0x0000003802f91981 */ /* 0x000122000c1e1100 */
[----:B------:R-:W-:-:S03]  /*e470*/  PRMT R119, RZ, 0x7610, R119 ;  /* 0x00007610ff777816 */ /* 0x000fc60000000077 */
[----:B------:R-:W-:Y:S01]  /*e480*/  STL [R1+0x124], R144 ;  /* 0x0001249001007387 */ /* 0x000fe20000100800 */
[----:B0-----:R-:W-:Y:S02]  /*e490*/  @P1 IMAD.MOV.U32 R2, RZ, RZ, R99 ;  /* 0x000000ffff021224 */ /* 0x001fe400078e0063 */
[----:B------:R-:W-:Y:S01]  /*e4a0*/  @P1 IMAD.MOV.U32 R3, RZ, RZ, R110 ;  /* 0x000000ffff031224 */ /* 0x000fe200078e006e */
[----:B------:R-:W-:Y:S04]  /*e4b0*/  STL [R1+0x1010], R92 ;  /* 0x0010105c01007387 */ /* 0x000fe80000100800 */
[----:B------:R0:W4:Y:S04]  /*e4c0*/  @P1 LDG.E.U8 R248, desc[UR56][R2.64] ;  /* 0x0000003802f81981 */ /* 0x000128000c1e1100 */
[----:B------:R1:W-:Y:S04]  /*e4d0*/  STL [R1+0x100c], R98 ;  /* 0x00100c6201007387 */ /* 0x0003e80000100800 */
[----:B------:R-:W-:Y:S01]  /*e4e0*/  STL [R1+0x11c], R138 ;  /* 0x00011c8a01007387 */ /* 0x000fe20000100800 */
[----:B0-----:R-:W-:-:S02]  /*e4f0*/  @P0 IMAD.MOV.U32 R2, RZ, RZ, R101 ;  /* 0x000000ffff020224 */ /* 0x001fc400078e0065 */
[----:B------:R-:W-:Y:S01]  /*e500*/  @P0 IMAD.MOV.U32 R3, RZ, RZ, R112 ;  /* 0x000000ffff030224 */ /* 0x000fe200078e0070 */
[----:B------:R-:W-:Y:S01]  /*e510*/  STL [R1+0x1018], R89 ;  /* 0x0010185901007387 */ /* 0x000fe20000100800 */
[----:B-1----:R-:W-:-:S03]  /*e520*/  PRMT R98, RZ, 0x7610, R98 ;  /* 0x00007610ff627816 */ /* 0x002fc60000000062 */
[----:B------:R-:W-:Y:S04]  /*e530*/  STL [R1+0x1014], R100 ;  /* 0x0010146401007387 */ /* 0x000fe80000100800 */
[----:B------:R0:W-:Y:S04]  /*e540*/  STL [R1+0x1020], R91 ;  /* 0x0010205b01007387 */ /* 0x0001e80000100800 */
[----:B------:R1:W-:Y:S04]  /*e550*/  STL [R1+0x101c], R102 ;  /* 0x00101c6601007387 */ /* 0x0003e80000100800 */
[----:B------:R0:W4:Y:S02]  /*e560*/  @P0 LDG.E.U8 R119, desc[UR56][R2.64] ;  /* 0x0000003802770981 */ /* 0x000124000c1e1100 */
[----:B0-----:R-:W-:-:S02]  /*e570*/  @P0 IMAD.MOV.U32 R2, RZ, RZ, R103 ;  /* 0x000000ffff020224 */ /* 0x001fc400078e0067 */
[----:B------:R-:W-:-:S05]  /*e580*/  @P0 IMAD.MOV.U32 R3, RZ, RZ, R114 ;  /* 0x000000ffff030224 */ /* 0x000fca00078e0072 */
[----:B------:R0:W4:Y:S01]  /*e590*/  @P0 LDG.E.U8 R98, desc[UR56][R2.64] ;  /* 0x0000003802620981 */ /* 0x000122000c1e1100 */
[----:B------:R-:W-:Y:S01]  /*e5a0*/  PRMT R91, RZ, 0x7610, R91 ;  /* 0x00007610ff5b7816 */ /* 0x000fe2000000005b */
[----:B0-----:R-:W-:Y:S02]  /*e5b0*/  @P0 IMAD.MOV.U32 R2, RZ, RZ, R105 ;  /* 0x000000ffff020224 */ /* 0x001fe400078e0069 */
[----:B------:R-:W-:Y:S01]  /*e5c0*/  @P0 IMAD.MOV.U32 R3, RZ, RZ, R116 ;  /* 0x000000ffff030224 */ /* 0x000fe200078e0074 */
[----:B--2---:R0:W-:Y:S04]  /*e5d0*/  STL [R1+0x108], R90 ;  /* 0x0001085a01007387 */ /* 0x0041e80000100800 */
[----:B-1----:R-:W2:Y:S04]  /*e5e0*/  LDL R102, [R1+0x6ec] ;  /* 0x0006ec0001667983 */ /* 0x002ea80000100800 */
[----:B0-----:R-:W2:Y:S04]  /*e5f0*/  LDL R90, [R1+0x6f4] ;  /* 0x0006f400015a7983 */ /* 0x001ea80000100800 */
[----:B------:R-:W-:Y:S04]  /*e600*/  STL [R1+0x1028], R93 ;  /* 0x0010285d01007387 */ /* 0x000fe80000100800 */
[----:B------:R-:W-:Y:S04]  /*e610*/  STL [R1+0x1024], R104 ;  /* 0x0010246801007387 */ /* 0x000fe80000100800 */
[----:B------:R0:W-:Y:S02]  /*e620*/  STL [R1+0x1030], R95 ;  /* 0x0010305f01007387 */ /* 0x0001e40000100800 */
[----:B0-----:R-:W-:-:S06]  /*e630*/  PRMT R95, RZ, 0x7610, R95 ;  /* 0x00007610ff5f7816 */ /* 0x001fcc000000005f */
[----:B------:R0:W2:Y:S02]  /*e640*/  @P0 LDG.E.U8 R95, desc[UR56][R2.64] ;  /* 0x00000038025f0981 */ /* 0x0000a4000c1e1100 */
[----:B0-----:R-:W-:Y:S02]  /*e650*/  @P0 IMAD.MOV.U32 R2, RZ, RZ, R107 ;  /* 0x000000ffff020224 */ /* 0x001fe400078e006b */
[----:B------:R-:W-:-:S05]  /*e660*/  @P0 IMAD.MOV.U32 R3, RZ, RZ, R118 ;  /* 0x000000ffff030224 */ /* 0x000fca00078e0076 */
[----:B------:R2:W2:Y:S04]  /*e670*/  @P0 LDG.E.U8 R91, desc[UR56][R2.64] ;  /* 0x00000038025b0981 */ /* 0x0004a8000c1e1100 */
[----:B------:R-:W-:Y:S04]  /*e680*/  STL [R1+0x102c], R106 ;  /* 0x00102c6a01007387 */ /* 0x000fe80000100800 */
[----:B------:R-:W-:Y:S04]  /*e690*/  STL [R1+0x114], R133 ;  /* 0x0001148501007387 */ /* 0x000fe80000100800 */
[----:B------:R-:W-:Y:S04]  /*e6a0*/  STL [R1+0x1038], R97 ;  /* 0x0010386101007387 */ /* 0x000fe80000100800 */
[----:B------:R-:W-:Y:S04]  /*e6b0*/  STL [R1+0x1034], R108 ;  /* 0x0010346c01007387 */ /* 0x000fe80000100800 */
[----:B---3--:R-:W-:Y:S04]  /*e6c0*/  STL [R1+0x10c], R132 ;  /* 0x00010c8401007387 */ /* 0x008fe80000100800 */
[----:B------:R0:W-:Y:S04]  /*e6d0*/  STL [R1+0x1040], R99 ;  /* 0x0010406301007387 */ /* 0x0001e80000100800 */
[----:B------:R-:W-:Y:S04]  /*e6e0*/  STL [R1+0x103c], R110 ;  /* 0x00103c6e01007387 */ /* 0x000fe80000100800 */
[----:B----4-:R-:W-:Y:S01]  /*e6f0*/  STL [R1+0x110], R131 ;  /* 0x0001108301007387 */ /* 0x010fe20000100800 */
[----:B------:R-:W-:-:S03]  /*e700*/  ISETP.GT.AND P1, PT, R0, 0x21, PT ;  /* 0x000000210000780c */ /* 0x000fc60003f24270 */
[----:B------:R-:W-:Y:S04]  /*e710*/  STL [R1+0x1048], R101 ;  /* 0x0010486501007387 */ /* 0x000fe80000100800 */
[----:B------:R-:W-:Y:S04]  /*e720*/  STL [R1+0x1044], R112 ;  /* 0x0010447001007387 */ /* 0x000fe80000100800 */
[----:B0-----:R-:W3:Y:S04]  /*e730*/  LDL R99, [R1+0x6e4] ;  /* 0x0006e40001637983 */ /* 0x001ee80000100800 */
[----:B------:R-:W-:Y:S04]  /*e740*/  STL [R1+0x1050], R103 ;  /* 0x0010506701007387 */ /* 0x000fe80000100800 */
[----:B------:R-:W-:Y:S04]  /*e750*/  STL [R1+0x104c], R114 ;  /* 0x00104c7201007387 */ /* 0x000fe80000100800 */
[----:B------:R0:W-:Y:S04]  /*e760*/  STL [R1+0xfc], R98 ;  /* 0x0000fc6201007387 */ /* 0x0001e80000100800 */
[----:B0-----:R-:W4:Y:S04]  /*e770*/  LDL R98, [R1+0x6dc] ;  /* 0x0006dc0001627983 */ /* 0x001f280000100800 */
[----:B------:R-:W-:Y:S04]  /*e780*/  STL [R1+0x1058], R105 ;  /* 0x0010586901007387 */ /* 0x000fe80000100800 */
[----:B------:R-:W-:Y:S04]  /*e790*/  STL [R1+0x1054], R116 ;  /* 0x0010547401007387 */ /* 0x000fe80000100800 */
[----:B------:R-:W-:Y:S04]  /*e7a0*/  STL [R1+0x1060], R107 ;  /* 0x0010606b01007387 */ /* 0x000fe80000100800 */
[----:B------:R-:W-:Y:S04]  /*e7b0*/  STL [R1+0x105c], R118 ;  /* 0x00105c7601007387 */ /* 0x000fe80000100800 */
[----:B------:R-:W4:Y:S01]  /*e7c0*/  LDL R131, [R1+0x6d4] ;  /* 0x0006d40001837983 */ /* 0x000f220000100800 */
[----:B--2---:R-:W-:-:S03]  /*e7d0*/  @P1 IMAD.MOV.U32 R3, RZ, RZ, R90 ;  /* 0x000000ffff031224 */ /* 0x004fc600078e005a */
[----:B------:R0:W-:Y:S04]  /*e7e0*/  STL [R1+0x100], R95 ;  /* 0x0001005f01007387 */ /* 0x0001e80000100800 */
[----:B0-----:R-:W2:Y:S04]  /*e7f0*/  LDL R95, [R1+0x6cc] ;  /* 0x0006cc00015f7983 */ /* 0x001ea80000100800 */
[----:B------:R0:W-:Y:S04]  /*e800*/  STL [R1+0xf8], R91 ;  /* 0x0000f85b01007387 */ /* 0x0001e80000100800 */
[----:B------:R-:W2:Y:S04]  /*e810*/  LDL R90, [R1+0x6c8] ;  /* 0x0006c800015a7983 */ /* 0x000ea80000100800 */
[----:B0-----:R-:W2:Y:S04]  /*e820*/  LDL R91, [R1+0x6c4] ;  /* 0x0006c400015b7983 */ /* 0x001ea80000100800 */
[----:B------:R-:W-:Y:S04]  /*e830*/  STL [R1+0x1064], R109 ;  /* 0x0010646d01007387 */ /* 0x000fe80000100800 */
[----:B------:R0:W-:Y:S04]  /*e840*/  STL [R1+0x104], R119 ;  /* 0x0001047701007387 */ /* 0x0001e80000100800 */
[----:B0-----:R-:W2:Y:S01]  /*e850*/  LDL.LU R119, [R1+0x6d0] ;  /* 0x0006d00001777983 */ /* 0x001ea20000300800 */
[----:B------:R-:W-:Y:S01]  /*e860*/  PRMT R217, RZ, 0x7610, R217 ;  /* 0x00007610ffd97816 */ /* 0x000fe200000000d9 */
[----:B------:R-:W-:Y:S01]  /*e870*/  @P1 IMAD.MOV.U32 R2, RZ, RZ, R109 ;  /* 0x000000ffff021224 */ /* 0x000fe200078e006d */
[----:B------:R-:W-:Y:S01]  /*e880*/  PRMT R181, RZ, 0x7610, R181 ;  /* 0x00007610ffb57816 */ /* 0x000fe200000000b5 */
[----:B------:R-:W2:Y:S04]  /*e890*/  LDL R103, [R1+0x6bc] ;  /* 0x0006bc0001677983 */ /* 0x000ea80000100800 */
[----:B------:R0:W2:Y:S01]  /*e8a0*/  @P1 LDG.E.U8 R217, desc[UR56][R2.64] ;  /* 0x0000003802d91981 */ /* 0x0000a2000c1e1100 */
[----:B------:R-:W-:-:S02]  /*e8b0*/  ISETP.GT.AND P0, PT, R0, 0x22, PT ;  /* 0x000000220000780c */ /* 0x000fc40003f04270 */
[----:B------:R-:W-:Y:S01]  /*e8c0*/  PRMT R239, RZ, 0x7610, R239 ;  /* 0x00007610ffef7816 */ /* 0x000fe200000000ef */
[----:B0-----:R-:W-:Y:S02]  /*e8d0*/  @P1 IMAD.MOV.U32 R2, RZ, RZ, R111 ;  /* 0x000000ffff021224 */ /* 0x001fe400078e006f */
[----:B------:R-:W-:Y:S01]  /*e8e0*/  @P1 IMAD.MOV.U32 R3, RZ, RZ, R102 ;  /* 0x000000ffff031224 */ /* 0x000fe200078e0066 */
[----:B------:R-:W-:Y:S01]  /*e8f0*/  PRMT R219, RZ, 0x7610, R219 ;  /* 0x00007610ffdb7816 */ /* 0x000fe200000000db */
[----:B------:R-:W2:Y:S04]  /*e900*/  LDL R102, [R1+0x6c0] ;  /* 0x0006c00001667983 */ /* 0x000ea80000100800 */
[----:B------:R0:W2:Y:S02]  /*e910*/  @P1 LDG.E.U8 R181, desc[UR56][R2.64] ;  /* 0x0000003802b51981 */ /* 0x0000a4000c1e1100 */
[----:B0-----:R-:W-:-:S02]  /*e920*/  @P1 IMAD.MOV.U32 R2, RZ, RZ, R113 ;  /* 0x000000ffff021224 */ /* 0x001fc400078e0071 */
[----:B---3--:R-:W-:-:S05]  /*e930*/  @P1 IMAD.MOV.U32 R3, RZ, RZ, R99 ;  /* 0x000000ffff031224 */ /* 0x008fca00078e0063 */
[----:B------:R0:W3:Y:S01]  /*e940*/  @P1 LDG.E.U8 R239, desc[UR56][R2.64] ;  /* 0x0000003802ef1981 */ /* 0x0000e2000c1e1100 */
[----:B------:R-:W-:Y:S01]  /*e950*/  PRMT R122, RZ, 0x7610, R122 ;  /* 0x00007610ff7a7816 */ /* 0x000fe2000000007a */
[----:B0-----:R-:W-:Y:S02]  /*e960*/  @P1 IMAD.MOV.U32 R2, RZ, RZ, R115 ;  /* 0x000000ffff021224 */ /* 0x001fe400078e0073 */
[----:B----4-:R-:W-:-:S05]  /*e970*/  @P1 IMAD.MOV.U32 R3, RZ, RZ, R98 ;  /* 0x000000ffff031224 */ /* 0x010fca00078e0062 */
[----:B------:R0:W4:Y:S01]  /*e980*/  @P1 LDG.E.U8 R219, desc[UR56][R2.64] ;  /* 0x0000003802db1981 */ /* 0x000122000c1e1100 */
[----:B------:R-:W-:Y:S01]  /*e990*/  PRMT R93, RZ, 0x7610, R93 ;  /* 0x00007610ff5d7816 */ /* 0x000fe2000000005d */
[----:B0-----:R-:W-:Y:S02]  /*e9a0*/  @P0 IMAD.MOV.U32 R2, RZ, RZ, R117 ;  /* 0x000000ffff020224 */ /* 0x001fe400078e0075 */
[----:B------:R-:W-:-:S05]  /*e9b0*/  @P0 IMAD.MOV.U32 R3, RZ, RZ, R131 ;  /* 0x000000ffff030224 */ /* 0x000fca00078e0083 */
[----:B------:R2:W3:Y:S04]  /*e9c0*/  @P0 LDG.E.U8 R122, desc[UR56][R2.64] ;  /* 0x00000038027a0981 */ /* 0x0004e8000c1e1100 */
[----:B------:R-:W-:Y:S04]  /*e9d0*/  STL [R1+0x1068], R111 ;  /* 0x0010686f01007387 */ /* 0x000fe80000100800 */
[----:B------:R-:W4:Y:S04]  /*e9e0*/  LDL R112, [R1+0x6b4] ;  /* 0x0006b40001707983 */ /* 0x000f280000100800 */
[----:B------:R-:W3:Y:S04]  /*e9f0*/  LDL R110, [R1+0x6b8] ;  /* 0x0006b800016e7983 */ /* 0x000ee80000100800 */
[----:B------:R-:W-:Y:S04]  /*ea00*/  STL [R1+0x106c], R113 ;  /* 0x00106c7101007387 */ /* 0x000fe80000100800 */
[----:B------:R-:W3:Y:S04]  /*ea10*/  LDL R99, [R1+0x6ac] ;  /* 0x0006ac0001637983 */ /* 0x000ee80000100800 */
[----:B------:R-:W3:Y:S04]  /*ea20*/  LDL R98, [R1+0x6b0] ;  /* 0x0006b00001627983 */ /* 0x000ee80000100800 */
[----:B------:R-:W3:Y:S04]  /*ea30*/  LDL R108, [R1+0x6a4] ;  /* 0x0006a400016c7983 */ /* 0x000ee80000100800 */
[----:B------:R-:W3:Y:S01]  /*ea40*/  LDL R106, [R1+0x6a8] ;  /* 0x0006a800016a7983 */ /* 0x000ee20000100800 */
[----:B--2---:R-:W-:-:S02]  /*ea50*/  @P0 IMAD.MOV.U32 R3, RZ, RZ, R95 ;  /* 0x000000ffff030224 */ /* 0x004fc400078e005f */
[----:B------:R-:W-:-:S05]  /*ea60*/  @P0 IMAD.MOV.U32 R2, RZ, RZ, R119 ;  /* 0x000000ffff020224 */ /* 0x000fca00078e0077 */
[----:B------:R0:W2:Y:S04]  /*ea70*/  @P0 LDG.E.U8 R93, desc[UR56][R2.64] ;  /* 0x00000038025d0981 */ /* 0x0000a8000c1e1100 */
[----:B------:R-:W-:Y:S04]  /*ea80*/  STL [R1+0x1070], R115 ;  /* 0x0010707301007387 */ /* 0x000fe80000100800 */
[----:B------:R-:W-:Y:S04]  /*ea90*/  STL [R1+0x1074], R117 ;  /* 0x0010747501007387 */ /* 0x000fe80000100800 */
[----:B------:R-:W-:Y:S04]  /*eaa0*/  STL [R1+0x1078], R119 ;  /* 0x0010787701007387 */ /* 0x000fe80000100800 */
[----:B------:R-:W2:Y:S01]  /*eab0*/  LDL R95, [R1+0x69c] ;  /* 0x00069c00015f7983 */ /* 0x000ea20000100800 */
[----:B------:R-:W-:Y:S01]  /*eac0*/  ISETP.GT.AND P1, PT, R0, 0x23, PT ;  /* 0x000000230000780c */ /* 0x000fe20003f24270 */
[----:B0-----:R-:W-:Y:S01]  /*ead0*/  @P0 IMAD.MOV.U32 R2, RZ, RZ, R90 ;  /* 0x000000ffff020224 */ /* 0x001fe200078e005a */
[----:B------:R-:W-:Y:S01]  /*eae0*/  PRMT R120, RZ, 0x7610, R120 ;  /* 0x00007610ff787816 */ /* 0x000fe20000000078 */
[----:B------:R-:W-:Y:S01]  /*eaf0*/  @P0 IMAD.MOV.U32 R3, RZ, RZ, R91 ;  /* 0x000000ffff030224 */ /* 0x000fe200078e005b */
[----:B------:R-:W-:-:S04]  /*eb00*/  PRMT R116, RZ, 0x7610, R116 ;  /* 0x00007610ff747816 */ /* 0x000fc80000000074 */
[----:B------:R0:W2:Y:S01]  /*eb10*/  @P0 LDG.E.U8 R120, desc[UR56][R2.64] ;  /* 0x0000003802780981 */ /* 0x0000a2000c1e1100 */
[----:B------:R-:W-:Y:S01]  /*eb20*/  PRMT R216, RZ, 0x7610, R216 ;  /* 0x00007610ffd87816 */ /* 0x000fe200000000d8 */
[----:B0-----:R-:W-:Y:S02]  /*eb30*/  @P0 IMAD.MOV.U32 R2, RZ, RZ, R102 ;  /* 0x000000ffff020224 */ /* 0x001fe400078e0066 */
[----:B------:R-:W-:-:S05]  /*eb40*/  @P0 IMAD.MOV.U32 R3, RZ, RZ, R103 ;  /* 0x000000ffff030224 */ /* 0x000fca00078e0067 */
[----:B------:R4:W2:Y:S02]  /*eb50*/  @P0 LDG.E.U8 R116, desc[UR56][R2.64] ;  /* 0x0000003802740981 */ /* 0x0008a4000c1e1100 */
[----:B----4-:R-:W-:Y:S02]  /*eb60*/  @P1 IMAD.MOV.U32 R3, RZ, RZ, R112 ;  /* 0x000000ffff031224 */ /* 0x010fe400078e0070 */
[----:B---3--:R-:W-:-:S05]  /*eb70*/  @P1 IMAD.MOV.U32 R2, RZ, RZ, R110 ;  /* 0x000000ffff021224 */ /* 0x008fca00078e006e */
[----:B------:R0:W3:Y:S02]  /*eb80*/  @P1 LDG.E.U8 R216, desc[UR56][R2.64] ;  /* 0x0000003802d81981 */ /* 0x0000e4000c1e1100 */
[----:B0-----:R-:W-:Y:S02]  /*eb90*/  @P1 IMAD.MOV.U32 R2, RZ, RZ, R98 ;  /* 0x000000ffff021224 */ /* 0x001fe400078e0062 */
[----:B------:R-:W-:Y:S01]  /*eba0*/  @P1 IMAD.MOV.U32 R3, RZ, RZ, R99 ;  /* 0x000000ffff031224 */ /* 0x000fe200078e0063 */
[----:B--2---:R0:W-:Y:S04]  /*ebb0*/  STL [R1+0xe8], R93 ;  /* 0x0000e85d01007387 */ /* 0x0041e80000100800 */
[----:B------:R-:W2:Y:S04]  /*ebc0*/  LDL R91, [R1+0x694] ;  /* 0x00069400015b7983 */ /* 0x000ea80000100800 */
[----:B------:R-:W4:Y:S04]  /*ebd0*/  LDL R90, [R1+0x698] ;  /* 0x00069800015a7983 */ /* 0x000f280000100800 */
[----:B0-----:R-:W3:Y:S04]  /*ebe0*/  LDL R93, [R1+0x6a0] ;  /* 0x0006a000015d7983 */ /* 0x001ee80000100800 */
[----:B------:R-:W2:Y:S04]  /*ebf0*/  LDL R103, [R1+0x68c] ;  /* 0x00068c0001677983 */ /* 0x000ea80000100800 */
[----:B------:R-:W2:Y:S04]  /*ec00*/  LDL R102, [R1+0x690] ;  /* 0x0006900001667983 */ /* 0x000ea80000100800 */
[----:B------:R-:W2:Y:S04]  /*ec10*/  LDL R99, [R1+0x684] ;  /* 0x0006840001637983 */ /* 0x000ea80000100800 */
[----:B------:R-:W2:Y:S01]  /*ec20*/  LDL R98, [R1+0x688] ;  /* 0x0006880001627983 */ /* 0x000ea20000100800 */
[----:B------:R-:W-:-:S02]  /*ec30*/  PRMT R182, RZ, 0x7610, R182 ;  /* 0x00007610ffb67816 */ /* 0x000fc400000000b6 */
[----:B------:R-:W-:Y:S02]  /*ec40*/  ISETP.GT.AND P0, PT, R0, 0x24, PT ;  /* 0x000000240000780c */ /* 0x000fe40003f04270 */
[----:B------:R-:W-:Y:S02]  /*ec50*/  PRMT R238, RZ, 0x7610, R238 ;  /* 0x00007610ffee7816 */ /* 0x000fe400000000ee */
[----:B------:R0:W2:Y:S01]  /*ec60*/  @P1 LDG.E.U8 R182, desc[UR56][R2.64] ;  /* 0x0000003802b61981 */ /* 0x0000a2000c1e1100 */
[----:B------:R-:W-:Y:S01]  /*ec70*/  PRMT R218, RZ, 0x7610, R218 ;  /* 0x00007610ffda7816 */ /* 0x000fe200000000da */
[----:B0-----:R-:W-:Y:S02]  /*ec80*/  @P1 IMAD.MOV.U32 R2, RZ, RZ, R106 ;  /* 0x000000ffff021224 */ /* 0x001fe400078e006a */
[----:B------:R-:W-:-:S05]  /*ec90*/  @P1 IMAD.MOV.U32 R3, RZ, RZ, R108 ;  /* 0x000000ffff031224 */ /* 0x000fca00078e006c */
[----:B------:R0:W2:Y:S01]  /*eca0*/  @P1 LDG.E.U8 R238, desc[UR56][R2.64] ;  /* 0x0000003802ee1981 */ /* 0x0000a2000c1e1100 */
[----:B------:R-:W-:Y:S01]  /*ecb0*/  PRMT R104, RZ, 0x7610, R104 ;  /* 0x00007610ff687816 */ /* 0x000fe20000000068 */
[----:B0-----:R-:W-:Y:S01]  /*ecc0*/  @P1 IMAD.MOV.U32 R3, RZ, RZ, R95 ;  /* 0x000000ffff031224 */ /* 0x001fe200078e005f */
[----:B------:R-:W-:Y:S02]  /*ecd0*/  PRMT R101, RZ, 0x7610, R101 ;  /* 0x00007610ff657816 */ /* 0x000fe40000000065 */
[----:B------:R-:W-:Y:S01]  /*ece0*/  PRMT R96, RZ, 0x7610, R96 ;  /* 0x00007610ff607816 */ /* 0x000fe20000000060 */
[----:B------:R-:W-:Y:S04]  /*ecf0*/  STL [R1+0xf4], R122 ;  /* 0x0000f47a01007387 */ /* 0x000fe80000100800 */
[----:B------:R-:W2:Y:S04]  /*ed00*/  LDL R95, [R1+0x67c] ;  /* 0x00067c00015f7983 */ /* 0x000ea80000100800 */
[----:B------:R-:W2:Y:S01]  /*ed10*/  LDL R112, [R1+0x66c] ;  /* 0x00066c0001707983 */ /* 0x000ea20000100800 */
[----:B---3--:R-:W-:-:S03]  /*ed20*/  @P1 IMAD.MOV.U32 R2, RZ, RZ, R93 ;  /* 0x000000ffff021224 */ /* 0x008fc600078e005d */
[----:B------:R-:W3:Y:S04]  /*ed30*/  LDL R93, [R1+0x680] ;  /* 0x00068000015d7983 */ /* 0x000ee80000100800 */
[----:B------:R4:W3:Y:S02]  /*ed40*/  @P1 LDG.E.U8 R218, desc[UR56][R2.64] ;  /* 0x0000003802da1981 */ /* 0x0008e4000c1e1100 */
[----:B----4-:R-:W-:Y:S02]  /*ed50*/  @P0 IMAD.MOV.U32 R2, RZ, RZ, R90 ;  /* 0x000000ffff020224 */ /* 0x010fe400078e005a */
[----:B--2---:R-:W-:Y:S01]  /*ed60*/  @P0 IMAD.MOV.U32 R3, RZ, RZ, R91 ;  /* 0x000000ffff030224 */ /* 0x004fe200078e005b */
[----:B------:R-:W2:Y:S04]  /*ed70*/  LDL R90, [R1+0x678] ;  /* 0x00067800015a7983 */ /* 0x000ea80000100800 */
[----:B------:R0:W4:Y:S04]  /*ed80*/  @P0 LDG.E.U8 R104, desc[UR56][R2.64] ;  /* 0x0000003802680981 */ /* 0x000128000c1e1100 */
[----:B------:R-:W2:Y:S01]  /*ed90*/  LDL R91, [R1+0x674] ;  /* 0x00067400015b7983 */ /* 0x000ea20000100800 */
[----:B0-----:R-:W-:-:S02]  /*eda0*/  @P0 IMAD.MOV.U32 R2, RZ, RZ, R102 ;  /* 0x000000ffff020224 */ /* 0x001fc400078e0066 */
[----:B------:R-:W-:-:S05]  /*edb0*/  @P0 IMAD.MOV.U32 R3, RZ, RZ, R103 ;  /* 0x000000ffff030224 */ /* 0x000fca00078e0067 */
[----:B------:R0:W3:Y:S02]  /*edc0*/  @P0 LDG.E.U8 R101, desc[UR56][R2.64] ;  /* 0x0000003802650981 */ /* 0x0000e4000c1e1100 */
[----:B0-----:R-:W-:Y:S02]  /*edd0*/  @P0 IMAD.MOV.U32 R2, RZ, RZ, R98 ;  /* 0x000000ffff020224 */ /* 0x001fe400078e0062 */
[----:B------:R-:W-:-:S05]  /*ede0*/  @P0 IMAD.MOV.U32 R3, RZ, RZ, R99 ;  /* 0x000000ffff030224 */ /* 0x000fca00078e0063 */
[----:B------:R0:W2:Y:S04]  /*edf0*/  @P0 LDG.E.U8 R96, desc[UR56][R2.64] ;  /* 0x0000003802600981 */ /* 0x0000a8000c1e1100 */
[----:B------:R-:W-:Y:S04]  /*ee00*/  STL [R1+0xf0], R120 ;  /* 0x0000f07801007387 */ /* 0x000fe80000100800 */
[----:B------:R-:W2:Y:S04]  /*ee10*/  LDL R110, [R1+0x670] ;  /* 0x00067000016e7983 */ /* 0x000ea80000100800 */
[----:B------:R-:W2:Y:S04]  /*ee20*/  LDL R108, [R1+0x664] ;  /* 0x00066400016c7983 */ /* 0x000ea80000100800 */
[----:B------:R-:W2:Y:S04]  /*ee30*/  LDL R106, [R1+0x668] ;  /* 0x00066800016a7983 */ /* 0x000ea80000100800 */
[----:B------:R-:W2:Y:S04]  /*ee40*/  LDL R103, [R1+0x660] ;  /* 0x0006600001677983 */ /* 0x000ea80000100800 */
[----:B------:R-:W-:Y:S01]  /*ee50*/  STL [R1+0xe4], R116 ;  /* 0x0000e47401007387 */ /* 0x000fe20000100800 */
[----:B------:R-:W-:Y:S01]  /*ee60*/  ISETP.GT.AND P1, PT, R0, 0x25, PT ;  /* 0x000000250000780c */ /* 0x000fe20003f24270 */
[----:B0-----:R-:W-:Y:S01]  /*ee70*/  @P0 IMAD.MOV.U32 R3, RZ, RZ, R95 ;  /* 0x000000ffff030224 */ /* 0x001fe200078e005f */
[----:B------:R-:W-:Y:S01]  /*ee80*/  PRMT R114, RZ, 0x7610, R114 ;  /* 0x00007610ff727816 */ /* 0x000fe20000000072 */
[----:B----4-:R0:W-:Y:S04]  /*ee90*/  STL [R1+0xe0], R104 ;  /* 0x0000e06801007387 */ /* 0x0101e80000100800 */
[----:B------:R-:W4:Y:S04]  /*eea0*/  LDL R102, [R1+0x654] ;  /* 0x0006540001667983 */ /* 0x000f280000100800 */
[----:B0-----:R-:W4:Y:S04]  /*eeb0*/  LDL R104, [R1+0x65c] ;  /* 0x00065c0001687983 */ /* 0x001f280000100800 */
[----:B---3--:R0:W-:Y:S04]  /*eec0*/  STL [R1+0xd8], R101 ;  /* 0x0000d86501007387 */ /* 0x0081e80000100800 */
[----:B------:R-:W3:Y:S04]  /*eed0*/  LDL R99, [R1+0x64c] ;  /* 0x00064c0001637983 */ /* 0x000ee80000100800 */
[----:B------:R-:W3:Y:S04]  /*eee0*/  LDL R98, [R1+0x650] ;  /* 0x0006500001627983 */ /* 0x000ee80000100800 */
[----:B0-----:R-:W3:Y:S04]  /*eef0*/  LDL R101, [R1+0x658] ;  /* 0x0006580001657983 */ /* 0x001ee80000100800 */
[----:B--2---:R0:W-:Y:S04]  /*ef00*/  STL [R1+0xdc], R96 ;  /* 0x0000dc6001007387 */ /* 0x0041e80000100800 */
[----:B------:R-:W2:Y:S01]  /*ef10*/  LDL R95, [R1+0x648] ;  /* 0x00064800015f7983 */ /* 0x000ea20000100800 */
[----:B------:R-:W-:-:S03]  /*ef20*/  @P0 IMAD.MOV.U32 R2, RZ, RZ, R93 ;  /* 0x000000ffff020224 */ /* 0x000fc600078e005d */
[----:B------:R-:W2:Y:S04]  /*ef30*/  LDL R93, [R1+0x640] ;  /* 0x00064000015d7983 */ /* 0x000ea80000100800 */
[----:B0-----:R-:W2:Y:S04]  /*ef40*/  LDL R96, [R1+0x644] ;  /* 0x0006440001607983 */ /* 0x001ea80000100800 */
[----:B------:R0:W2:Y:S02]  /*ef50*/  @P0 LDG.E.U8 R114, desc[UR56][R2.64] ;  /* 0x0000003802720981 */ /* 0x0000a4000c1e1100 */
[----:B0-----:R-:W-:-:S02]  /*ef60*/  @P1 IMAD.MOV.U32 R3, RZ, RZ, R91 ;  /* 0x000000ffff031224 */ /* 0x001fc400078e005b */
[----:B------:R-:W2:Y:S01]  /*ef70*/  LDL R91, [R1+0x638] ;  /* 0x00063800015b7983 */ /* 0x000ea20000100800 */
[----:B------:R-:W-:Y:S01]  /*ef80*/  PRMT R223, RZ, 0x7610, R223 ;  /* 0x00007610ffdf7816 */ /* 0x000fe200000000df */
[----:B------:R-:W-:Y:S01]  /*ef90*/  @P1 IMAD.MOV.U32 R2, RZ, RZ, R90 ;  /* 0x000000ffff021224 */ /* 0x000fe200078e005a */
[----:B------:R-:W-:Y:S01]  /*efa0*/  PRMT R221, RZ, 0x7610, R221 ;  /* 0x00007610ffdd7816 */ /* 0x000fe200000000dd */
[----:B------:R-:W2:Y:S04]  /*efb0*/  LDL R90, [R1+0x630] ;  /* 0x00063000015a7983 */ /* 0x000ea80000100800 */
[----:B------:R0:W2:Y:S01]  /*efc0*/  @P1 LDG.E.U8 R223, desc[UR56][R2.64] ;  /* 0x0000003802df1981 */ /* 0x0000a2000c1e1100 */
[----:B------:R-:W-:Y:S02]  /*efd0*/  ISETP.GT.AND P0, PT, R0, 0x26, PT ;  /* 0x000000260000780c */ /* 0x000fe40003f04270 */
[----:B------:R-:W-:Y:S01]  /*efe0*/  PRMT R241, RZ, 0x7610, R241 ;  /* 0x00007610fff17816 */ /* 0x000fe200000000f1 */
[----:B0-----:R-:W-:-:S02]  /*eff0*/  @P1 IMAD.MOV.U32 R2, RZ, RZ, R110 ;  /* 0x000000ffff021224 */ /* 0x001fc400078e006e */
[----:B------:R-:W-:-:S05]  /*f000*/  @P1 IMAD.MOV.U32 R3, RZ, RZ, R112 ;  /* 0x000000ffff031224 */ /* 0x000fca00078e0070 */
        /* <DEDUP_REMOVED lines=9> */
[----:B------:R0:W-:Y:S01]  /*f0a0*/  STL [R1+0xcc4], R56 ;  /* 0x000cc43801007387 */ /* 0x0001e20000100800 */
[----:B------:R-:W-:Y:S02]  /*f0b0*/  PRMT R92, RZ, 0x7610, R92 ;  /* 0x00007610ff5c7816 */ /* 0x000fe4000000005c */
[----:B------:R-:W-:Y:S01]  /*f0c0*/  PRMT R222, RZ, 0x7610, R222 ;  /* 0x00007610ffde7816 */ /* 0x000fe200000000de */
[----:B----4-:R-:W-:-:S05]  /*f0d0*/  @P1 IMAD.MOV.U32 R3, RZ, RZ, R104 ;  /* 0x000000ffff031224 */ /* 0x010fca00078e0068 */
[----:B------:R1:W4:Y:S02]  /*f0e0*/  @P1 LDG.E.U8 R225, desc[UR56][R2.64] ;  /* 0x0000003802e11981 */ /* 0x000324000c1e1100 */
[----:B-1----:R-:W-:Y:S02]  /*f0f0*/  @P0 IMAD.MOV.U32 R3, RZ, RZ, R102 ;  /* 0x000000ffff030224 */ /* 0x002fe400078e0066 */
[----:B---3--:R-:W-:-:S05]  /*f100*/  @P0 IMAD.MOV.U32 R2, RZ, RZ, R101 ;  /* 0x000000ffff020224 */ /* 0x008fca00078e0065 */
[----:B------:R1:W3:Y:S01]  /*f110*/  @P0 LDG.E.U8 R100, desc[UR56][R2.64] ;  /* 0x0000003802640981 */ /* 0x0002e2000c1e1100 */
[----:B------:R-:W-:Y:S01]  /*f120*/  ISETP.GT.AND P1, PT, R0, 0x27, PT ;  /* 0x000000270000780c */ /* 0x000fe20003f24270 */
[----:B-1----:R-:W-:Y:S02]  /*f130*/  @P0 IMAD.MOV.U32 R2, RZ, RZ, R98 ;  /* 0x000000ffff020224 */ /* 0x002fe400078e0062 */
[----:B------:R-:W-:-:S05]  /*f140*/  @P0 IMAD.MOV.U32 R3, RZ, RZ, R99 ;  /* 0x000000ffff030224 */ /* 0x000fca00078e0063 */
[----:B------:R2:W4:Y:S02]  /*f150*/  @P0 LDG.E.U8 R97, desc[UR56][R2.64] ;  /* 0x0000003802610981 */ /* 0x000524000c1e1100 */
[----:B--2---:R-:W-:Y:S02]  /*f160*/  @P0 IMAD.MOV.U32 R2, RZ, RZ, R95 ;  /* 0x000000ffff020224 */ /* 0x004fe400078e005f */
[----:B------:R-:W-:-:S05]  /*f170*/  @P0 IMAD.MOV.U32 R3, RZ, RZ, R96 ;  /* 0x000000ffff030224 */ /* 0x000fca00078e0060 */
[----:B------:R1:W2:Y:S02]  /*f180*/  @P0 LDG.E.U8 R94, desc[UR56][R2.64] ;  /* 0x00000038025e0981 */ /* 0x0002a4000c1e1100 */
[----:B-1----:R-:W-:Y:S02]  /*f190*/  @P0 IMAD.MOV.U32 R2, RZ, RZ, R93 ;  /* 0x000000ffff020224 */ /* 0x002fe400078e005d */
[----:B------:R-:W-:Y:S02]  /*f1a0*/  @P0 IMAD.MOV.U32 R3, RZ, RZ, R56 ;  /* 0x000000ffff030224 */ /* 0x000fe400078e0038 */
[----:B0-----:R-:W3:Y:S04]  /*f1b0*/  LDL.LU R56, [R1+0x628] ;  /* 0x0006280001387983 */ /* 0x001ee80000300800 */
[----:B------:R0:W2:Y:S04]  /*f1c0*/  @P0 LDG.E.U8 R92, desc[UR56][R2.64] ;  /* 0x00000038025c0981 */ /* 0x0000a8000c1e1100 */
[----:B------:R-:W-:Y:S04]  /*f1d0*/  STL [R1+0xd4], R114 ;  /* 0x0000d47201007387 */ /* 0x000fe80000100800 */
[----:B------:R1:W-:Y:S01]  /*f1e0*/  STL [R1+0xcc0], R58 ;  /* 0x000cc03a01007387 */ /* 0x0003e20000100800 */
[----:B0-----:R-:W-:-:S02]  /*f1f0*/  @P1 IMAD.MOV.U32 R2, RZ, RZ, R91 ;  /* 0x000000ffff021224 */ /* 0x001fc400078e005b */
[----:B------:R-:W-:-:S05]  /*f200*/  @P1 IMAD.MOV.U32 R3, RZ, RZ, R58 ;  /* 0x000000ffff031224 */ /* 0x000fca00078e003a */
[----:B------:R0:W2:Y:S04]  /*f210*/  @P1 LDG.E.U8 R222, desc[UR56][R2.64] ;  /* 0x0000003802de1981 */ /* 0x0000a8000c1e1100 */
[----:B-1----:R-:W4:Y:S04]  /*f220*/  LDL.LU R58, [R1+0x620] ;  /* 0x00062000013a7983 */ /* 0x002f280000300800 */
[----:B------:R1:W-:Y:S01]  /*f230*/  STL [R1+0xcbc], R60 ;  /* 0x000cbc3c01007387 */ /* 0x0003e20000100800 */
[----:B0-----:R-:W-:-:S03]  /*f240*/  @P1 IMAD.MOV.U32 R3, RZ, RZ, R60 ;  /* 0x000000ffff031224 */ /* 0x001fc600078e003c */
[----:B-1----:R-:W2:Y:S01]  /*f250*/  LDL.LU R60, [R1+0x618] ;  /* 0x00061800013c7983 */ /* 0x002ea20000300800 */
[----:B------:R-:W-:Y:S01]  /*f260*/  PRMT R220, RZ, 0x7610, R220 ;  /* 0x00007610ffdc7816 */ /* 0x000fe200000000dc */
[----:B------:R-:W-:Y:S01]  /*f270*/  @P1 IMAD.MOV.U32 R2, RZ, RZ, R90 ;  /* 0x000000ffff021224 */ /* 0x000fe200078e005a */
[----:B------:R-:W-:Y:S02]  /*f280*/  ISETP.GT.AND P0, PT, R0, 0x28, PT ;  /* 0x000000280000780c */ /* 0x000fe40003f04270 */
[----:B------:R-:W-:Y:S02]  /*f290*/  PRMT R240, RZ, 0x7610, R240 ;  /* 0x00007610fff07816 */ /* 0x000fe400000000f0 */
[----:B------:R0:W2:Y:S01]  /*f2a0*/  @P1 LDG.E.U8 R220, desc[UR56][R2.64] ;  /* 0x0000003802dc1981 */ /* 0x0000a2000c1e1100 */
[----:B------:R-:W-:Y:S01]  /*f2b0*/  PRMT R224, RZ, 0x7610, R224 ;  /* 0x00007610ffe07816 */ /* 0x000fe200000000e0 */
[----:B0-----:R-:W-:Y:S01]  /*f2c0*/  @P1 IMAD.MOV.U32 R3, RZ, RZ, R62 ;  /* 0x000000ffff031224 */ /* 0x001fe200078e003e */
[----:B------:R-:W-:-:S02]  /*f2d0*/  PRMT R89, RZ, 0x7610, R89 ;  /* 0x00007610ff597816 */ /* 0x000fc40000000059 */
[----:B------:R-:W-:Y:S02]  /*f2e0*/  PRMT R88, RZ, 0x7610, R88 ;  /* 0x00007610ff587816 */ /* 0x000fe40000000058 */
[----:B------:R-:W-:Y:S02]  /*f2f0*/  PRMT R87, RZ, 0x7610, R87 ;  /* 0x00007610ff577816 */ /* 0x000fe40000000057 */
[----:B------:R-:W-:Y:S01]  /*f300*/  PRMT R55, RZ, 0x7610, R55 ;  /* 0x00007610ff377816 */ /* 0x000fe20000000037 */
[----:B---3--:R-:W-:-:S05]  /*f310*/  @P1 IMAD.MOV.U32 R2, RZ, RZ, R56 ;  /* 0x000000ffff021224 */ /* 0x008fca00078e0038 */
[----:B------:R0:W3:Y:S02]  /*f320*/  @P1 LDG.E.U8 R240, desc[UR56][R2.64] ;  /* 0x0000003802f01981 */ /* 0x0000e4000c1e1100 */
[----:B0-----:R-:W-:Y:S02]  /*f330*/  @P1 IMAD.MOV.U32 R3, RZ, RZ, R64 ;  /* 0x000000ffff031224 */ /* 0x001fe400078e0040 */
[----:B----4-:R-:W-:-:S05]  /*f340*/  @P1 IMAD.MOV.U32 R2, RZ, RZ, R58 ;  /* 0x000000ffff021224 */ /* 0x010fca00078e003a */
[----:B------:R2:W4:Y:S02]  /*f350*/  @P1 LDG.E.U8 R224, desc[UR56][R2.64] ;  /* 0x0000003802e01981 */ /* 0x000524000c1e1100 */
[----:B--2---:R-:W-:Y:S02]  /*f360*/  @P0 IMAD.MOV.U32 R2, RZ, RZ, R60 ;  /* 0x000000ffff020224 */ /* 0x004fe400078e003c */
[----:B------:R-:W-:-:S05]  /*f370*/  @P0 IMAD.MOV.U32 R3, RZ, RZ, R66 ;  /* 0x000000ffff030224 */ /* 0x000fca00078e0042 */
[----:B------:R0:W2:Y:S02]  /*f380*/  @P0 LDG.E.U8 R89, desc[UR56][R2.64] ;  /* 0x0000003802590981 */ /* 0x0000a4000c1e1100 */
[----:B0-----:R-:W-:Y:S02]  /*f390*/  @P0 IMAD.MOV.U32 R2, RZ, RZ, R57 ;  /* 0x000000ffff020224 */ /* 0x001fe400078e0039 */
[----:B------:R-:W-:-:S05]  /*f3a0*/  @P0 IMAD.MOV.U32 R3, RZ, RZ, R68 ;  /* 0x000000ffff030224 */ /* 0x000fca00078e0044 */
[----:B------:R0:W3:Y:S02]  /*f3b0*/  @P0 LDG.E.U8 R88, desc[UR56][R2.64] ;  /* 0x0000003802580981 */ /* 0x0000e4000c1e1100 */
[----:B0-----:R-:W-:Y:S02]  /*f3c0*/  @P0 IMAD.MOV.U32 R2, RZ, RZ, R59 ;  /* 0x000000ffff020224 */ /* 0x001fe400078e003b */
[----:B------:R-:W-:-:S05]  /*f3d0*/  @P0 IMAD.MOV.U32 R3, RZ, RZ, R70 ;  /* 0x000000ffff030224 */ /* 0x000fca00078e0046 */
[----:B------:R0:W4:Y:S02]  /*f3e0*/  @P0 LDG.E.U8 R87, desc[UR56][R2.64] ;  /* 0x0000003802570981 */ /* 0x000124000c1e1100 */
[----:B0-----:R-:W-:Y:S02]  /*f3f0*/  @P0 IMAD.MOV.U32 R2, RZ, RZ, R61 ;  /* 0x000000ffff020224 */ /* 0x001fe400078e003d */
[----:B------:R-:W-:-:S05]  /*f400*/  @P0 IMAD.MOV.U32 R3, RZ, RZ, R72 ;  /* 0x000000ffff030224 */ /* 0x000fca00078e0048 */
[----:B------:R0:W2:Y:S01]  /*f410*/  @P0 LDG.E.U8 R55, desc[UR56][R2.64] ;  /* 0x0000003802370981 */ /* 0x0000a2000c1e1100 */
[----:B------:R-:W-:-:S03]  /*f420*/  ISETP.GT.AND P1, PT, R0, 0x29, PT ;  /* 0x000000290000780c */ /* 0x000fc60003f24270 */
[----:B------:R-:W-:Y:S04]  /*f430*/  STL [R1+0x1080], R56 ;  /* 0x0010803801007387 */ /* 0x000fe80000100800 */
[----:B------:R-:W-:Y:S04]  /*f440*/  STL [R1+0x107c], R62 ;  /* 0x00107c3e01007387 */ /* 0x000fe80000100800 */
[----:B------:R-:W-:Y:S01]  /*f450*/  STL [R1+0x1088], R58 ;  /* 0x0010883a01007387 */ /* 0x000fe20000100800 */
[----:B------:R-:W-:-:S03]  /*f460*/  PRMT R229, RZ, 0x7610, R229 ;  /* 0x00007610ffe57816 */ /* 0x000fc600000000e5 */
[----:B------:R-:W-:Y:S01]  /*f470*/  STL [R1+0x1084], R64 ;  /* 0x0010844001007387 */ /* 0x000fe20000100800 */
[----:B0-----:R-:W-:-:S03]  /*f480*/  @P1 IMAD.MOV.U32 R2, RZ, RZ, R63 ;  /* 0x000000ffff021224 */ /* 0x001fc600078e003f */
[----:B------:R-:W-:Y:S01]  /*f490*/  STL [R1+0xd0], R100 ;  /* 0x0000d06401007387 */ /* 0x000fe20000100800 */
[----:B------:R-:W-:-:S03]  /*f4a0*/  @P1 IMAD.MOV.U32 R3, RZ, RZ, R74 ;  /* 0x000000ffff031224 */ /* 0x000fc600078e004a */
[----:B------:R-:W-:Y:S04]  /*f4b0*/  STL [R1+0xc8], R97 ;  /* 0x0000c86101007387 */ /* 0x000fe80000100800 */
[----:B------:R-:W-:Y:S04]  /*f4c0*/  STL [R1+0x1090], R60 ;  /* 0x0010903c01007387 */ /* 0x000fe80000100800 */
[----:B------:R-:W-:Y:S04]  /*f4d0*/  STL [R1+0x108c], R66 ;  /* 0x00108c4201007387 */ /* 0x000fe80000100800 */
[----:B------:R-:W-:Y:S01]  /*f4e0*/  STL [R1+0xcc], R94 ;  /* 0x0000cc5e01007387 */ /* 0x000fe20000100800 */
[----:B------:R-:W-:-:S03]  /*f4f0*/  PRMT R227, RZ, 0x7610, R227 ;  /* 0x00007610ffe37816 */ /* 0x000fc600000000e3 */
[----:B------:R-:W-:Y:S04]  /*f500*/  STL [R1+0x1098], R57 ;  /* 0x0010983901007387 */ /* 0x000fe80000100800 */
[----:B------:R-:W-:Y:S04]  /*f510*/  STL [R1+0x1094], R68 ;  /* 0x0010944401007387 */ /* 0x000fe80000100800 */
[----:B------:R-:W-:Y:S04]  /*f520*/  STL [R1+0xc4], R92 ;  /* 0x0000c45c01007387 */ /* 0x000fe80000100800 */
[----:B------:R-:W-:Y:S04]  /*f530*/  STL [R1+0x10a0], R59 ;  /* 0x0010a03b01007387 */ /* 0x000fe80000100800 */
[----:B------:R0:W2:Y:S04]  /*f540*/  @P1 LDG.E.U8 R229, desc[UR56][R2.64] ;  /* 0x0000003802e51981 */ /* 0x0000a8000c1e1100 */
[----:B------:R-:W-:Y:S04]  /*f550*/  STL [R1+0x109c], R70 ;  /* 0x00109c4601007387 */ /* 0x000fe80000100800 */
[----:B------:R-:W-:Y:S01]  /*f560*/  STL [R1+0x10a8], R61 ;  /* 0x0010a83d01007387 */ /* 0x000fe20000100800 */
[----:B0-----:R-:W-:-:S02]  /*f570*/  @P1 IMAD.MOV.U32 R2, RZ, RZ, R65 ;  /* 0x000000ffff021224 */ /* 0x001fc400078e0041 */
[----:B------:R-:W-:Y:S01]  /*f580*/  @P1 IMAD.MOV.U32 R3, RZ, RZ, R76 ;  /* 0x000000ffff031224 */ /* 0x000fe200078e004c */
[----:B------:R-:W-:Y:S01]  /*f590*/  STL [R1+0x10a4], R72 ;  /* 0x0010a44801007387 */ /* 0x000fe20000100800 */
[----:B------:R-:W-:-:S03]  /*f5a0*/  PRMT R243, RZ, 0x7610, R243 ;  /* 0x00007610fff37816 */ /* 0x000fc600000000f3 */
[----:B------:R0:W2:Y:S02]  /*f5b0*/  @P1 LDG.E.U8 R227, desc[UR56][R2.64] ;  /* 0x0000003802e31981 */ /* 0x0000a4000c1e1100 */
[----:B0-----:R-:W-:Y:S02]  /*f5c0*/  @P1 IMAD.MOV.U32 R2, RZ, RZ, R67 ;  /* 0x000000ffff021224 */ /* 0x001fe400078e0043 */
[----:B------:R-:W-:-:S05]  /*f5d0*/  @P1 IMAD.MOV.U32 R3, RZ, RZ, R78 ;  /* 0x000000ffff031224 */ /* 0x000fca00078e004e */
[----:B------:R0:W2:Y:S02]  /*f5e0*/  @P1 LDG.E.U8 R243, desc[UR56][R2.64] ;  /* 0x0000003802f31981 */ /* 0x0000a4000c1e1100 */
[----:B0-----:R-:W-:Y:S02]  /*f5f0*/  PRMT R2, RZ, 0x7610, R2 ;  /* 0x00007610ff027816 */ /* 0x001fe40000000002 */
[----:B----4-:R0:W-:Y:S04]  /*f600*/  STL [R1+0xbc], R87 ;  /* 0x0000bc5701007387 */ /* 0x0101e80000100800 */
[----:B0-----:R-:W4:Y:S04]  /*f610*/  LDL R87, [R1+0x5bc] ;  /* 0x0005bc0001577983 */ /* 0x001f280000100800 */
[----:B---3--:R0:W-:Y:S04]  /*f620*/  STL [R1+0xb8], R88 ;  /* 0x0000b85801007387 */ /* 0x0081e80000100800 */
[----:B0-----:R-:W3:Y:S04]  /*f630*/  LDL R88, [R1+0x5b4] ;  /* 0x0005b40001587983 */ /* 0x001ee80000100800 */
[----:B------:R-:W-:Y:S04]  /*f640*/  STL [R1+0x10b0], R63 ;  /* 0x0010b03f01007387 */ /* 0x000fe80000100800 */
[----:B------:R-:W-:Y:S04]  /*f650*/  STL [R1+0x10ac], R74 ;  /* 0x0010ac4a01007387 */ /* 0x000fe80000100800 */
[----:B------:R-:W-:Y:S04]  /*f660*/  STL [R1+0x10b8], R65 ;  /* 0x0010b84101007387 */ /* 0x000fe80000100800 */
[----:B------:R-:W-:Y:S04]  /*f670*/  STL [R1+0x10b4], R76 ;  /* 0x0010b44c01007387 */ /* 0x000fe80000100800 */
[----:B--2---:R-:W-:Y:S04]  /*f680*/  STL [R1+0xc0], R89 ;  /* 0x0000c05901007387 */ /* 0x004fe80000100800 */
[----:B------:R-:W-:Y:S04]  /*f690*/  STL [R1+0x10c0], R67 ;  /* 0x0010c04301007387 */ /* 0x000fe80000100800 */
[----:B------:R-:W-:Y:S04]  /*f6a0*/  STL [R1+0x10bc], R78 ;  /* 0x0010bc4e01007387 */ /* 0x000fe80000100800 */
[----:B------:R-:W2:Y:S04]  /*f6b0*/  LDL R94, [R1+0x5ac] ;  /* 0x0005ac00015e7983 */ /* 0x000ea80000100800 */
[----:B------:R0:W-:Y:S04]  /*f6c0*/  STL [R1+0xb4], R55 ;  /* 0x0000b43701007387 */ /* 0x0001e80000100800 */
[----:B0-----:R-:W2:Y:S04]  /*f6d0*/  LDL R55, [R1+0x5a4] ;  /* 0x0005a40001377983 */ /* 0x001ea80000100800 */
[----:B------:R0:W-:Y:S04]  /*f6e0*/  STL.S16 [R1+0xb0], R2 ;  /* 0x0000b00201007387 */ /* 0x0001e80000100600 */
[----:B------:R-:W2:Y:S04]  /*f6f0*/  LDL R93, [R1+0x59c] ;  /* 0x00059c00015d7983 */ /* 0x000ea80000100800 */
[----:B------:R-:W2:Y:S01]  /*f700*/  LDL R92, [R1+0x594] ;  /* 0x00059400015c7983 */ /* 0x000ea20000100800 */
[----:B0-----:R-:W-:-:S03]  /*f710*/  @P1 IMAD.MOV.U32 R2, RZ, RZ, R69 ;  /* 0x000000ffff021224 */ /* 0x001fc600078e0045 */
[----:B------:R0:W-:Y:S04]  /*f720*/  STL [R1+0x10c8], R69 ;  /* 0x0010c84501007387 */ /* 0x0001e80000100800 */
[----:B0-----:R-:W4:Y:S01]  /*f730*/  LDL.LU R69, [R1+0xb0] ;  /* 0x0000b00001457983 */ /* 0x001f220000300800 */
[----:B------:R-:W-:Y:S01]  /*f740*/  ISETP.GT.AND P0, PT, R0, 0x2a, PT ;  /* 0x0000002a0000780c */ /* 0x000fe20003f04270 */
[----:B------:R-:W-:Y:S01]  /*f750*/  @P1 IMAD.MOV.U32 R3, RZ, RZ, R80 ;  /* 0x000000ffff031224 */ /* 0x000fe200078e0050 */
[----:B------:R-:W-:Y:S01]  /*f760*/  PRMT R231, RZ, 0x7610, R231 ;  /* 0x00007610ffe77816 */ /* 0x000fe200000000e7 */
[----:B------:R0:W-:Y:S01]  /*f770*/  STL [R1+0x10c4], R80 ;  /* 0x0010c45001007387 */ /* 0x0001e20000100800 */
[----:B------:R-:W-:-:S03]  /*f780*/  PRMT R67, RZ, 0x7610, R67 ;  /* 0x00007610ff437816 */ /* 0x000fc60000000043 */
[----:B------:R-:W2:Y:S04]  /*f790*/  LDL R100, [R1+0x58c] ;  /* 0x00058c0001647983 */ /* 0x000ea80000100800 */
[----:B------:R1:W2:Y:S01]  /*f7a0*/  @P1 LDG.E.U8 R231, desc[UR56][R2.64] ;  /* 0x0000003802e71981 */ /* 0x0002a2000c1e1100 */
[----:B0-----:R-:W-:-:S03]  /*f7b0*/  PRMT R80, RZ, 0x7610, R80 ;  /* 0x00007610ff507816 */ /* 0x001fc60000000050 */
[----:B------:R-:W2:Y:S04]  /*f7c0*/  LDL R99, [R1+0x590] ;  /* 0x0005900001637983 */ /* 0x000ea80000100800 */
[----:B------:R-:W2:Y:S01]  /*f7d0*/  LDL R91, [R1+0x584] ;  /* 0x00058400015b7983 */ /* 0x000ea20000100800 */
[----:B-1----:R-:W-:Y:S02]  /*f7e0*/  @P0 IMAD.MOV.U32 R2, RZ, RZ, R71 ;  /* 0x000000ffff020224 */ /* 0x002fe400078e0047 */
[----:B------:R-:W-:Y:S01]  /*f7f0*/  @P0 IMAD.MOV.U32 R3, RZ, RZ, R82 ;  /* 0x000000ffff030224 */ /* 0x000fe200078e0052 */
[----:B------:R-:W2:Y:S01]  /*f800*/  LDL R90, [R1+0x588] ;  /* 0x00058800015a7983 */ /* 0x000ea20000100800 */
[----:B------:R-:W-:Y:S02]  /*f810*/  ISETP.GT.AND P1, PT, R0, 0x2b, PT ;  /* 0x0000002b0000780c */ /* 0x000fe40003f24270 */
[----:B------:R-:W-:-:S02]  /*f820*/  PRMT R78, RZ, 0x7610, R78 ;  /* 0x00007610ff4e7816 */ /* 0x000fc4000000004e */
[----:B------:R-:W-:Y:S02]  /*f830*/  PRMT R228, RZ, 0x7610, R228 ;  /* 0x00007610ffe47816 */ /* 0x000fe400000000e4 */
[----:B------:R-:W-:Y:S01]  /*f840*/  PRMT R226, RZ, 0x7610, R226 ;  /* 0x00007610ffe27816 */ /* 0x000fe200000000e2 */
[----:B----4-:R0:W4:Y:S02]  /*f850*/  @P0 LDG.E.U8 R69, desc[UR56][R2.64] ;  /* 0x0000003802450981 */ /* 0x010124000c1e1100 */
[----:B0-----:R-:W-:Y:S02]  /*f860*/  @P0 IMAD.MOV.U32 R2, RZ, RZ, R73 ;  /* 0x000000ffff020224 */ /* 0x001fe400078e0049 */
[----:B------:R-:W-:-:S05]  /*f870*/  @P0 IMAD.MOV.U32 R3, RZ, RZ, R84 ;  /* 0x000000ffff030224 */ /* 0x000fca00078e0054 */
[----:B------:R0:W4:Y:S02]  /*f880*/  @P0 LDG.E.U8 R80, desc[UR56][R2.64] ;  /* 0x0000003802500981 */ /* 0x000124000c1e1100 */
[----:B0-----:R-:W-:Y:S02]  /*f890*/  @P0 IMAD.MOV.U32 R2, RZ, RZ, R75 ;  /* 0x000000ffff020224 */ /* 0x001fe400078e004b */
[----:B------:R-:W-:-:S05]  /*f8a0*/  @P0 IMAD.MOV.U32 R3, RZ, RZ, R86 ;  /* 0x000000ffff030224 */ /* 0x000fca00078e0056 */
[----:B------:R0:W4:Y:S02]  /*f8b0*/  @P0 LDG.E.U8 R67, desc[UR56][R2.64] ;  /* 0x0000003802430981 */ /* 0x000124000c1e1100 */
[----:B0-----:R-:W-:Y:S02]  /*f8c0*/  @P0 IMAD.MOV.U32 R3, RZ, RZ, R87 ;  /* 0x000000ffff030224 */ /* 0x001fe400078e0057 */
[----:B------:R-:W4:Y:S01]  /*f8d0*/  LDL.LU R87, [R1+0x598] ;  /* 0x0005980001577983 */ /* 0x000f220000300800 */
[----:B------:R-:W-:-:S03]  /*f8e0*/  @P0 IMAD.MOV.U32 R2, RZ, RZ, R77 ;  /* 0x000000ffff020224 */ /* 0x000fc600078e004d */
[----:B------:R-:W4:Y:S04]  /*f8f0*/  LDL R98, [R1+0x57c] ;  /* 0x00057c0001627983 */ /* 0x000f280000100800 */
[----:B------:R-:W4:Y:S04]  /*f900*/  LDL R97, [R1+0x580] ;  /* 0x0005800001617983 */ /* 0x000f280000100800 */
[----:B------:R0:W4:Y:S04]  /*f910*/  @P0 LDG.E.U8 R78, desc[UR56][R2.64] ;  /* 0x00000038024e0981 */ /* 0x000128000c1e1100 */
[----:B------:R-:W4:Y:S04]  /*f920*/  LDL R89, [R1+0x574] ;  /* 0x0005740001597983 */ /* 0x000f280000100800 */
[----:B------:R-:W4:Y:S01]  /*f930*/  LDL R96, [R1+0x56c] ;  /* 0x00056c0001607983 */ /* 0x000f220000100800 */
[----:B0-----:R-:W-:-:S02]  /*f940*/  @P1 IMAD.MOV.U32 R2, RZ, RZ, R79 ;  /* 0x000000ffff021224 */ /* 0x001fc400078e004f */
[----:B---3--:R-:W-:Y:S01]  /*f950*/  @P1 IMAD.MOV.U32 R3, RZ, RZ, R88 ;  /* 0x000000ffff031224 */ /* 0x008fe200078e0058 */
[----:B------:R-:W3:Y:S04]  /*f960*/  LDL R95, [R1+0x570] ;  /* 0x00057000015f7983 */ /* 0x000ee80000100800 */
[----:B------:R-:W3:Y:S04]  /*f970*/  LDL R88, [R1+0x578] ;  /* 0x0005780001587983 */ /* 0x000ee80000100800 */
[----:B------:R0:W3:Y:S01]  /*f980*/  @P1 LDG.E.U8 R228, desc[UR56][R2.64] ;  /* 0x0000003802e41981 */ /* 0x0000e2000c1e1100 */
[----:B------:R-:W-:-:S02]  /*f990*/  PRMT R242, RZ, 0x7610, R242 ;  /* 0x00007610fff27816 */ /* 0x000fc400000000f2 */
[----:B------:R-:W-:Y:S01]  /*f9a0*/  PRMT R230, RZ, 0x7610, R230 ;  /* 0x00007610ffe67816 */ /* 0x000fe200000000e6 */
[----:B------:R-:W3:Y:S01]  /*f9b0*/  LDL R104, [R1+0x54c] ;  /* 0x00054c0001687983 */ /* 0x000ee20000100800 */
[----:B------:R-:W-:Y:S02]  /*f9c0*/  PRMT R65, RZ, 0x7610, R65 ;  /* 0x00007610ff417816 */ /* 0x000fe40000000041 */
[----:B------:R-:W-:Y:S01]  /*f9d0*/  PRMT R76, RZ, 0x7610, R76 ;  /* 0x00007610ff4c7816 */ /* 0x000fe2000000004c */
[----:B------:R-:W3:Y:S01]  /*f9e0*/  LDL R103, [R1+0x544] ;  /* 0x0005440001677983 */ /* 0x000ee20000100800 */
[----:B0-----:R-:W-:Y:S02]  /*f9f0*/  @P1 IMAD.MOV.U32 R2, RZ, RZ, R81 ;  /* 0x000000ffff021224 */ /* 0x001fe400078e0051 */
[----:B--2---:R-:W-:Y:S01]  /*fa00*/  @P1 IMAD.MOV.U32 R3, RZ, RZ, R94 ;  /* 0x000000ffff031224 */ /* 0x004fe200078e005e */
[----:B------:R-:W-:Y:S01]  /*fa10*/  ISETP.GT.AND P0, PT, R0, 0x2c, PT ;  /* 0x0000002c0000780c */ /* 0x000fe20003f04270 */
[----:B------:R-:W2:Y:S04]  /*fa20*/  LDL R94, [R1+0x564] ;  /* 0x00056400015e7983 */ /* 0x000ea80000100800 */
[----:B------:R0:W2:Y:S01]  /*fa30*/  @P1 LDG.E.U8 R226, desc[UR56][R2.64] ;  /* 0x0000003802e21981 */ /* 0x0000a2000c1e1100 */
[----:B------:R-:W-:-:S02]  /*fa40*/  PRMT R63, RZ, 0x7610, R63 ;  /* 0x00007610ff3f7816 */ /* 0x000fc4000000003f */
[----:B------:R-:W-:Y:S01]  /*fa50*/  PRMT R74, RZ, 0x7610, R74 ;  /* 0x00007610ff4a7816 */ /* 0x000fe2000000004a */
[----:B------:R-:W2:Y:S01]  /*fa60*/  LDL R102, [R1+0x53c] ;  /* 0x00053c0001667983 */ /* 0x000ea20000100800 */
[----:B------:R-:W-:Y:S02]  /*fa70*/  PRMT R235, RZ, 0x7610, R235 ;  /* 0x00007610ffeb7816 */ /* 0x000fe400000000eb */
[----:B------:R-:W-:Y:S01]  /*fa80*/  PRMT R233, RZ, 0x7610, R233 ;  /* 0x00007610ffe97816 */ /* 0x000fe200000000e9 */
[----:B------:R-:W2:Y:S01]  /*fa90*/  LDL R101, [R1+0x534] ;  /* 0x0005340001657983 */ /* 0x000ea20000100800 */
[----:B0-----:R-:W-:-:S03]  /*faa0*/  @P1 IMAD.MOV.U32 R3, RZ, RZ, R55 ;  /* 0x000000ffff031224 */ /* 0x001fc600078e0037 */
[----:B------:R-:W2:Y:S01]  /*fab0*/  LDL R55, [R1+0x568] ;  /* 0x0005680001377983 */ /* 0x000ea20000100800 */
[----:B------:R-:W-:-:S05]  /*fac0*/  @P1 IMAD.MOV.U32 R2, RZ, RZ, R83 ;  /* 0x000000ffff021224 */ /* 0x000fca00078e0053 */
[----:B------:R0:W2:Y:S02]  /*fad0*/  @P1 LDG.E.U8 R242, desc[UR56][R2.64] ;  /* 0x0000003802f21981 */ /* 0x0000a4000c1e1100 */
[----:B0-----:R-:W-:Y:S02]  /*fae0*/  @P1 IMAD.MOV.U32 R2, RZ, RZ, R85 ;  /* 0x000000ffff021224 */ /* 0x001fe400078e0055 */
[----:B------:R-:W-:Y:S02]  /*faf0*/  @P1 IMAD.MOV.U32 R3, RZ, RZ, R93 ;  /* 0x000000ffff031224 */ /* 0x000fe400078e005d */
[----:B------:R-:W2:Y:S04]  /*fb00*/  LDL R93, [R1+0x55c] ;  /* 0x00055c00015d7983 */ /* 0x000ea80000100800 */
[----:B------:R0:W2:Y:S02]  /*fb10*/  @P1 LDG.E.U8 R230, desc[UR56][R2.64] ;  /* 0x0000003802e61981 */ /* 0x0000a4000c1e1100 */
[----:B0-----:R-:W-:Y:S01]  /*fb20*/  @P0 IMAD.MOV.U32 R3, RZ, RZ, R92 ;  /* 0x000000ffff030224 */ /* 0x001fe200078e005c */
[----:B------:R-:W-:Y:S01]  /*fb30*/  ISETP.GT.AND P1, PT, R0, 0x2d, PT ;  /* 0x0000002d0000780c */ /* 0x000fe20003f24270 */
[----:B------:R-:W2:Y:S01]  /*fb40*/  LDL R92, [R1+0x560] ;  /* 0x00056000015c7983 */ /* 0x000ea20000100800 */
[----:B----4-:R-:W-:-:S05]  /*fb50*/  @P0 IMAD.MOV.U32 R2, RZ, RZ, R87 ;  /* 0x000000ffff020224 */ /* 0x010fca00078e0057 */
[----:B------:R0:W4:Y:S02]  /*fb60*/  @P0 LDG.E.U8 R65, desc[UR56][R2.64] ;  /* 0x0000003802410981 */ /* 0x000124000c1e1100 */
[----:B0-----:R-:W-:Y:S02]  /*fb70*/  @P0 IMAD.MOV.U32 R2, RZ, RZ, R99 ;  /* 0x000000ffff020224 */ /* 0x001fe400078e0063 */
[----:B------:R-:W-:Y:S01]  /*fb80*/  @P0 IMAD.MOV.U32 R3, RZ, RZ, R100 ;  /* 0x000000ffff030224 */ /* 0x000fe200078e0064 */
[----:B------:R-:W4:Y:S04]  /*fb90*/  LDL R99, [R1+0x52c] ;  /* 0x00052c0001637983 */ /* 0x000f280000100800 */
[----:B------:R0:W4:Y:S04]  /*fba0*/  @P0 LDG.E.U8 R76, desc[UR56][R2.64] ;  /* 0x00000038024c0981 */ /* 0x000128000c1e1100 */
[----:B------:R-:W4:Y:S01]  /*fbb0*/  LDL R100, [R1+0x538] ;  /* 0x0005380001647983 */ /* 0x000f220000100800 */
[----:B0-----:R-:W-:-:S02]  /*fbc0*/  @P0 IMAD.MOV.U32 R2, RZ, RZ, R90 ;  /* 0x000000ffff020224 */ /* 0x001fc400078e005a */
        /* <DEDUP_REMOVED lines=9> */
[----:B---3--:R-:W-:-:S02]  /*fc60*/  @P1 IMAD.MOV.U32 R2, RZ, RZ, R88 ;  /* 0x000000ffff021224 */ /* 0x008fc400078e0058 */
[----:B------:R-:W-:Y:S01]  /*fc70*/  @P1 IMAD.MOV.U32 R3, RZ, RZ, R89 ;  /* 0x000000ffff031224 */ /* 0x000fe200078e0059 */
[----:B------:R-:W3:Y:S04]  /*fc80*/  LDL R88, [R1+0x548] ;  /* 0x0005480001587983 */ /* 0x000ee80000100800 */
[----:B------:R-:W3:Y:S04]  /*fc90*/  LDL R89, [R1+0x550] ;  /* 0x0005500001597983 */ /* 0x000ee80000100800 */
[----:B------:R0:W3:Y:S02]  /*fca0*/  @P1 LDG.E.U8 R235, desc[UR56][R2.64] ;  /* 0x0000003802eb1981 */ /* 0x0000e4000c1e1100 */
[----:B0-----:R-:W-:-:S02]  /*fcb0*/  @P1 IMAD.MOV.U32 R2, RZ, RZ, R95 ;  /* 0x000000ffff021224 */ /* 0x001fc400078e005f */
[----:B------:R-:W-:Y:S01]  /*fcc0*/  @P1 IMAD.MOV.U32 R3, RZ, RZ, R96 ;  /* 0x000000ffff031224 */ /* 0x000fe200078e0060 */
[----:B------:R-:W-:Y:S01]  /*fcd0*/  PRMT R245, RZ, 0x7610, R245 ;  /* 0x00007610fff57816 */ /* 0x000fe200000000f5 */
[----:B------:R-:W3:Y:S04]  /*fce0*/  LDL R96, [R1+0x528] ;  /* 0x0005280001607983 */ /* 0x000ee80000100800 */
[----:B------:R2:W3:Y:S01]  /*fcf0*/  @P1 LDG.E.U8 R233, desc[UR56][R2.64] ;  /* 0x0000003802e91981 */ /* 0x0004e2000c1e1100 */
[----:B------:R-:W-:-:S03]  /*fd00*/  ISETP.GT.AND P0, PT, R0, 0x2e, PT ;  /* 0x0000002e0000780c */ /* 0x000fc60003f04270 */
[----:B------:R-:W3:Y:S01]  /*fd10*/  LDL R95, [R1+0x51c] ;  /* 0x00051c00015f7983 */ /* 0x000ee20000100800 */
[----:B--2---:R-:W-:-:S03]  /*fd20*/  @P1 IMAD.MOV.U32 R2, RZ, RZ, R55 ;  /* 0x000000ffff021224 */ /* 0x004fc600078e0037 */
[----:B------:R-:W2:Y:S01]  /*fd30*/  LDL R55, [R1+0x540] ;  /* 0x0005400001377983 */ /* 0x000ea20000100800 */
[----:B------:R-:W-:-:S03]  /*fd40*/  @P1 IMAD.MOV.U32 R3, RZ, RZ, R94 ;  /* 0x000000ffff031224 */ /* 0x000fc600078e005e */
[----:B------:R-:W2:Y:S01]  /*fd50*/  LDL R94, [R1+0x520] ;  /* 0x00052000015e7983 */ /* 0x000ea20000100800 */
[----:B------:R-:W-:-:S03]  /*fd60*/  PRMT R237, RZ, 0x7610, R237 ;  /* 0x00007610ffed7816 */ /* 0x000fc600000000ed */
[----:B------:R0:W2:Y:S01]  /*fd70*/  @P1 LDG.E.U8 R245, desc[UR56][R2.64] ;  /* 0x0000003802f51981 */ /* 0x0000a2000c1e1100 */
[----:B------:R-:W-:Y:S01]  /*fd80*/  PRMT R61, RZ, 0x7610, R61 ;  /* 0x00007610ff3d7816 */ /* 0x000fe2000000003d */
[----:B0-----:R-:W-:Y:S02]  /*fd90*/  @P1 IMAD.MOV.U32 R2, RZ, RZ, R92 ;  /* 0x000000ffff021224 */ /* 0x001fe400078e005c */
[----:B------:R-:W-:Y:S01]  /*fda0*/  @P1 IMAD.MOV.U32 R3, RZ, RZ, R93 ;  /* 0x000000ffff031224 */ /* 0x000fe200078e005d */
[----:B------:R-:W2:Y:S04]  /*fdb0*/  LDL R92, [R1+0x518] ;  /* 0x00051800015c7983 */ /* 0x000ea80000100800 */
[----:B------:R-:W2:Y:S04]  /*fdc0*/  LDL R93, [R1+0x514] ;  /* 0x00051400015d7983 */ /* 0x000ea80000100800 */
[----:B------:R4:W2:Y:S01]  /*fdd0*/  @P1 LDG.E.U8 R237, desc[UR56][R2.64] ;  /* 0x0000003802ed1981 */ /* 0x0008a2000c1e1100 */
[----:B------:R-:W-:-:S02]  /*fde0*/  PRMT R72, RZ, 0x7610, R72 ;  /* 0x00007610ff487816 */ /* 0x000fc40000000048 */
[----:B------:R-:W-:Y:S01]  /*fdf0*/  PRMT R59, RZ, 0x7610, R59 ;  /* 0x00007610ff3b7816 */ /* 0x000fe2000000003b */
[----:B----4-:R-:W-:Y:S02]  /*fe00*/  @P0 IMAD.MOV.U32 R2, RZ, RZ, R90 ;  /* 0x000000ffff020224 */ /* 0x010fe400078e005a */
[----:B------:R-:W4:Y:S01]  /*fe10*/  LDL R90, [R1+0x510] ;  /* 0x00051000015a7983 */ /* 0x000f220000100800 */
[----:B------:R-:W-:-:S03]  /*fe20*/  @P0 IMAD.MOV.U32 R3, RZ, RZ, R91 ;  /* 0x000000ffff030224 */ /* 0x000fc600078e005b */
[----:B------:R-:W4:Y:S04]  /*fe30*/  LDL R91, [R1+0x50c] ;  /* 0x00050c00015b7983 */ /* 0x000f280000100800 */
[----:B------:R0:W4:Y:S02]  /*fe40*/  @P0 LDG.E.U8 R61, desc[UR56][R2.64] ;  /* 0x00000038023d0981 */ /* 0x000124000c1e1100 */
[----:B0-----:R-:W-:Y:S02]  /*fe50*/  @P0 IMAD.MOV.U32 R3, RZ, RZ, R104 ;  /* 0x000000ffff030224 */ /* 0x001fe400078e0068 */
[----:B---3--:R-:W-:Y:S02]  /*fe60*/  @P0 IMAD.MOV.U32 R2, RZ, RZ, R89 ;  /* 0x000000ffff020224 */ /* 0x008fe400078e0059 */
[----:B------:R-:W3:Y:S04]  /*fe70*/  LDL R89, [R1+0x508] ;  /* 0x0005080001597983 */ /* 0x000ee80000100800 */
[----:B------:R0:W3:Y:S02]  /*fe80*/  @P0 LDG.E.U8 R72, desc[UR56][R2.64] ;  /* 0x0000003802480981 */ /* 0x0000e4000c1e1100 */
[----:B0-----:R-:W-:-:S02]  /*fe90*/  @P0 IMAD.MOV.U32 R2, RZ, RZ, R88 ;  /* 0x000000ffff020224 */ /* 0x001fc400078e0058 */
[----:B------:R-:W-:Y:S01]  /*fea0*/  @P0 IMAD.MOV.U32 R3, RZ, RZ, R103 ;  /* 0x000000ffff030224 */ /* 0x000fe200078e0067 */
[----:B------:R-:W3:Y:S04]  /*feb0*/  LDL R88, [R1+0x500] ;  /* 0x0005000001587983 */ /* 0x000ee80000100800 */
[----:B------:R2:W3:Y:S02]  /*fec0*/  @P0 LDG.E.U8 R59, desc[UR56][R2.64] ;  /* 0x00000038023b0981 */ /* 0x0004e4000c1e1100 */
[----:B--2---:R-:W-:Y:S02]  /*fed0*/  @P0 IMAD.MOV.U32 R2, RZ, RZ, R55 ;  /* 0x000000ffff020224 */ /* 0x004fe400078e0037 */
[----:B------:R-:W2:Y:S01]  /*fee0*/  LDL R55, [R1+0x4f8] ;  /* 0x0004f80001377983 */ /* 0x000ea20000100800 */
[----:B------:R-:W-:Y:S01]  /*fef0*/  ISETP.GT.AND P1, PT, R0, 0x2f, PT ;  /* 0x0000002f0000780c */ /* 0x000fe20003f24270 */
[----:B------:R-:W-:Y:S01]  /*ff00*/  @P0 IMAD.MOV.U32 R3, RZ, RZ, R102 ;  /* 0x000000ffff030224 */ /* 0x000fe200078e0066 */
[----:B------:R-:W-:-:S02]  /*ff10*/  PRMT R70, RZ, 0x7610, R70 ;  /* 0x00007610ff467816 */ /* 0x000fc40000000046 */
[----:B------:R-:W-:-:S04]  /*ff20*/  PRMT R234, RZ, 0x7610, R234 ;  /* 0x00007610ffea7816 */ /* 0x000fc800000000ea */
[----:B------:R0:W2:Y:S01]  /*ff30*/  @P0 LDG.E.U8 R70, desc[UR56][R2.64] ;  /* 0x0000003802460981 */ /* 0x0000a2000c1e1100 */
[----:B------:R-:W-:-:S04]  /*ff40*/  PRMT R232, RZ, 0x7610, R232 ;  /* 0x00007610ffe87816 */ /* 0x000fc800000000e8 */
[----:B0-----:R-:W-:Y:S02]  /*ff50*/  @P1 IMAD.MOV.U32 R2, RZ, RZ, R100 ;  /* 0x000000ffff021224 */ /* 0x001fe400078e0064 */
[----:B------:R-:W-:-:S05]  /*ff60*/  @P1 IMAD.MOV.U32 R3, RZ, RZ, R101 ;  /* 0x000000ffff031224 */ /* 0x000fca00078e0065 */
[----:B------:R0:W2:Y:S01]  /*ff70*/  @P1 LDG.E.U8 R234, desc[UR56][R2.64] ;  /* 0x0000003802ea1981 */ /* 0x0000a2000c1e1100 */
[----:B------:R-:W-:Y:S02]  /*ff80*/  PRMT R244, RZ, 0x7610, R244 ;  /* 0x00007610fff47816 */ /* 0x000fe400000000f4 */
[----:B------:R-:W-:Y:S01]  /*ff90*/  ISETP.GT.AND P0, PT, R0, 0x30, PT ;  /* 0x000000300000780c */ /* 0x000fe20003f04270 */
[----:B0-----:R-:W-:Y:S02]  /*ffa0*/  @P1 IMAD.MOV.U32 R2, RZ, RZ, R98 ;  /* 0x000000ffff021224 */ /* 0x001fe400078e0062 */
[----:B------:R-:W-:-:S05]  /*ffb0*/  @P1 IMAD.MOV.U32 R3, RZ, RZ, R99 ;  /* 0x000000ffff031224 */ /* 0x000fca00078e0063 */
[----:B------:R0:W2:Y:S01]  /*ffc0*/  @P1 LDG.E.U8 R232, desc[UR56][R2.64] ;  /* 0x0000003802e81981 */ /* 0x0000a2000c1e1100 */
[----:B------:R-:W-:Y:S01]  /*ffd0*/  PRMT R236, RZ, 0x7610, R236 ;  /* 0x00007610ffec7816 */ /* 0x000fe200000000ec */
        /* <DEDUP_REMOVED lines=11> */
[----:B------:R-:W-:Y:S02]  /*10090*/  PRMT R60, RZ, 0x7610, R60 ;  /* 0x00007610ff3c7816 */ /* 0x000fe4000000003c */
[----:B------:R-:W-:Y:S01]  /*100a0*/  ISETP.GT.AND P1, PT, R0, 0x31, PT ;  /* 0x000000310000780c */ /* 0x000fe20003f24270 */
[----:B------:R0:W-:Y:S01]  /*100b0*/  STL [R1+0xc38], R24 ;  /* 0x000c381801007387 */ /* 0x0001e20000100800 */
[----:B------:R-:W-:Y:S01]  /*100c0*/  PRMT R66, RZ, 0x7610, R66 ;  /* 0x00007610ff427816 */ /* 0x000fe20000000042 */
[----:B----4-:R-:W-:Y:S02]  /*100d0*/  @P0 IMAD.MOV.U32 R2, RZ, RZ, R90 ;  /* 0x000000ffff020224 */ /* 0x010fe400078e005a */
[----:B------:R-:W-:-:S05]  /*100e0*/  @P0 IMAD.MOV.U32 R3, RZ, RZ, R91 ;  /* 0x000000ffff030224 */ /* 0x000fca00078e005b */
[----:B------:R1:W4:Y:S02]  /*100f0*/  @P0 LDG.E.U8 R68, desc[UR56][R2.64] ;  /* 0x0000003802440981 */ /* 0x000324000c1e1100 */
[----:B-1----:R-:W-:Y:S02]  /*10100*/  @P0 IMAD.MOV.U32 R3, RZ, RZ, R24 ;  /* 0x000000ffff030224 */ /* 0x002fe400078e0018 */
[----:B0-----:R-:W4:Y:S04]  /*10110*/  LDL.LU R24, [R1+0x4f0] ;  /* 0x0004f00001187983 */ /* 0x001f280000300800 */
[----:B------:R0:W-:Y:S01]  /*10120*/  STL [R1+0xc34], R26 ;  /* 0x000c341a01007387 */ /* 0x0001e20000100800 */
[----:B---3--:R-:W-:-:S05]  /*10130*/  @P0 IMAD.MOV.U32 R2, RZ, RZ, R89 ;  /* 0x000000ffff020224 */ /* 0x008fca00078e0059 */
[----:B------:R1:W3:Y:S02]  /*10140*/  @P0 LDG.E.U8 R60, desc[UR56][R2.64] ;  /* 0x00000038023c0981 */ /* 0x0002e4000c1e1100 */
[----:B-1----:R-:W-:Y:S02]  /*10150*/  @P0 IMAD.MOV.U32 R3, RZ, RZ, R26 ;  /* 0x000000ffff030224 */ /* 0x002fe400078e001a */
[----:B------:R-:W-:Y:S01]  /*10160*/  @P0 IMAD.MOV.U32 R2, RZ, RZ, R88 ;  /* 0x000000ffff020224 */ /* 0x000fe200078e0058 */
[----:B0-----:R-:W3:Y:S04]  /*10170*/  LDL.LU R26, [R1+0x4e8] ;  /* 0x0004e800011a7983 */ /* 0x001ee80000300800 */
[----:B------:R0:W3:Y:S04]  /*10180*/  @P0 LDG.E.U8 R66, desc[UR56][R2.64] ;  /* 0x0000003802420981 */ /* 0x0000e8000c1e1100 */
[----:B------:R-:W3:Y:S04]  /*10190*/  LDL R93, [R1+0x47c] ;  /* 0x00047c00015d7983 */ /* 0x000ee80000100800 */
[----:B------:R-:W3:Y:S01]  /*101a0*/  LDL R92, [R1+0x474] ;  /* 0x00047400015c7983 */ /* 0x000ee20000100800 */
[----:B0-----:R-:W-:-:S02]  /*101b0*/  @P1 IMAD.MOV.U32 R3, RZ, RZ, R28 ;  /* 0x000000ffff031224 */ /* 0x001fc400078e001c */
[----:B--2---:R-:W-:Y:S01]  /*101c0*/  @P1 IMAD.MOV.U32 R2, RZ, RZ, R55 ;  /* 0x000000ffff021224 */ /* 0x004fe200078e0037 */
[----:B------:R-:W2:Y:S04]  /*101d0*/  LDL R91, [R1+0x46c] ;  /* 0x00046c00015b7983 */ /* 0x000ea80000100800 */
[----:B------:R-:W2:Y:S04]  /*101e0*/  LDL R55, [R1+0x484] ;  /* 0x0004840001377983 */ /* 0x000ea80000100800 */
[----:B------:R-:W2:Y:S04]  /*101f0*/  LDL R89, [R1+0x464] ;  /* 0x0004640001597983 */ /* 0x000ea80000100800 */
[----:B------:R-:W2:Y:S04]  /*10200*/  LDL R88, [R1+0x45c] ;  /* 0x00045c0001587983 */ /* 0x000ea80000100800 */
[----:B------:R0:W-:Y:S04]  /*10210*/  STL [R1+0xc30], R28 ;  /* 0x000c301c01007387 */ /* 0x0001e80000100800 */
[----:B0-----:R-:W2:Y:S01]  /*10220*/  LDL.LU R28, [R1+0x4e0] ;  /* 0x0004e000011c7983 */ /* 0x001ea20000300800 */
[----:B------:R-:W-:-:S02]  /*10230*/  PRMT R247, RZ, 0x7610, R247 ;  /* 0x00007610fff77816 */ /* 0x000fc400000000f7 */
[----:B------:R-:W-:Y:S01]  /*10240*/  PRMT R153, RZ, 0x7610, R153 ;  /* 0x00007610ff997816 */ /* 0x000fe20000000099 */
[----:B------:R-:W2:Y:S04]  /*10250*/  LDL R97, [R1+0x454] ;  /* 0x0004540001617983 */ /* 0x000ea80000100800 */
[----:B------:R0:W2:Y:S01]  /*10260*/  @P1 LDG.E.U8 R247, desc[UR56][R2.64] ;  /* 0x0000003802f71981 */ /* 0x0000a2000c1e1100 */
[----:B------:R-:W-:Y:S02]  /*10270*/  PRMT R157, RZ, 0x7610, R157 ;  /* 0x00007610ff9d7816 */ /* 0x000fe4000000009d */
[----:B------:R-:W-:Y:S01]  /*10280*/  ISETP.GT.AND P0, PT, R0, 0x32, PT ;  /* 0x000000320000780c */ /* 0x000fe20003f04270 */
[----:B------:R-:W2:Y:S01]  /*10290*/  LDL R96, [R1+0x458] ;  /* 0x0004580001607983 */ /* 0x000ea20000100800 */
[----:B------:R-:W-:-:S02]  /*102a0*/  PRMT R155, RZ, 0x7610, R155 ;  /* 0x00007610ff9b7816 */ /* 0x000fc4000000009b */
[----:B------:R-:W-:Y:S01]  /*102b0*/  PRMT R58, RZ, 0x7610, R58 ;  /* 0x00007610ff3a7816 */ /* 0x000fe2000000003a */
[----:B------:R-:W2:Y:S01]  /*102c0*/  LDL R95, [R1+0x44c] ;  /* 0x00044c00015f7983 */ /* 0x000ea20000100800 */
[----:B0-----:R-:W-:Y:S01]  /*102d0*/  @P1 IMAD.MOV.U32 R3, RZ, RZ, R30 ;  /* 0x000000ffff031224 */ /* 0x001fe200078e001e */
[----:B------:R-:W-:Y:S02]  /*102e0*/  PRMT R64, RZ, 0x7610, R64 ;  /* 0x00007610ff407816 */ /* 0x000fe40000000040 */
[----:B------:R-:W2:Y:S01]  /*102f0*/  LDL R90, [R1+0x450] ;  /* 0x00045000015a7983 */ /* 0x000ea20000100800 */
[----:B------:R-:W-:Y:S02]  /*10300*/  PRMT R56, RZ, 0x7610, R56 ;  /* 0x00007610ff387816 */ /* 0x000fe40000000038 */
[----:B------:R-:W-:Y:S02]  /*10310*/  PRMT R62, RZ, 0x7610, R62 ;  /* 0x00007610ff3e7816 */ /* 0x000fe4000000003e */
[----:B------:R-:W-:-:S02]  /*10320*/  PRMT R246, RZ, 0x7610, R246 ;  /* 0x00007610fff67816 */ /* 0x000fc400000000f6 */
[----:B------:R-:W-:Y:S02]  /*10330*/  PRMT R152, RZ, 0x7610, R152 ;  /* 0x00007610ff987816 */ /* 0x000fe40000000098 */
[----:B------:R-:W-:Y:S02]  /*10340*/  PRMT R156, RZ, 0x7610, R156 ;  /* 0x00007610ff9c7816 */ /* 0x000fe4000000009c */
[----:B------:R-:W-:Y:S02]  /*10350*/  PRMT R154, RZ, 0x7610, R154 ;  /* 0x00007610ff9a7816 */ /* 0x000fe4000000009a */
[----:B------:R-:W-:Y:S02]  /*10360*/  PRMT R8, RZ, 0x7610, R8 ;  /* 0x00007610ff087816 */ /* 0x000fe40000000008 */
[----:B------:R-:W-:Y:S02]  /*10370*/  PRMT R6, RZ, 0x7610, R6 ;  /* 0x00007610ff067816 */ /* 0x000fe40000000006 */
[----:B------:R-:W-:-:S02]  /*10380*/  PRMT R215, RZ, 0x7610, R215 ;  /* 0x00007610ffd77816 */ /* 0x000fc400000000d7 */
[----:B------:R-:W-:Y:S02]  /*10390*/  PRMT R163, RZ, 0x7610, R163 ;  /* 0x00007610ffa37816 */ /* 0x000fe400000000a3 */
[----:B------:R-:W-:Y:S02]  /*103a0*/  PRMT R7, RZ, 0x7610, R7 ;  /* 0x00007610ff077816 */ /* 0x000fe40000000007 */
[----:B------:R-:W-:Y:S01]  /*103b0*/  PRMT R5, RZ, 0x7610, R5 ;  /* 0x00007610ff057816 */ /* 0x000fe20000000005 */
[----:B----4-:R-:W-:-:S05]  /*103c0*/  @P1 IMAD.MOV.U32 R2, RZ, RZ, R24 ;  /* 0x000000ffff021224 */ /* 0x010fca00078e0018 */
[----:B------:R0:W4:Y:S02]  /*103d0*/  @P1 LDG.E.U8 R153, desc[UR56][R2.64] ;  /* 0x0000003802991981 */ /* 0x000124000c1e1100 */
[----:B0-----:R-:W-:Y:S02]  /*103e0*/  @P1 IMAD.MOV.U32 R3, RZ, RZ, R32 ;  /* 0x000000ffff031224 */ /* 0x001fe400078e0020 */
[----:B---3--:R-:W-:-:S05]  /*103f0*/  @P1 IMAD.MOV.U32 R2, RZ, RZ, R26 ;  /* 0x000000ffff021224 */ /* 0x008fca00078e001a */
[----:B------:R0:W3:Y:S02]  /*10400*/  @P1 LDG.E.U8 R157, desc[UR56][R2.64] ;  /* 0x00000038029d1981 */ /* 0x0000e4000c1e1100 */
[----:B0-----:R-:W-:Y:S02]  /*10410*/  @P1 IMAD.MOV.U32 R3, RZ, RZ, R34 ;  /* 0x000000ffff031224 */ /* 0x001fe400078e0022 */
[----:B--2---:R-:W-:-:S05]  /*10420*/  @P1 IMAD.MOV.U32 R2, RZ, RZ, R28 ;  /* 0x000000ffff021224 */ /* 0x004fca00078e001c */
[----:B------:R0:W2:Y:S02]  /*10430*/  @P1 LDG.E.U8 R155, desc[UR56][R2.64] ;  /* 0x00000038029b1981 */ /* 0x0000a4000c1e1100 */
[----:B0-----:R-:W-:Y:S02]  /*10440*/  @P0 IMAD.MOV.U32 R2, RZ, RZ, R25 ;  /* 0x000000ffff020224 */ /* 0x001fe400078e0019 */
[----:B------:R-:W-:-:S05]  /*10450*/  @P0 IMAD.MOV.U32 R3, RZ, RZ, R36 ;  /* 0x000000ffff030224 */ /* 0x000fca00078e0024 */
[----:B------:R0:W2:Y:S01]  /*10460*/  @P0 LDG.E.U8 R58, desc[UR56][R2.64] ;  /* 0x00000038023a0981 */ /* 0x0000a2000c1e1100 */
[----:B------:R-:W-:Y:S01]  /*10470*/  ISETP.GT.AND P1, PT, R0, 0x33, PT ;  /* 0x000000330000780c */ /* 0x000fe20003f24270 */
[----:B0-----:R-:W-:Y:S02]  /*10480*/  @P0 IMAD.MOV.U32 R2, RZ, RZ, R27 ;  /* 0x000000ffff020224 */ /* 0x001fe400078e001b */
[----:B------:R-:W-:-:S05]  /*10490*/  @P0 IMAD.MOV.U32 R3, RZ, RZ, R38 ;  /* 0x000000ffff030224 */ /* 0x000fca00078e0026 */
[----:B------:R0:W2:Y:S02]  /*104a0*/  @P0 LDG.E.U8 R64, desc[UR56][R2.64] ;  /* 0x0000003802400981 */ /* 0x0000a4000c1e1100 */
        /* <DEDUP_REMOVED lines=21> */
[----:B------:R0:W4:Y:S02]  /*10600*/  @P0 LDG.E.U8 R8, desc[UR56][R2.64] ;  /* 0x0000003802080981 */ /* 0x000124000c1e1100 */
[----:B0-----:R-:W-:Y:S02]  /*10610*/  @P0 IMAD.MOV.U32 R2, RZ, RZ, R43 ;  /* 0x000000ffff020224 */ /* 0x001fe400078e002b */
[----:B------:R-:W-:-:S05]  /*10620*/  @P0 IMAD.MOV.U32 R3, RZ, RZ, R54 ;  /* 0x000000ffff030224 */ /* 0x000fca00078e0036 */
[----:B------:R0:W3:Y:S02]  /*10630*/  @P0 LDG.E.U8 R6, desc[UR56][R2.64] ;  /* 0x0000003802060981 */ /* 0x0000e4000c1e1100 */
[----:B0-----:R-:W-:Y:S02]  /*10640*/  @P0 IMAD.MOV.U32 R3, RZ, RZ, R55 ;  /* 0x000000ffff030224 */ /* 0x001fe400078e0037 */
[----:B------:R-:W2:Y:S01]  /*10650*/  LDL.LU R55, [R1+0x460] ;  /* 0x0004600001377983 */ /* 0x000ea20000300800 */
[----:B------:R-:W-:Y:S01]  /*10660*/  ISETP.GT.AND P1, PT, R0, 0x35, PT ;  /* 0x000000350000780c */ /* 0x000fe20003f24270 */
[----:B------:R-:W-:Y:S02]  /*10670*/  @P0 IMAD.MOV.U32 R2, RZ, RZ, R45 ;  /* 0x000000ffff020224 */ /* 0x000fe400078e002d */
[----:B------:R-:W4:Y:S04]  /*10680*/  LDL R94, [R1+0x444] ;  /* 0x00044400015e7983 */ /* 0x000f280000100800 */
[----:B------:R0:W3:Y:S04]  /*10690*/  @P0 LDG.E.U8 R215, desc[UR56][R2.64] ;  /* 0x0000003802d70981 */ /* 0x0000e8000c1e1100 */
[----:B------:R-:W3:Y:S04]  /*106a0*/  LDL R103, [R1+0x43c] ;  /* 0x00043c0001677983 */ /* 0x000ee80000100800 */
[----:B------:R-:W3:Y:S01]  /*106b0*/  LDL R102, [R1+0x440] ;  /* 0x0004400001667983 */ /* 0x000ee20000100800 */
[----:B0-----:R-:W-:-:S02]  /*106c0*/  @P0 IMAD.MOV.U32 R2, RZ, RZ, R47 ;  /* 0x000000ffff020224 */ /* 0x001fc400078e002f */
[----:B------:R-:W-:Y:S01]  /*106d0*/  @P0 IMAD.MOV.U32 R3, RZ, RZ, R93 ;  /* 0x000000ffff030224 */ /* 0x000fe200078e005d */
[----:B------:R-:W-:Y:S01]  /*106e0*/  PRMT R161, RZ, 0x7610, R161 ;  /* 0x00007610ffa17816 */ /* 0x000fe200000000a1 */
[----:B------:R-:W3:Y:S04]  /*106f0*/  LDL R99, [R1+0x42c] ;  /* 0x00042c0001637983 */ /* 0x000ee80000100800 */
[----:B------:R0:W3:Y:S04]  /*10700*/  @P0 LDG.E.U8 R163, desc[UR56][R2.64] ;  /* 0x0000003802a30981 */ /* 0x0000e8000c1e1100 */
[----:B------:R-:W3:Y:S01]  /*10710*/  LDL R98, [R1+0x430] ;  /* 0x0004300001627983 */ /* 0x000ee20000100800 */
[----:B------:R-:W-:-:S03]  /*10720*/  PRMT R159, RZ, 0x7610, R159 ;  /* 0x00007610ff9f7816 */ /* 0x000fc6000000009f */
[----:B------:R-:W3:Y:S01]  /*10730*/  LDL R93, [R1+0x424] ;  /* 0x00042400015d7983 */ /* 0x000ee20000100800 */
[----:B0-----:R-:W-:Y:S02]  /*10740*/  @P1 IMAD.MOV.U32 R2, RZ, RZ, R49 ;  /* 0x000000ffff021224 */ /* 0x001fe400078e0031 */
[----:B------:R-:W-:Y:S01]  /*10750*/  @P1 IMAD.MOV.U32 R3, RZ, RZ, R92 ;  /* 0x000000ffff031224 */ /* 0x000fe200078e005c */
[----:B------:R-:W-:Y:S01]  /*10760*/  PRMT R119, RZ, 0x7610, R119 ;  /* 0x00007610ff777816 */ /* 0x000fe20000000077 */
[----:B------:R-:W4:Y:S04]  /*10770*/  LDL R92, [R1+0x448] ;  /* 0x00044800015c7983 */ /* 0x000f280000100800 */
[----:B------:R0:W3:Y:S04]  /*10780*/  @P1 LDG.E.U8 R7, desc[UR56][R2.64] ;  /* 0x0000003802071981 */ /* 0x0000e8000c1e1100 */
[----:B------:R-:W3:Y:S04]  /*10790*/  LDL R101, [R1+0x41c] ;  /* 0x00041c0001657983 */ /* 0x000ee80000100800 */
[----:B------:R-:W3:Y:S01]  /*107a0*/  LDL R100, [R1+0x420] ;  /* 0x0004200001647983 */ /* 0x000ee20000100800 */
[----:B0-----:R-:W-:-:S02]  /*107b0*/  @P1 IMAD.MOV.U32 R2, RZ, RZ, R51 ;  /* 0x000000ffff021224 */ /* 0x001fc400078e0033 */
[----:B------:R-:W-:Y:S02]  /*107c0*/  @P1 IMAD.MOV.U32 R3, RZ, RZ, R91 ;  /* 0x000000ffff031224 */ /* 0x000fe400078e005b */
[----:B------:R-:W3:Y:S04]  /*107d0*/  LDL R91, [R1+0x434] ;  /* 0x00043400015b7983 */ /* 0x000ee80000100800 */
[----:B------:R0:W3:Y:S02]  /*107e0*/  @P1 LDG.E.U8 R5, desc[UR56][R2.64] ;  /* 0x0000003802051981 */ /* 0x0000e4000c1e1100 */
[----:B0-----:R-:W-:Y:S02]  /*107f0*/  @P1 IMAD.MOV.U32 R3, RZ, RZ, R89 ;  /* 0x000000ffff031224 */ /* 0x001fe400078e0059 */
[----:B------:R-:W3:Y:S01]  /*10800*/  LDL R89, [R1+0x438] ;  /* 0x0004380001597983 */ /* 0x000ee20000100800 */
[----:B------:R-:W-:Y:S01]  /*10810*/  ISETP.GT.AND P0, PT, R0, 0x36, PT ;  /* 0x000000360000780c */ /* 0x000fe20003f04270 */
[----:B------:R-:W-:-:S05]  /*10820*/  @P1 IMAD.MOV.U32 R2, RZ, RZ, R53 ;  /* 0x000000ffff021224 */ /* 0x000fca00078e0035 */
[----:B------:R0:W3:Y:S02]  /*10830*/  @P1 LDG.E.U8 R161, desc[UR56][R2.64] ;  /* 0x0000003802a11981 */ /* 0x0000e4000c1e1100 */
[----:B0-----:R-:W-:Y:S02]  /*10840*/  @P1 IMAD.MOV.U32 R3, RZ, RZ, R88 ;  /* 0x000000ffff031224 */ /* 0x001fe400078e0058 */
[----:B------:R-:W3:Y:S01]  /*10850*/  LDL R88, [R1+0x428] ;  /* 0x0004280001587983 */ /* 0x000ee20000100800 */
[----:B------:R-:W-:Y:S02]  /*10860*/  PRMT R117, RZ, 0x7610, R117 ;  /* 0x00007610ff757816 */ /* 0x000fe40000000075 */
[----:B------:R-:W-:Y:S02]  /*10870*/  PRMT R115, RZ, 0x7610, R115 ;  /* 0x00007610ff737816 */ /* 0x000fe40000000073 */
[----:B------:R-:W-:Y:S01]  /*10880*/  PRMT R113, RZ, 0x7610, R113 ;  /* 0x00007610ff717816 */ /* 0x000fe20000000071 */
[----:B--2---:R-:W-:-:S05]  /*10890*/  @P1 IMAD.MOV.U32 R2, RZ, RZ, R55 ;  /* 0x000000ffff021224 */ /* 0x004fca00078e0037 */
[----:B------:R0:W2:Y:S02]  /*108a0*/  @P1 LDG.E.U8 R159, desc[UR56][R2.64] ;  /* 0x00000038029f1981 */ /* 0x0000a4000c1e1100 */
[----:B0-----:R-:W-:Y:S02]  /*108b0*/  @P0 IMAD.MOV.U32 R2, RZ, RZ, R96 ;  /* 0x000000ffff020224 */ /* 0x001fe400078e0060 */
[----:B------:R-:W-:Y:S01]  /*108c0*/  @P0 IMAD.MOV.U32 R3, RZ, RZ, R97 ;  /* 0x000000ffff030224 */ /* 0x000fe200078e0061 */
[----:B------:R-:W2:Y:S04]  /*108d0*/  LDL R96, [R1+0x410] ;  /* 0x0004100001607983 */ /* 0x000ea80000100800 */
[----:B------:R0:W2:Y:S04]  /*108e0*/  @P0 LDG.E.U8 R119, desc[UR56][R2.64] ;  /* 0x0000003802770981 */ /* 0x0000a8000c1e1100 */
[----:B------:R-:W2:Y:S01]  /*108f0*/  LDL R97, [R1+0x40c] ;  /* 0x00040c0001617983 */ /* 0x000ea20000100800 */
[----:B0-----:R-:W-:-:S02]  /*10900*/  @P0 IMAD.MOV.U32 R2, RZ, RZ, R90 ;  /* 0x000000ffff020224 */ /* 0x001fc400078e005a */
[----:B------:R-:W-:Y:S01]  /*10910*/  @P0 IMAD.MOV.U32 R3, RZ, RZ, R95 ;  /* 0x000000ffff030224 */ /* 0x000fe200078e005f */
[----:B------:R-:W2:Y:S04]  /*10920*/  LDL R90, [R1+0x418] ;  /* 0x00041800015a7983 */ /* 0x000ea80000100800 */
[----:B------:R-:W2:Y:S01]  /*10930*/  LDL R95, [R1+0x414] ;  /* 0x00041400015f7983 */ /* 0x000ea20000100800 */
[----:B------:R-:W-:-:S03]  /*10940*/  ISETP.GT.AND P1, PT, R0, 0x37, PT ;  /* 0x000000370000780c */ /* 0x000fc60003f24270 */
[----:B------:R4:W2:Y:S02]  /*10950*/  @P0 LDG.E.U8 R117, desc[UR56][R2.64] ;  /* 0x0000003802750981 */ /* 0x0008a4000c1e1100 */
[----:B----4-:R-:W-:Y:S02]  /*10960*/  @P0 IMAD.MOV.U32 R2, RZ, RZ, R92 ;  /* 0x000000ffff020224 */ /* 0x010fe400078e005c */
[----:B------:R-:W-:Y:S01]  /*10970*/  @P0 IMAD.MOV.U32 R3, RZ, RZ, R94 ;  /* 0x000000ffff030224 */ /* 0x000fe200078e005e */
[----:B------:R-:W4:Y:S04]  /*10980*/  LDL R92, [R1+0x408] ;  /* 0x00040800015c7983 */ /* 0x000f280000100800 */
[----:B------:R-:W4:Y:S04]  /*10990*/  LDL R94, [R1+0x404] ;  /* 0x00040400015e7983 */ /* 0x000f280000100800 */
[----:B------:R3:W4:Y:S02]  /*109a0*/  @P0 LDG.E.U8 R115, desc[UR56][R2.64] ;  /* 0x0000003802730981 */ /* 0x000724000c1e1100 */
[----:B---3--:R-:W-:-:S02]  /*109b0*/  @P0 IMAD.MOV.U32 R2, RZ, RZ, R102 ;  /* 0x000000ffff020224 */ /* 0x008fc400078e0066 */
[----:B------:R-:W-:Y:S01]  /*109c0*/  @P0 IMAD.MOV.U32 R3, RZ, RZ, R103 ;  /* 0x000000ffff030224 */ /* 0x000fe200078e0067 */
[----:B------:R-:W-:Y:S01]  /*109d0*/  PRMT R164, RZ, 0x7610, R164 ;  /* 0x00007610ffa47816 */ /* 0x000fe200000000a4 */
[----:B------:R-:W3:Y:S04]  /*109e0*/  LDL R103, [R1+0x3dc] ;  /* 0x0003dc0001677983 */ /* 0x000ee80000100800 */
[----:B------:R0:W3:Y:S01]  /*109f0*/  @P0 LDG.E.U8 R113, desc[UR56][R2.64] ;  /* 0x0000003802710981 */ /* 0x0000e2000c1e1100 */
[----:B------:R-:W-:Y:S02]  /*10a00*/  PRMT R162, RZ, 0x7610, R162 ;  /* 0x00007610ffa27816 */ /* 0x000fe400000000a2 */
[----:B------:R-:W-:Y:S01]  /*10a10*/  PRMT R160, RZ, 0x7610, R160 ;  /* 0x00007610ffa07816 */ /* 0x000fe200000000a0 */
[----:B------:R-:W3:Y:S01]  /*10a20*/  LDL R102, [R1+0x3e0] ;  /* 0x0003e00001667983 */ /* 0x000ee20000100800 */
[----:B0-----:R-:W-:-:S02]  /*10a30*/  @P1 IMAD.MOV.U32 R2, RZ, RZ, R89 ;  /* 0x000000ffff021224 */ /* 0x001fc400078e0059 */
[----:B------:R-:W-:Y:S01]  /*10a40*/  @P1 IMAD.MOV.U32 R3, RZ, RZ, R91 ;  /* 0x000000ffff031224 */ /* 0x000fe200078e005b */
[----:B------:R-:W3:Y:S04]  /*10a50*/  LDL R89, [R1+0x400] ;  /* 0x0004000001597983 */ /* 0x000ee80000100800 */
[----:B------:R-:W3:Y:S04]  /*10a60*/  LDL R91, [R1+0x3fc] ;  /* 0x0003fc00015b7983 */ /* 0x000ee80000100800 */
[----:B------:R0:W3:Y:S01]  /*10a70*/  @P1 LDG.E.U8 R164, desc[UR56][R2.64] ;  /* 0x0000003802a41981 */ /* 0x0000e2000c1e1100 */
[----:B------:R-:W-:Y:S01]  /*10a80*/  ISETP.GT.AND P0, PT, R0, 0x38, PT ;  /* 0x000000380000780c */ /* 0x000fe20003f04270 */
[----:B0-----:R-:W-:-:S02]  /*10a90*/  @P1 IMAD.MOV.U32 R2, RZ, RZ, R98 ;  /* 0x000000ffff021224 */ /* 0x001fc400078e0062 */
[----:B------:R-:W-:Y:S01]  /*10aa0*/  @P1 IMAD.MOV.U32 R3, RZ, RZ, R99 ;  /* 0x000000ffff031224 */ /* 0x000fe200078e0063 */
[----:B------:R-:W3:Y:S04]  /*10ab0*/  LDL R98, [R1+0x3f8] ;  /* 0x0003f80001627983 */ /* 0x000ee80000100800 */
[----:B------:R-:W3:Y:S04]  /*10ac0*/  LDL R99, [R1+0x3f4] ;  /* 0x0003f40001637983 */ /* 0x000ee80000100800 */
[----:B------:R0:W3:Y:S01]  /*10ad0*/  @P1 LDG.E.U8 R162, desc[UR56][R2.64] ;  /* 0x0000003802a21981 */ /* 0x0000e2000c1e1100 */
[----:B------:R-:W-:Y:S01]  /*10ae0*/  PRMT R158, RZ, 0x7610, R158 ;  /* 0x00007610ff9e7816 */ /* 0x000fe2000000009e */
[----:B0-----:R-:W-:-:S02]  /*10af0*/  @P1 IMAD.MOV.U32 R2, RZ, RZ, R88 ;  /* 0x000000ffff021224 */ /* 0x001fc400078e0058 */
        /* <DEDUP_REMOVED lines=9> */
[----:B------:R-:W-:Y:S02]  /*10b90*/  PRMT R109, RZ, 0x7610, R109 ;  /* 0x00007610ff6d7816 */ /* 0x000fe4000000006d */
[----:B------:R-:W-:Y:S01]  /*10ba0*/  PRMT R107, RZ, 0x7610, R107 ;  /* 0x00007610ff6b7816 */ /* 0x000fe2000000006b */
[----:B------:R-:W3:Y:S01]  /*10bb0*/  LDL R100, [R1+0x3c0] ;  /* 0x0003c00001647983 */ /* 0x000ee20000100800 */
[----:B--2---:R-:W-:-:S03]  /*10bc0*/  @P0 IMAD.MOV.U32 R2, RZ, RZ, R90 ;  /* 0x000000ffff020224 */ /* 0x004fc600078e005a */
[----:B------:R-:W2:Y:S01]  /*10bd0*/  LDL R90, [R1+0x3e8] ;  /* 0x0003e800015a7983 */ /* 0x000ea20000100800 */
[----:B------:R-:W-:-:S03]  /*10be0*/  @P0 IMAD.MOV.U32 R3, RZ, RZ, R95 ;  /* 0x000000ffff030224 */ /* 0x000fc600078e005f */
[----:B------:R-:W2:Y:S04]  /*10bf0*/  LDL R95, [R1+0x3e4] ;  /* 0x0003e400015f7983 */ /* 0x000ea80000100800 */
[----:B------:R0:W2:Y:S02]  /*10c00*/  @P0 LDG.E.U8 R111, desc[UR56][R2.64] ;  /* 0x00000038026f0981 */ /* 0x0000a4000c1e1100 */
[----:B0-----:R-:W-:Y:S02]  /*10c10*/  @P0 IMAD.MOV.U32 R2, RZ, RZ, R96 ;  /* 0x000000ffff020224 */ /* 0x001fe400078e0060 */
[----:B------:R-:W-:Y:S01]  /*10c20*/  @P0 IMAD.MOV.U32 R3, RZ, RZ, R97 ;  /* 0x000000ffff030224 */ /* 0x000fe200078e0061 */
[----:B------:R-:W2:Y:S04]  /*10c30*/  LDL R96, [R1+0x3d0] ;  /* 0x0003d00001607983 */ /* 0x000ea80000100800 */
[----:B------:R4:W2:Y:S04]  /*10c40*/  @P0 LDG.E.U8 R109, desc[UR56][R2.64] ;  /* 0x00000038026d0981 */ /* 0x0008a8000c1e1100 */
[----:B------:R-:W2:Y:S01]  /*10c50*/  LDL R97, [R1+0x3cc] ;  /* 0x0003cc0001617983 */ /* 0x000ea20000100800 */
[----:B----4-:R-:W-:-:S02]  /*10c60*/  @P0 IMAD.MOV.U32 R2, RZ, RZ, R92 ;  /* 0x000000ffff020224 */ /* 0x010fc400078e005c */
[----:B------:R-:W-:Y:S01]  /*10c70*/  @P0 IMAD.MOV.U32 R3, RZ, RZ, R94 ;  /* 0x000000ffff030224 */ /* 0x000fe200078e005e */
[----:B------:R-:W4:Y:S04]  /*10c80*/  LDL R92, [R1+0x3d8] ;  /* 0x0003d800015c7983 */ /* 0x000f280000100800 */
[----:B------:R-:W4:Y:S04]  /*10c90*/  LDL R94, [R1+0x3d4] ;  /* 0x0003d400015e7983 */ /* 0x000f280000100800 */
[----:B------:R3:W4:Y:S02]  /*10ca0*/  @P0 LDG.E.U8 R107, desc[UR56][R2.64] ;  /* 0x00000038026b0981 */ /* 0x000724000c1e1100 */
[----:B---3--:R-:W-:-:S02]  /*10cb0*/  @P0 IMAD.MOV.U32 R2, RZ, RZ, R89 ;  /* 0x000000ffff020224 */ /* 0x008fc400078e0059 */
[----:B------:R-:W3:Y:S01]  /*10cc0*/  LDL R89, [R1+0x3c8] ;  /* 0x0003c80001597983 */ /* 0x000ee20000100800 */
[----:B------:R-:W-:-:S03]  /*10cd0*/  @P0 IMAD.MOV.U32 R3, RZ, RZ, R91 ;  /* 0x000000ffff030224 */ /* 0x000fc600078e005b */
[----:B------:R-:W3:Y:S01]  /*10ce0*/  LDL R91, [R1+0x3c4] ;  /* 0x0003c400015b7983 */ /* 0x000ee20000100800 */
[----:B------:R-:W-:Y:S02]  /*10cf0*/  ISETP.GT.AND P1, PT, R0, 0x39, PT ;  /* 0x000000390000780c */ /* 0x000fe40003f24270 */
[----:B------:R-:W-:Y:S02]  /*10d00*/  PRMT R118, RZ, 0x7610, R118 ;  /* 0x00007610ff767816 */ /* 0x000fe40000000076 */
[----:B------:R-:W-:-:S04]  /*10d10*/  PRMT R213, RZ, 0x7610, R213 ;  /* 0x00007610ffd57816 */ /* 0x000fc800000000d5 */
[----:B------:R0:W3:Y:S05]  /*10d20*/  @P0 LDG.E.U8 R118, desc[UR56][R2.64] ;  /* 0x0000003802760981 */ /* 0x0000ea000c1e1100 */
[----:B0-----:R-:W-:Y:S02]  /*10d30*/  @P1 IMAD.MOV.U32 R2, RZ, RZ, R98 ;  /* 0x000000ffff021224 */ /* 0x001fe400078e0062 */
[----:B------:R-:W-:Y:S01]  /*10d40*/  @P1 IMAD.MOV.U32 R3, RZ, RZ, R99 ;  /* 0x000000ffff031224 */ /* 0x000fe200078e0063 */
[----:B------:R-:W-:Y:S01]  /*10d50*/  PRMT R211, RZ, 0x7610, R211 ;  /* 0x00007610ffd37816 */ /* 0x000fe200000000d3 */
[----:B------:R-:W3:Y:S04]  /*10d60*/  LDL R99, [R1+0x3ac] ;  /* 0x0003ac0001637983 */ /* 0x000ee80000100800 */
[----:B------:R0:W3:Y:S04]  /*10d70*/  @P1 LDG.E.U8 R213, desc[UR56][R2.64] ;  /* 0x0000003802d51981 */ /* 0x0000e8000c1e1100 */
[----:B------:R-:W3:Y:S01]  /*10d80*/  LDL R98, [R1+0x3b0] ;  /* 0x0003b00001627983 */ /* 0x000ee20000100800 */
[----:B0-----:R-:W-:-:S03]  /*10d90*/  @P1 IMAD.MOV.U32 R2, RZ, RZ, R88 ;  /* 0x000000ffff021224 */ /* 0x001fc600078e0058 */
[----:B------:R-:W3:Y:S01]  /*10da0*/  LDL R88, [R1+0x3b8] ;  /* 0x0003b80001587983 */ /* 0x000ee20000100800 */
[----:B------:R-:W-:-:S03]  /*10db0*/  @P1 IMAD.MOV.U32 R3, RZ, RZ, R93 ;  /* 0x000000ffff031224 */ /* 0x000fc600078e005d */
[----:B------:R-:W3:Y:S04]  /*10dc0*/  LDL R93, [R1+0x3b4] ;  /* 0x0003b400015d7983 */ /* 0x000ee80000100800 */
[----:B------:R2:W3:Y:S01]  /*10dd0*/  @P1 LDG.E.U8 R211, desc[UR56][R2.64] ;  /* 0x0000003802d31981 */ /* 0x0004e2000c1e1100 */
[----:B------:R-:W-:Y:S02]  /*10de0*/  PRMT R209, RZ, 0x7610, R209 ;  /* 0x00007610ffd17816 */ /* 0x000fe400000000d1 */
[----:B------:R-:W-:Y:S02]  /*10df0*/  ISETP.GT.AND P0, PT, R0, 0x3a, PT ;  /* 0x0000003a0000780c */ /* 0x000fe40003f04270 */
[----:B------:R-:W-:Y:S02]  /*10e00*/  PRMT R207, RZ, 0x7610, R207 ;  /* 0x00007610ffcf7816 */ /* 0x000fe400000000cf */
[----:B------:R-:W-:-:S02]  /*10e10*/  PRMT R105, RZ, 0x7610, R105 ;  /* 0x00007610ff697816 */ /* 0x000fc40000000069 */
[----:B------:R-:W-:Y:S01]  /*10e20*/  PRMT R214, RZ, 0x7610, R214 ;  /* 0x00007610ffd67816 */ /* 0x000fe200000000d6 */
[----:B--2---:R-:W-:Y:S02]  /*10e30*/  @P1 IMAD.MOV.U32 R2, RZ, RZ, R90 ;  /* 0x000000ffff021224 */ /* 0x004fe400078e005a */
[----:B------:R-:W2:Y:S01]  /*10e40*/  LDL R90, [R1+0x3a8] ;  /* 0x0003a800015a7983 */ /* 0x000ea20000100800 */
[----:B------:R-:W-:-:S03]  /*10e50*/  @P1 IMAD.MOV.U32 R3, RZ, RZ, R95 ;  /* 0x000000ffff031224 */ /* 0x000fc600078e005f */
[----:B------:R-:W2:Y:S04]  /*10e60*/  LDL R95, [R1+0x3a4] ;  /* 0x0003a400015f7983 */ /* 0x000ea80000100800 */
[----:B------:R0:W2:Y:S02]  /*10e70*/  @P1 LDG.E.U8 R209, desc[UR56][R2.64] ;  /* 0x0000003802d11981 */ /* 0x0000a4000c1e1100 */
[----:B0-----:R-:W-:Y:S02]  /*10e80*/  @P1 IMAD.MOV.U32 R2, RZ, RZ, R102 ;  /* 0x000000ffff021224 */ /* 0x001fe400078e0066 */
[----:B------:R-:W-:Y:S01]  /*10e90*/  @P1 IMAD.MOV.U32 R3, RZ, RZ, R103 ;  /* 0x000000ffff031224 */ /* 0x000fe200078e0067 */
[----:B------:R-:W-:Y:S01]  /*10ea0*/  PRMT R212, RZ, 0x7610, R212 ;  /* 0x00007610ffd47816 */ /* 0x000fe200000000d4 */
[----:B------:R-:W2:Y:S04]  /*10eb0*/  LDL R103, [R1+0x37c] ;  /* 0x00037c0001677983 */ /* 0x000ea80000100800 */
[----:B------:R4:W2:Y:S01]  /*10ec0*/  @P1 LDG.E.U8 R207, desc[UR56][R2.64] ;  /* 0x0000003802cf1981 */ /* 0x0008a2000c1e1100 */
[----:B------:R-:W-:-:S02]  /*10ed0*/  PRMT R210, RZ, 0x7610, R210 ;  /* 0x00007610ffd27816 */ /* 0x000fc400000000d2 */
[----:B------:R-:W-:Y:S01]  /*10ee0*/  PRMT R208, RZ, 0x7610, R208 ;  /* 0x00007610ffd07816 */ /* 0x000fe200000000d0 */
[----:B------:R-:W2:Y:S01]  /*10ef0*/  LDL R102, [R1+0x380] ;  /* 0x0003800001667983 */ /* 0x000ea20000100800 */
[----:B----4-:R-:W-:-:S03]  /*10f00*/  @P0 IMAD.MOV.U32 R2, RZ, RZ, R92 ;  /* 0x000000ffff020224 */ /* 0x010fc600078e005c */
[----:B------:R-:W4:Y:S01]  /*10f10*/  LDL R92, [R1+0x3a0] ;  /* 0x0003a000015c7983 */ /* 0x000f220000100800 */
[----:B------:R-:W-:-:S03]  /*10f20*/  @P0 IMAD.MOV.U32 R3, RZ, RZ, R94 ;  /* 0x000000ffff030224 */ /* 0x000fc600078e005e */
[----:B------:R-:W4:Y:S04]  /*10f30*/  LDL R94, [R1+0x39c] ;  /* 0x00039c00015e7983 */ /* 0x000f280000100800 */
[----:B------:R0:W4:Y:S02]  /*10f40*/  @P0 LDG.E.U8 R105, desc[UR56][R2.64] ;  /* 0x0000003802690981 */ /* 0x000124000c1e1100 */
[----:B0-----:R-:W-:Y:S02]  /*10f50*/  @P0 IMAD.MOV.U32 R2, RZ, RZ, R96 ;  /* 0x000000ffff020224 */ /* 0x001fe400078e0060 */
[----:B------:R-:W-:Y:S01]  /*10f60*/  @P0 IMAD.MOV.U32 R3, RZ, RZ, R97 ;  /* 0x000000ffff030224 */ /* 0x000fe200078e0061 */
[----:B------:R-:W4:Y:S04]  /*10f70*/  LDL R96, [R1+0x398] ;  /* 0x0003980001607983 */ /* 0x000f280000100800 */
[----:B------:R-:W4:Y:S04]  /*10f80*/  LDL R97, [R1+0x394] ;  /* 0x0003940001617983 */ /* 0x000f280000100800 */
[----:B------:R3:W4:Y:S02]  /*10f90*/  @P0 LDG.E.U8 R214, desc[UR56][R2.64] ;  /* 0x0000003802d60981 */ /* 0x000724000c1e1100 */
[----:B---3--:R-:W-:-:S02]  /*10fa0*/  @P0 IMAD.MOV.U32 R2, RZ, RZ, R89 ;  /* 0x000000ffff020224 */ /* 0x008fc400078e0059 */
[----:B------:R-:W-:Y:S01]  /*10fb0*/  @P0 IMAD.MOV.U32 R3, RZ, RZ, R91 ;  /* 0x000000ffff030224 */ /* 0x000fe200078e005b */
[----:B------:R-:W3:Y:S04]  /*10fc0*/  LDL R89, [R1+0x390] ;  /* 0x0003900001597983 */ /* 0x000ee80000100800 */
[----:B------:R-:W3:Y:S01]  /*10fd0*/  LDL R91, [R1+0x38c] ;  /* 0x00038c00015b7983 */ /* 0x000ee20000100800 */
[----:B------:R-:W-:-:S03]  /*10fe0*/  ISETP.GT.AND P1, PT, R0, 0x3b, PT ;  /* 0x0000003b0000780c */ /* 0x000fc60003f24270 */
[----:B------:R0:W3:Y:S02]  /*10ff0*/  @P0 LDG.E.U8 R212, desc[UR56][R2.64] ;  /* 0x0000003802d40981 */ /* 0x0000e4000c1e1100 */
[----:B0-----:R-:W-:Y:S02]  /*11000*/  @P0 IMAD.MOV.U32 R2, RZ, RZ, R100 ;  /* 0x000000ffff020224 */ /* 0x001fe400078e0064 */
[----:B------:R-:W-:Y:S01]  /*11010*/  @P0 IMAD.MOV.U32 R3, RZ, RZ, R101 ;  /* 0x000000ffff030224 */ /* 0x000fe200078e0065 */
[----:B------:R-:W-:Y:S01]  /*11020*/  PRMT R205, RZ, 0x7610, R205 ;  /* 0x00007610ffcd7816 */ /* 0x000fe200000000cd */
[----:B------:R-:W3:Y:S04]  /*11030*/  LDL R101, [R1+0x36c] ;  /* 0x00036c0001657983 */ /* 0x000ee80000100800 */
[----:B------:R0:W3:Y:S01]  /*11040*/  @P0 LDG.E.U8 R210, desc[UR56][R2.64] ;  /* 0x0000003802d20981 */ /* 0x0000e2000c1e1100 */
[----:B------:R-:W-:-:S03]  /*11050*/  PRMT R203, RZ, 0x7610, R203 ;  /* 0x00007610ffcb7816 */ /* 0x000fc600000000cb */
[----:B------:R-:W3:Y:S01]  /*11060*/  LDL R100, [R1+0x370] ;  /* 0x0003700001647983 */ /* 0x000ee20000100800 */
[----:B0-----:R-:W-:Y:S02]  /*11070*/  @P1 IMAD.MOV.U32 R2, RZ, RZ, R88 ;  /* 0x000000ffff021224 */ /* 0x001fe400078e0058 */
[----:B------:R-:W-:Y:S01]  /*11080*/  @P1 IMAD.MOV.U32 R3, RZ, RZ, R93 ;  /* 0x000000ffff031224 */ /* 0x000fe200078e005d */
[----:B------:R-:W3:Y:S04]  /*11090*/  LDL R88, [R1+0x388] ;  /* 0x0003880001587983 */ /* 0x000ee80000100800 */
[----:B------:R-:W3:Y:S04]  /*110a0*/  LDL R93, [R1+0x384] ;  /* 0x00038400015d7983 */ /* 0x000ee80000100800 */
[----:B------:R0:W3:Y:S02]  /*110b0*/  @P1 LDG.E.U8 R208, desc[UR56][R2.64] ;  /* 0x0000003802d01981 */ /* 0x0000e4000c1e1100 */
[----:B0-----:R-:W-:-:S02]  /*110c0*/  @P1 IMAD.MOV.U32 R2, RZ, RZ, R98 ;  /* 0x000000ffff021224 */ /* 0x001fc400078e0062 */
[----:B------:R-:W-:Y:S01]  /*110d0*/  @P1 IMAD.MOV.U32 R3, RZ, RZ, R99 ;  /* 0x000000ffff031224 */ /* 0x000fe200078e0063 */
[----:B------:R-:W-:Y:S01]  /*110e0*/  ISETP.GT.AND P0, PT, R0, 0x3c, PT ;  /* 0x0000003c0000780c */ /* 0x000fe20003f04270 */
        /* <DEDUP_REMOVED lines=10> */
[----:B----4-:R-:W-:Y:S02]  /*11190*/  @P1 IMAD.MOV.U32 R2, RZ, RZ, R92 ;  /* 0x000000ffff021224 */ /* 0x010fe400078e005c */
[----:B------:R-:W4:Y:S01]  /*111a0*/  LDL R92, [R1+0x368] ;  /* 0x00036800015c7983 */ /* 0x000f220000100800 */
[----:B------:R-:W-:-:S03]  /*111b0*/  @P1 IMAD.MOV.U32 R3, RZ, RZ, R94 ;  /* 0x000000ffff031224 */ /* 0x000fc600078e005e */
[----:B------:R-:W4:Y:S04]  /*111c0*/  LDL R94, [R1+0x364] ;  /* 0x00036400015e7983 */ /* 0x000f280000100800 */
[----:B------:R0:W4:Y:S02]  /*111d0*/  @P1 LDG.E.U8 R202, desc[UR56][R2.64] ;  /* 0x0000003802ca1981 */ /* 0x000124000c1e1100 */
[----:B0-----:R-:W-:Y:S01]  /*111e0*/  @P0 IMAD.MOV.U32 R2, RZ, RZ, R96 ;  /* 0x000000ffff020224 */ /* 0x001fe200078e0060 */
[----:B------:R-:W-:Y:S01]  /*111f0*/  PRMT R23, RZ, 0x7610, R23 ;  /* 0x00007610ff177816 */ /* 0x000fe20000000017 */
[----:B------:R-:W4:Y:S01]  /*11200*/  LDL R96, [R1+0x350] ;  /* 0x0003500001607983 */ /* 0x000f220000100800 */
[----:B------:R-:W-:-:S03]  /*11210*/  @P0 IMAD.MOV.U32 R3, RZ, RZ, R97 ;  /* 0x000000ffff030224 */ /* 0x000fc600078e0061 */
[----:B------:R-:W4:Y:S04]  /*11220*/  LDL R97, [R1+0x34c] ;  /* 0x00034c0001617983 */ /* 0x000f280000100800 */
[----:B------:R3:W4:Y:S02]  /*11230*/  @P0 LDG.E.U8 R201, desc[UR56][R2.64] ;  /* 0x0000003802c90981 */ /* 0x000724000c1e1100 */
[----:B---3--:R-:W-:Y:S02]  /*11240*/  @P0 IMAD.MOV.U32 R2, RZ, RZ, R89 ;  /* 0x000000ffff020224 */ /* 0x008fe400078e0059 */
[----:B------:R-:W3:Y:S01]  /*11250*/  LDL R89, [R1+0x358] ;  /* 0x0003580001597983 */ /* 0x000ee20000100800 */
[----:B------:R-:W-:-:S03]  /*11260*/  @P0 IMAD.MOV.U32 R3, RZ, RZ, R91 ;  /* 0x000000ffff030224 */ /* 0x000fc600078e005b */
[----:B------:R-:W3:Y:S01]  /*11270*/  LDL R91, [R1+0x354] ;  /* 0x00035400015b7983 */ /* 0x000ee20000100800 */
[----:B------:R-:W-:Y:S02]  /*11280*/  PRMT R22, RZ, 0x7610, R22 ;  /* 0x00007610ff167816 */ /* 0x000fe40000000016 */
[----:B------:R-:W-:Y:S01]  /*11290*/  ISETP.GT.AND P1, PT, R0, 0x3d, PT ;  /* 0x0000003d0000780c */ /* 0x000fe20003f24270 */
[----:B------:R0:W3:Y:S01]  /*112a0*/  @P0 LDG.E.U8 R23, desc[UR56][R2.64] ;  /* 0x0000003802170981 */ /* 0x0000e2000c1e1100 */
[----:B------:R-:W-:Y:S02]  /*112b0*/  PRMT R21, RZ, 0x7610, R21 ;  /* 0x00007610ff157816 */ /* 0x000fe40000000015 */
[----:B------:R-:W-:Y:S02]  /*112c0*/  PRMT R20, RZ, 0x7610, R20 ;  /* 0x00007610ff147816 */ /* 0x000fe40000000014 */
[----:B------:R-:W-:Y:S01]  /*112d0*/  PRMT R18, RZ, 0x7610, R18 ;  /* 0x00007610ff127816 */ /* 0x000fe20000000012 */
[----:B0-----:R-:W-:-:S02]  /*112e0*/  @P0 IMAD.MOV.U32 R2, RZ, RZ, R88 ;  /* 0x000000ffff020224 */ /* 0x001fc400078e0058 */
[----:B------:R-:W3:Y:S01]  /*112f0*/  LDL R88, [R1+0x348] ;  /* 0x0003480001587983 */ /* 0x000ee20000100800 */
[----:B------:R-:W-:-:S03]  /*11300*/  @P0 IMAD.MOV.U32 R3, RZ, RZ, R93 ;  /* 0x000000ffff030224 */ /* 0x000fc600078e005d */
[----:B------:R-:W3:Y:S04]  /*11310*/  LDL R93, [R1+0x344] ;  /* 0x00034400015d7983 */ /* 0x000ee80000100800 */
[----:B------:R0:W3:Y:S04]  /*11320*/  @P0 LDG.E.U8 R22, desc[UR56][R2.64] ;  /* 0x0000003802160981 */ /* 0x0000e8000c1e1100 */
[----:B------:R-:W3:Y:S01]  /*11330*/  LDL.LU R120, [R1+0x8c] ;  /* 0x00008c0001787983 */ /* 0x000ee20000300800 */
[----:B0-----:R-:W-:Y:S02]  /*11340*/  @P0 IMAD.MOV.U32 R2, RZ, RZ, R102 ;  /* 0x000000ffff020224 */ /* 0x001fe400078e0066 */
[----:B------:R-:W-:-:S05]  /*11350*/  @P0 IMAD.MOV.U32 R3, RZ, RZ, R103 ;  /* 0x000000ffff030224 */ /* 0x000fca00078e0067 */
[----:B------:R2:W3:Y:S01]  /*11360*/  @P0 LDG.E.U8 R21, desc[UR56][R2.64] ;  /* 0x0000003802150981 */ /* 0x0004e2000c1e1100 */
[----:B------:R-:W-:Y:S02]  /*11370*/  PRMT R12, RZ, 0x7610, R12 ;  /* 0x00007610ff0c7816 */ /* 0x000fe4000000000c */
[----:B------:R-:W-:Y:S02]  /*11380*/  ISETP.GT.AND P0, PT, R0, 0x3e, PT ;  /* 0x0000003e0000780c */ /* 0x000fe40003f04270 */
[----:B------:R-:W-:Y:S01]  /*11390*/  PRMT R10, RZ, 0x7610, R10 ;  /* 0x00007610ff0a7816 */ /* 0x000fe2000000000a */
[----:B--2---:R-:W-:Y:S02]  /*113a0*/  @P1 IMAD.MOV.U32 R2, RZ, RZ, R90 ;  /* 0x000000ffff021224 */ /* 0x004fe400078e005a */
[----:B------:R-:W2:Y:S01]  /*113b0*/  LDL R90, [R1+0x340] ;  /* 0x00034000015a7983 */ /* 0x000ea20000100800 */
[----:B------:R-:W-:-:S03]  /*113c0*/  @P1 IMAD.MOV.U32 R3, RZ, RZ, R95 ;  /* 0x000000ffff031224 */ /* 0x000fc600078e005f */
[----:B------:R-:W2:Y:S04]  /*113d0*/  LDL R95, [R1+0x33c] ;  /* 0x00033c00015f7983 */ /* 0x000ea80000100800 */
[----:B------:R0:W2:Y:S02]  /*113e0*/  @P1 LDG.E.U8 R20, desc[UR56][R2.64] ;  /* 0x0000003802141981 */ /* 0x0000a4000c1e1100 */
[----:B0-----:R-:W-:Y:S02]  /*113f0*/  @P1 IMAD.MOV.U32 R2, RZ, RZ, R100 ;  /* 0x000000ffff021224 */ /* 0x001fe400078e0064 */
[----:B------:R-:W-:-:S05]  /*11400*/  @P1 IMAD.MOV.U32 R3, RZ, RZ, R101 ;  /* 0x000000ffff031224 */ /* 0x000fca00078e0065 */
[----:B------:R4:W2:Y:S02]  /*11410*/  @P1 LDG.E.U8 R18, desc[UR56][R2.64] ;  /* 0x0000003802121981 */ /* 0x0008a4000c1e1100 */
[----:B----4-:R-:W-:Y:S02]  /*11420*/  @P1 IMAD.MOV.U32 R2, RZ, RZ, R92 ;  /* 0x000000ffff021224 */ /* 0x010fe400078e005c */
[----:B------:R-:W4:Y:S01]  /*11430*/  LDL R92, [R1+0x338] ;  /* 0x00033800015c7983 */ /* 0x000f220000100800 */
[----:B------:R-:W-:-:S03]  /*11440*/  @P1 IMAD.MOV.U32 R3, RZ, RZ, R94 ;  /* 0x000000ffff031224 */ /* 0x000fc600078e005e */
[----:B------:R-:W4:Y:S04]  /*11450*/  LDL R94, [R1+0x334] ;  /* 0x00033400015e7983 */ /* 0x000f280000100800 */
[----:B------:R0:W4:Y:S02]  /*11460*/  @P1 LDG.E.U8 R12, desc[UR56][R2.64] ;  /* 0x00000038020c1981 */ /* 0x000124000c1e1100 */
[----:B0-----:R-:W-:Y:S02]  /*11470*/  @P1 IMAD.MOV.U32 R2, RZ, RZ, R98 ;  /* 0x000000ffff021224 */ /* 0x001fe400078e0062 */
[----:B------:R-:W-:-:S05]  /*11480*/  @P1 IMAD.MOV.U32 R3, RZ, RZ, R99 ;  /* 0x000000ffff031224 */ /* 0x000fca00078e0063 */
[----:B------:R3:W4:Y:S02]  /*11490*/  @P1 LDG.E.U8 R10, desc[UR56][R2.64] ;  /* 0x00000038020a1981 */ /* 0x000724000c1e1100 */
[----:B---3--:R-:W-:Y:S02]  /*114a0*/  @P0 IMAD.MOV.U32 R2, RZ, RZ, R89 ;  /* 0x000000ffff020224 */ /* 0x008fe400078e0059 */
[----:B------:R-:W3:Y:S01]  /*114b0*/  LDL R89, [R1+0x330] ;  /* 0x0003300001597983 */ /* 0x000ee20000100800 */
[----:B------:R-:W-:-:S03]  /*114c0*/  @P0 IMAD.MOV.U32 R3, RZ, RZ, R91 ;  /* 0x000000ffff030224 */ /* 0x000fc600078e005b */
[----:B------:R-:W3:Y:S01]  /*114d0*/  LDL R91, [R1+0x32c] ;  /* 0x00032c00015b7983 */ /* 0x000ee20000100800 */
[----:B------:R-:W-:Y:S02]  /*114e0*/  PRMT R19, RZ, 0x7610, R19 ;  /* 0x00007610ff137816 */ /* 0x000fe40000000013 */
[----:B------:R-:W-:-:S04]  /*114f0*/  PRMT R17, RZ, 0x7610, R17 ;  /* 0x00007610ff117816 */ /* 0x000fc80000000011 */
[----:B------:R0:W3:Y:S01]  /*11500*/  @P0 LDG.E.U8 R19, desc[UR56][R2.64] ;  /* 0x0000003802130981 */ /* 0x0000e2000c1e1100 */
[----:B------:R-:W-:Y:S01]  /*11510*/  PRMT R16, RZ, 0x7610, R16 ;  /* 0x00007610ff107816 */ /* 0x000fe20000000010 */
[----:B0-----:R-:W-:Y:S02]  /*11520*/  @P0 IMAD.MOV.U32 R2, RZ, RZ, R96 ;  /* 0x000000ffff020224 */ /* 0x001fe400078e0060 */
[----:B------:R-:W-:-:S05]  /*11530*/  @P0 IMAD.MOV.U32 R3, RZ, RZ, R97 ;  /* 0x000000ffff030224 */ /* 0x000fca00078e0061 */
[----:B------:R0:W3:Y:S02]  /*11540*/  @P0 LDG.E.U8 R17, desc[UR56][R2.64] ;  /* 0x0000003802110981 */ /* 0x0000e4000c1e1100 */
[----:B0-----:R-:W-:Y:S02]  /*11550*/  @P0 IMAD.MOV.U32 R2, RZ, RZ, R88 ;  /* 0x000000ffff020224 */ /* 0x001fe400078e0058 */
[----:B------:R-:W3:Y:S01]  /*11560*/  LDL R88, [R1+0x328] ;  /* 0x0003280001587983 */ /* 0x000ee20000100800 */
[----:B------:R-:W-:-:S03]  /*11570*/  @P0 IMAD.MOV.U32 R3, RZ, RZ, R93 ;  /* 0x000000ffff030224 */ /* 0x000fc600078e005d */
[----:B------:R-:W3:Y:S04]  /*11580*/  LDL R93, [R1+0x324] ;  /* 0x00032400015d7983 */ /* 0x000ee80000100800 */
[----:B------:R0:W3:Y:S02]  /*11590*/  @P0 LDG.E.U8 R16, desc[UR56][R2.64] ;  /* 0x0000003802100981 */ /* 0x0000e4000c1e1100 */
[----:B0-----:R-:W-:Y:S02]  /*115a0*/  LOP3.LUT R3, R120, 0xffff, RZ, 0xc0, !PT ;  /* 0x0000ffff78037812 */ /* 0x001fe400078ec0ff */
[----:B------:R-:W-:Y:S02]  /*115b0*/  LOP3.LUT R2, R15, 0xffff, RZ, 0xc0, !PT ;  /* 0x0000ffff0f027812 */ /* 0x000fe400078ec0ff */
[----:B------:R-:W-:-:S02]  /*115c0*/  PRMT R15, RZ, 0x7610, R15 ;  /* 0x00007610ff0f7816 */ /* 0x000fc4000000000f */
[----:B------:R-:W-:Y:S01]  /*115d0*/  PRMT R135, R3, 0x3340, R2 ;  /* 0x0000334003877816 */ /* 0x000fe20000000002 */
[----:B--2---:R-:W-:Y:S02]  /*115e0*/  @P0 IMAD.MOV.U32 R2, RZ, RZ, R90 ;  /* 0x000000ffff020224 */ /* 0x004fe400078e005a */
[----:B------:R-:W-:-:S05]  /*115f0*/  @P0 IMAD.MOV.U32 R3, RZ, RZ, R95 ;  /* 0x000000ffff030224 */ /* 0x000fca00078e005f */
[----:B------:R0:W2:Y:S01]  /*11600*/  @P0 LDG.E.U8 R15, desc[UR56][R2.64] ;  /* 0x00000038020f0981 */ /* 0x0000a2000c1e1100 */
[----:B------:R-:W-:Y:S02]  /*11610*/  ISETP.GT.AND P0, PT, R0, 0x3f, PT ;  /* 0x0000003f0000780c */ /* 0x000fe40003f04270 */
[----:B0-----:R-:W-:Y:S02]  /*11620*/  LOP3.LUT R3, R165, 0xffff, RZ, 0xc0, !PT ;  /* 0x0000ffffa5037812 */ /* 0x001fe400078ec0ff */
[----:B------:R-:W2:Y:S01]  /*11630*/  LDL.LU R165, [R1+0x114c] ;  /* 0x00114c0001a57983 */ /* 0x000ea20000300800 */
[----:B------:R-:W-:-:S03]  /*11640*/  LOP3.LUT R2, R11, 0xffff, RZ, 0xc0, !PT ;  /* 0x0000ffff0b027812 */ /* 0x000fc600078ec0ff */
[----:B------:R-:W2:Y:S04]  /*11650*/  LDL R95, [R1+0x31c] ;  /* 0x00031c00015f7983 */ /* 0x000ea80000100800 */
[----:B------:R-:W2:Y:S01]  /*11660*/  LDL R90, [R1+0x320] ;  /* 0x00032000015a7983 */ /* 0x000ea20000100800 */
[----:B------:R-:W-:Y:S02]  /*11670*/  PRMT R116, R3, 0x3340, R2 ;  /* 0x0000334003747816 */ /* 0x000fe40000000002 */
[----:B------:R-:W-:Y:S01]  /*11680*/  PRMT R11, RZ, 0x7610, R11 ;  /* 0x00007610ff0b7816 */ /* 0x000fe2000000000b */
[----:B----4-:R-:W-:Y:S02]  /*11690*/  @P0 IMAD.MOV.U32 R2, RZ, RZ, R92 ;  /* 0x000000ffff020224 */ /* 0x010fe400078e005c */
[----:B------:R-:W4:Y:S01]  /*116a0*/  LDL R92, [R1+0x318] ;  /* 0x00031800015c7983 */ /* 0x000f220000100800 */
[----:B------:R-:W-:-:S03]  /*116b0*/  @P0 IMAD.MOV.U32 R3, RZ, RZ, R94 ;  /* 0x000000ffff030224 */ /* 0x000fc600078e005e */
[----:B------:R-:W4:Y:S04]  /*116c0*/  LDL R94, [R1+0x314] ;  /* 0x00031400015e7983 */ /* 0x000f280000100800 */
[----:B------:R0:W4:Y:S02]  /*116d0*/  @P0 LDG.E.U8 R11, desc[UR56][R2.64] ;  /* 0x00000038020b0981 */ /* 0x000124000c1e1100 */
[----:B0-----:R-:W-:Y:S02]  /*116e0*/  LOP3.LUT R3, R191, 0xffff, RZ, 0xc0, !PT ;  /* 0x0000ffffbf037812 */ /* 0x001fe400078ec0ff */
[----:B------:R-:W-:Y:S01]  /*116f0*/  LOP3.LUT R2, R9, 0xffff, RZ, 0xc0, !PT ;  /* 0x0000ffff09027812 */ /* 0x000fe200078ec0ff */
[----:B------:R-:W4:Y:S01]  /*11700*/  LDL.LU R191, [R1+0x1148] ;  /* 0x0011480001bf7983 */ /* 0x000f220000300800 */
[----:B------:R-:W-:-:S02]  /*11710*/  PRMT R9, RZ, 0x7610, R9 ;  /* 0x00007610ff097816 */ /* 0x000fc40000000009 */
[----:B------:R-:W-:Y:S01]  /*11720*/  PRMT R114, R3, 0x3340, R2 ;  /* 0x0000334003727816 */ /* 0x000fe20000000002 */
[----:B------:R-:W4:Y:S01]  /*11730*/  LDL.LU R133, [R1+0xa0] ;  /* 0x0000a00001857983 */ /* 0x000f220000300800 */
[----:B---3--:R-:W-:-:S03]  /*11740*/  @P0 IMAD.MOV.U32 R2, RZ, RZ, R89 ;  /* 0x000000ffff020224 */ /* 0x008fc600078e0059 */
[----:B------:R-:W3:Y:S01]  /*11750*/  LDL R89, [R1+0x310] ;  /* 0x0003100001597983 */ /* 0x000ee20000100800 */
[----:B------:R-:W-:-:S03]  /*11760*/  @P0 IMAD.MOV.U32 R3, RZ, RZ, R91 ;  /* 0x000000ffff030224 */ /* 0x000fc600078e005b */
[----:B------:R-:W3:Y:S04]  /*11770*/  LDL R91, [R1+0x30c] ;  /* 0x00030c00015b7983 */ /* 0x000ee80000100800 */
[----:B------:R0:W3:Y:S02]  /*11780*/  @P0 LDG.E.U8 R9, desc[UR56][R2.64] ;  /* 0x0000003802090981 */ /* 0x0000e4000c1e1100 */
[----:B0-----:R-:W-:Y:S02]  /*11790*/  LOP3.LUT R3, R199, 0xffff, RZ, 0xc0, !PT ;  /* 0x0000ffffc7037812 */ /* 0x001fe400078ec0ff */
[----:B------:R-:W3:Y:S01]  /*117a0*/  LDL.LU R199, [R1+0x1144] ;  /* 0x0011440001c77983 */ /* 0x000ee20000300800 */
[----:B------:R-:W0:Y:S01]  /*117b0*/  S2R R96, SR_TID.X ;  /* 0x0000000000607919 */ /* 0x000e220000002100 */
[----:B------:R-:W-:-:S02]  /*117c0*/  LOP3.LUT R2, R14, 0xffff, RZ, 0xc0, !PT ;  /* 0x0000ffff0e027812 */ /* 0x000fc400078ec0ff */
[----:B------:R-:W-:Y:S01]  /*117d0*/  PRMT R14, RZ, 0x7610, R14 ;  /* 0x00007610ff0e7816 */ /* 0x000fe2000000000e */
[----:B------:R-:W3:Y:S01]  /*117e0*/  LDL.LU R122, [R1+0xa8] ;  /* 0x0000a800017a7983 */ /* 0x000ee20000300800 */
[----:B------:R-:W-:Y:S01]  /*117f0*/  PRMT R103, R3, 0x3340, R2 ;  /* 0x0000334003677816 */ /* 0x000fe20000000002 */
[----:B------:R-:W-:Y:S02]  /*11800*/  @P0 IMAD.MOV.U32 R2, RZ, RZ, R88 ;  /* 0x000000ffff020224 */ /* 0x000fe400078e0058 */
[----:B------:R-:W3:Y:S01]  /*11810*/  LDL R88, [R1+0x308] ;  /* 0x0003080001587983 */ /* 0x000ee20000100800 */
[----:B------:R-:W-:-:S03]  /*11820*/  @P0 IMAD.MOV.U32 R3, RZ, RZ, R93 ;  /* 0x000000ffff030224 */ /* 0x000fc600078e005d */
[----:B------:R-:W3:Y:S04]  /*11830*/  LDL R93, [R1+0x304] ;  /* 0x00030400015d7983 */ /* 0x000ee80000100800 */
[----:B------:R1:W3:Y:S04]  /*11840*/  @P0 LDG.E.U8 R14, desc[UR56][R2.64] ;  /* 0x00000038020e0981 */ /* 0x0002e8000c1e1100 */
[----:B------:R-:W3:Y:S01]  /*11850*/  LDL.LU R120, [R1+0xac] ;  /* 0x0000ac0001787983 */ /* 0x000ee20000300800 */
[----:B0-----:R-:W-:Y:S02]  /*11860*/  LOP3.LUT R96, R96, 0x3f, RZ, 0xc0, !PT ;  /* 0x0000003f60607812 */ /* 0x001fe400078ec0ff */
[----:B-1----:R-:W-:-:S02]  /*11870*/  LOP3.LUT R2, R13, 0xffff, RZ, 0xc0, !PT ;  /* 0x0000ffff0d027812 */ /* 0x002fc400078ec0ff */
[----:B------:R-:W-:Y:S02]  /*11880*/  ISETP.GE.AND P1, PT, R96, R0, PT ;  /* 0x000000006000720c */ /* 0x000fe40003f26270 */
[----:B------:R-:W-:Y:S02]  /*11890*/  LOP3.LUT R0, R4, 0xffff, RZ, 0xc0, !PT ;  /* 0x0000ffff04007812 */ /* 0x000fe400078ec0ff */
[----:B------:R-:W-:Y:S02]  /*118a0*/  PRMT R13, RZ, 0x7610, R13 ;  /* 0x00007610ff0d7816 */ /* 0x000fe4000000000d */
[----:B------:R-:W-:Y:S01]  /*118b0*/  PRMT R112, R2, 0x3340, R0 ;  /* 0x0000334002707816 */ /* 0x000fe20000000000 */
[----:B--2---:R-:W-:Y:S02]  /*118c0*/  @P0 IMAD.MOV.U32 R3, RZ, RZ, R95 ;  /* 0x000000ffff030224 */ /* 0x004fe400078e005f */
[----:B------:R-:W-:Y:S02]  /*118d0*/  @P0 IMAD.MOV.U32 R2, RZ, RZ, R90 ;  /* 0x000000ffff020224 */ /* 0x000fe400078e005a */
[----:B------:R-:W2:Y:S04]  /*118e0*/  LDL R90, [R1+0x300] ;  /* 0x00030000015a7983 */ /* 0x000ea80000100800 */
[----:B------:R4:W2:Y:S01]  /*118f0*/  @P0 LDG.E.U8 R13, desc[UR56][R2.64] ;  /* 0x00000038020d0981 */ /* 0x0008a2000c1e1100 */
[----:B------:R-:W-:-:S03]  /*11900*/  LOP3.LUT R0, R165, 0xffff, RZ, 0xc0, !PT ;  /* 0x0000ffffa5007812 */ /* 0x000fc600078ec0ff */
[----:B------:R-:W2:Y:S01]  /*11910*/  LDL.LU R131, [R1+0x9c] ;  /* 0x00009c0001837983 */ /* 0x000ea20000300800 */
[----:B----4-:R-:W-:Y:S02]  /*11920*/  @!P1 IMAD.MOV.U32 R2, RZ, RZ, R92 ;  /* 0x000000ffff029224 */ /* 0x010fe400078e005c */
[----:B------:R-:W-:Y:S01]  /*11930*/  @!P1 IMAD.MOV.U32 R3, RZ, RZ, R94 ;  /* 0x000000ffff039224 */ /* 0x000fe200078e005e */
[----:B------:R-:W4:Y:S04]  /*11940*/  LDL R92, [R1+0x2fc] ;  /* 0x0002fc00015c7983 */ /* 0x000f280000100800 */
[----:B------:R-:W2:Y:S01]  /*11950*/  LDL.LU R165, [R1+0x1140] ;  /* 0x0011400001a57983 */ /* 0x000ea20000300800 */
[----:B---3--:R-:W-:Y:S01]  /*11960*/  PRMT R199, RZ, 0x7610, R199 ;  /* 0x00007610ffc77816 */ /* 0x008fe200000000c7 */
[----:B------:R-:W-:Y:S06]  /*11970*/  BAR.SYNC.DEFER_BLOCKING 0x0 ;  /* 0x0000000000007b1d */ /* 0x000fec0000010000 */
[----:B------:R0:W3:Y:S02]  /*11980*/  @!P1 LDG.E.U8 R199, desc[UR56][R2.64] ;  /* 0x0000003802c79981 */ /* 0x0000e4000c1e1100 */
[----:B0-----:R-:W-:Y:S01]  /*11990*/  LOP3.LUT R2, R133, 0xffff, RZ, 0xc0, !PT ;  /* 0x0000ffff85027812 */ /* 0x001fe200078ec0ff */
[----:B------:R-:W-:Y:S01]  /*119a0*/  @!P1 IMAD.MOV.U32 R3, RZ, RZ, R91 ;  /* 0x000000ffff039224 */ /* 0x000fe200078e005b */
[----:B------:R-:W3:Y:S02]  /*119b0*/  LDL.LU R133, [R1+0xa4] ;  /* 0x0000a40001857983 */ /* 0x000ee40000300800 */
[----:B------:R-:W-:Y:S01]  /*119c0*/  PRMT R110, R2, 0x3340, R0 ;  /* 0x00003340026e7816 */ /* 0x000fe20000000000 */
[----:B------:R-:W-:Y:S01]  /*119d0*/  @!P1 IMAD.MOV.U32 R2, RZ, RZ, R89 ;  /* 0x000000ffff029224 */ /* 0x000fe200078e0059 */
[----:B------:R-:W3:Y:S01]  /*119e0*/  LDL R91, [R1+0x2f4] ;  /* 0x0002f400015b7983 */ /* 0x000ee20000100800 */
[----:B------:R-:W-:-:S03]  /*119f0*/  LOP3.LUT R0, R173, 0xffff, RZ, 0xc0, !PT ;  /* 0x0000ffffad007812 */ /* 0x000fc600078ec0ff */
[----:B------:R-:W3:Y:S04]  /*11a00*/  LDL R89, [R1+0x2f8] ;  /* 0x0002f80001597983 */ /* 0x000ee80000100800 */
[----:B------:R-:W3:Y:S01]  /*11a10*/  LDL.LU R173, [R1+0x113c] ;  /* 0x00113c0001ad7983 */ /* 0x000ee20000300800 */
[----:B------:R-:W-:-:S06]  /*11a20*/  PRMT R191, RZ, 0x7610, R191 ;  /* 0x00007610ffbf7816 */ /* 0x000fcc00000000bf */
        /* <DEDUP_REMOVED lines=10> */
[----:B--2---:R-:W-:-:S06]  /*11ad0*/  PRMT R165, RZ, 0x7610, R165 ;  /* 0x00007610ffa57816 */ /* 0x004fcc00000000a5 */
[----:B------:R0:W2:Y:S02]  /*11ae0*/  @!P1 LDG.E.U8 R165, desc[UR56][R2.64] ;  /* 0x0000003802a59981 */ /* 0x0000a4000c1e1100 */
[----:B0-----:R-:W-:Y:S01]  /*11af0*/  LOP3.LUT R2, R120, 0xffff, RZ, 0xc0, !PT ;  /* 0x0000ffff78027812 */ /* 0x001fe200078ec0ff */
[----:B----4-:R-:W-:Y:S01]  /*11b00*/  @!P1 IMAD.MOV.U32 R3, RZ, RZ, R92 ;  /* 0x000000ffff039224 */ /* 0x010fe200078e005c */
[----:B------:R-:W4:Y:S02]  /*11b10*/  LDL.LU R120, [R1+0x98] ;  /* 0x0000980001787983 */ /* 0x000f240000300800 */
[----:B------:R-:W-:Y:S01]  /*11b20*/  PRMT R106, R2, 0x3340, R0 ;  /* 0x00003340026a7816 */ /* 0x000fe20000000000 */
[----:B------:R-:W-:Y:S01]  /*11b30*/  @!P1 IMAD.MOV.U32 R2, RZ, RZ, R90 ;  /* 0x000000ffff029224 */ /* 0x000fe200078e005a */
[----:B------:R-:W2:Y:S01]  /*11b40*/  LDL R92, [R1+0x2e4] ;  /* 0x0002e400015c7983 */ /* 0x000ea20000100800 */
[----:B------:R-:W-:-:S03]  /*11b50*/  LOP3.LUT R0, R190, 0xffff, RZ, 0xc0, !PT ;  /* 0x0000ffffbe007812 */ /* 0x000fc600078ec0ff */
[----:B------:R-:W4:Y:S04]  /*11b60*/  LDL R90, [R1+0x2e8] ;  /* 0x0002e800015a7983 */ /* 0x000f280000100800 */
[----:B------:R-:W2:Y:S01]  /*11b70*/  LDL.LU R190, [R1+0x1134] ;  /* 0x0011340001be7983 */ /* 0x000ea20000300800 */
[----:B---3--:R-:W-:-:S06]  /*11b80*/  PRMT R173, RZ, 0x7610, R173 ;  /* 0x00007610ffad7816 */ /* 0x008fcc00000000ad */
        /* <DEDUP_REMOVED lines=24> */
[----:B------:R-:W-:Y:S01]  /*11d10*/  @!P1 IMAD.MOV.U32 R3, RZ, RZ, R92 ;  /* 0x000000ffff039224 */ /* 0x000fe200078e005c */
[----:B------:R-:W2:Y:S02]  /*11d20*/  LDL.LU R122, [R1+0x94] ;  /* 0x00009400017a7983 */ /* 0x000ea40000300800 */
[----:B------:R-:W-:Y:S01]  /*11d30*/  PRMT R95, R2, 0x3340, R0 ;  /* 0x00003340025f7816 */ /* 0x000fe20000000000 */
[----:B----4-:R-:W-:Y:S01]  /*11d40*/  @!P1 IMAD.MOV.U32 R2, RZ, RZ, R90 ;  /* 0x000000ffff029224 */ /* 0x010fe200078e005a */
[----:B------:R-:W4:Y:S01]  /*11d50*/  LDL R92, [R1+0x2cc] ;  /* 0x0002cc00015c7983 */ /* 0x000f220000100800 */
[----:B------:R-:W-:-:S03]  /*11d60*/  LOP3.LUT R0, R197, 0xffff, RZ, 0xc0, !PT ;  /* 0x0000ffffc5007812 */ /* 0x000fc600078ec0ff */
[----:B------:R-:W2:Y:S01]  /*11d70*/  LDL R90, [R1+0x2d0] ;  /* 0x0002d000015a7983 */ /* 0x000ea20000100800 */
[----:B---3--:R-:W-:-:S06]  /*11d80*/  PRMT R166, RZ, 0x7610, R166 ;  /* 0x00007610ffa67816 */ /* 0x008fcc00000000a6 */
[----:B------:R0:W3:Y:S02]  /*11d90*/  @!P1 LDG.E.U8 R166, desc[UR56][R2.64] ;  /* 0x0000003802a69981 */ /* 0x0000e4000c1e1100 */
[----:B0-----:R-:W-:Y:S02]  /*11da0*/  LOP3.LUT R2, R120, 0xffff, RZ, 0xc0, !PT ;  /* 0x0000ffff78027812 */ /* 0x001fe400078ec0ff */
[----:B------:R-:W3:Y:S04]  /*11db0*/  LDL.LU R120, [R1+0x178] ;  /* 0x0001780001787983 */ /* 0x000ee80000300800 */
[----:B------:R-:W4:Y:S01]  /*11dc0*/  LDL.LU R197, [R1+0x1128] ;  /* 0x0011280001c57983 */ /* 0x000f220000300800 */
[----:B------:R-:W-:Y:S01]  /*11dd0*/  PRMT R104, R2, 0x3340, R0 ;  /* 0x0000334002687816 */ /* 0x000fe20000000000 */
[----:B------:R-:W-:-:S02]  /*11de0*/  @!P1 IMAD.MOV.U32 R2, RZ, RZ, R89 ;  /* 0x000000ffff029224 */ /* 0x000fc400078e0059 */
[----:B------:R-:W-:Y:S01]  /*11df0*/  @!P1 IMAD.MOV.U32 R3, RZ, RZ, R91 ;  /* 0x000000ffff039224 */ /* 0x000fe200078e005b */
[----:B------:R-:W3:Y:S01]  /*11e00*/  LDL R89, [R1+0x2c8] ;  /* 0x0002c80001597983 */ /* 0x000ee20000100800 */
[----:B------:R-:W-:-:S03]  /*11e10*/  PRMT R174, RZ, 0x7610, R174 ;  /* 0x00007610ffae7816 */ /* 0x000fc600000000ae */
[----:B------:R-:W3:Y:S01]  /*11e20*/  LDL R91, [R1+0x2c4] ;  /* 0x0002c400015b7983 */ /* 0x000ee20000100800 */
[----:B------:R-:W-:-:S03]  /*11e30*/  LOP3.LUT R0, R189, 0xffff, RZ, 0xc0, !PT ;  /* 0x0000ffffbd007812 */ /* 0x000fc600078ec0ff */
[----:B------:R0:W3:Y:S02]  /*11e40*/  @!P1 LDG.E.U8 R174, desc[UR56][R2.64] ;  /* 0x0000003802ae9981 */ /* 0x0000e4000c1e1100 */
[----:B0-----:R-:W-:Y:S02]  /*11e50*/  LOP3.LUT R2, R131, 0xffff, RZ, 0xc0, !PT ;  /* 0x0000ffff83027812 */ /* 0x001fe400078ec0ff */
[----:B------:R-:W3:Y:S04]  /*11e60*/  LDL.LU R131, [R1+0x190] ;  /* 0x0001900001837983 */ /* 0x000ee80000300800 */
[----:B------:R-:W3:Y:S01]  /*11e70*/  LDL.LU R189, [R1+0x1124] ;  /* 0x0011240001bd7983 */ /* 0x000ee20000300800 */
[----:B------:R-:W-:Y:S01]  /*11e80*/  PRMT R102, R2, 0x3340, R0 ;  /* 0x0000334002667816 */ /* 0x000fe20000000000 */
[----:B------:R-:W-:Y:S01]  /*11e90*/  @!P1 IMAD.MOV.U32 R2, RZ, RZ, R4 ;  /* 0x000000ffff029224 */ /* 0x000fe200078e0004 */
[----:B------:R-:W-:Y:S01]  /*11ea0*/  LOP3.LUT R0, R167, 0xffff, RZ, 0xc0, !PT ;  /* 0x0000ffffa7007812 */ /* 0x000fe200078ec0ff */
[----:B------:R-:W-:Y:S01]  /*11eb0*/  @!P1 IMAD.MOV.U32 R3, RZ, RZ, R88 ;  /* 0x000000ffff039224 */ /* 0x000fe200078e0058 */
[----:B------:R-:W3:Y:S04]  /*11ec0*/  LDL R4, [R1+0x2c0] ;  /* 0x0002c00001047983 */ /* 0x000ee80000100800 */
[----:B------:R-:W3:Y:S04]  /*11ed0*/  LDL R88, [R1+0x2bc] ;  /* 0x0002bc0001587983 */ /* 0x000ee80000100800 */
[----:B------:R-:W3:Y:S01]  /*11ee0*/  LDL.LU R167, [R1+0x1120] ;  /* 0x0011200001a77983 */ /* 0x000ee20000300800 */
[----:B----4-:R-:W-:-:S06]  /*11ef0*/  PRMT R197, RZ, 0x7610, R197 ;  /* 0x00007610ffc57816 */ /* 0x010fcc00000000c5 */
[----:B------:R0:W4:Y:S02]  /*11f00*/  @!P1 LDG.E.U8 R197, desc[UR56][R2.64] ;  /* 0x0000003802c59981 */ /* 0x000124000c1e1100 */
[----:B0-----:R-:W-:Y:S01]  /*11f10*/  LOP3.LUT R2, R133, 0xffff, RZ, 0xc0, !PT ;  /* 0x0000ffff85027812 */ /* 0x001fe200078ec0ff */
[----:B------:R-:W-:Y:S01]  /*11f20*/  @!P1 IMAD.MOV.U32 R3, RZ, RZ, R92 ;  /* 0x000000ffff039224 */ /* 0x000fe200078e005c */
[----:B------:R-:W4:Y:S02]  /*11f30*/  LDL.LU R133, [R1+0x90] ;  /* 0x0000900001857983 */ /* 0x000f240000300800 */
[----:B------:R-:W-:Y:S01]  /*11f40*/  PRMT R100, R2, 0x3340, R0 ;  /* 0x0000334002647816 */ /* 0x000fe20000000000 */
[----:B--2---:R-:W-:Y:S01]  /*11f50*/  @!P1 IMAD.MOV.U32 R2, RZ, RZ, R90 ;  /* 0x000000ffff029224 */ /* 0x004fe200078e005a */
        /* <DEDUP_REMOVED lines=8> */
[----:B------:R-:W-:Y:S01]  /*11fe0*/  PRMT R167, RZ, 0x7610, R167 ;  /* 0x00007610ffa77816 */ /* 0x000fe200000000a7 */
[----:B------:R-:W3:Y:S01]  /*11ff0*/  LDL.LU R122, [R1+0x170] ;  /* 0x00017000017a7983 */ /* 0x000ee20000300800 */
[----:B------:R-:W-:Y:S01]  /*12000*/  PRMT R93, R2, 0x3340, R0 ;  /* 0x00003340025d7816 */ /* 0x000fe20000000000 */
[----:B------:R-:W-:Y:S01]  /*12010*/  @!P1 IMAD.MOV.U32 R2, RZ, RZ, R89 ;  /* 0x000000ffff029224 */ /* 0x000fe200078e0059 */
[----:B------:R-:W-:-:S04]  /*12020*/  LOP3.LUT R0, R196, 0xffff, RZ, 0xc0, !PT ;  /* 0x0000ffffc4007812 */ /* 0x000fc800078ec0ff */
[----:B------:R0:W3:Y:S02]  /*12030*/  @!P1 LDG.E.U8 R167, desc[UR56][R2.64] ;  /* 0x0000003802a79981 */ /* 0x0000e4000c1e1100 */
[----:B0-----:R-:W-:Y:S02]  /*12040*/  LOP3.LUT R2, R120, 0xffff, RZ, 0xc0, !PT ;  /* 0x0000ffff78027812 */ /* 0x001fe400078ec0ff */
[----:B------:R-:W3:Y:S01]  /*12050*/  LDL.LU R120, [R1+0x18c] ;  /* 0x00018c0001787983 */ /* 0x000ee20000300800 */
[----:B------:R-:W-:Y:S01]  /*12060*/  @!P1 IMAD.MOV.U32 R3, RZ, RZ, R88 ;  /* 0x000000ffff039224 */ /* 0x000fe200078e0058 */
[----:B------:R-:W-:Y:S02]  /*12070*/  PRMT R91, R2, 0x3340, R0 ;  /* 0x00003340025b7816 */ /* 0x000fe40000000000 */
[----:B------:R-:W3:Y:S01]  /*12080*/  LDL.LU R196, [R1+0x1118] ;  /* 0x0011180001c47983 */ /* 0x000ee20000300800 */
[----:B------:R-:W-:Y:S01]  /*12090*/  @!P1 IMAD.MOV.U32 R2, RZ, RZ, R4 ;  /* 0x000000ffff029224 */ /* 0x000fe200078e0004 */
[----:B------:R-:W-:-:S02]  /*120a0*/  LOP3.LUT R0, R188, 0xffff, RZ, 0xc0, !PT ;  /* 0x0000ffffbc007812 */ /* 0x000fc400078ec0ff */
[----:B------:R-:W3:Y:S04]  /*120b0*/  LDL R88, [R1+0x2ac] ;  /* 0x0002ac0001587983 */ /* 0x000ee80000100800 */
[----:B------:R-:W3:Y:S01]  /*120c0*/  LDL R4, [R1+0x2b0] ;  /* 0x0002b00001047983 */ /* 0x000ee20000100800 */
[----:B--2---:R-:W-:-:S06]  /*120d0*/  PRMT R175, RZ, 0x7610, R175 ;  /* 0x00007610ffaf7816 */ /* 0x004fcc00000000af */
[----:B------:R0:W2:Y:S02]  /*120e0*/  @!P1 LDG.E.U8 R175, desc[UR56][R2.64] ;  /* 0x0000003802af9981 */ /* 0x0000a4000c1e1100 */
[----:B0-----:R-:W-:Y:S02]  /*120f0*/  LOP3.LUT R2, R131, 0xffff, RZ, 0xc0, !PT ;  /* 0x0000ffff83027812 */ /* 0x001fe400078ec0ff */
[----:B------:R-:W2:Y:S04]  /*12100*/  LDL.LU R131, [R1+0x164] ;  /* 0x0001640001837983 */ /* 0x000ea80000300800 */
[----:B------:R-:W2:Y:S01]  /*12110*/  LDL.LU R188, [R1+0x1114] ;  /* 0x0011140001bc7983 */ /* 0x000ea20000300800 */
[----:B------:R-:W-:Y:S01]  /*12120*/  PRMT R89, R2, 0x3340, R0 ;  /* 0x0000334002597816 */ /* 0x000fe20000000000 */
[----:B----4-:R-:W-:Y:S01]  /*12130*/  @!P1 IMAD.MOV.U32 R2, RZ, RZ, R90 ;  /* 0x000000ffff029224 */ /* 0x010fe200078e005a */
[----:B------:R-:W-:Y:S01]  /*12140*/  LOP3.LUT R0, R168, 0xffff, RZ, 0xc0, !PT ;  /* 0x0000ffffa8007812 */ /* 0x000fe200078ec0ff */
[----:B------:R-:W-:Y:S01]  /*12150*/  @!P1 IMAD.MOV.U32 R3, RZ, RZ, R92 ;  /* 0x000000ffff039224 */ /* 0x000fe200078e005c */
[----:B------:R-:W4:Y:S04]  /*12160*/  LDL R101, [R1+0x2a4] ;  /* 0x0002a40001657983 */ /* 0x000f280000100800 */
[----:B------:R-:W4:Y:S04]  /*12170*/  LDL R94, [R1+0x2a8] ;  /* 0x0002a800015e7983 */ /* 0x000f280000100800 */
[----:B------:R-:W4:Y:S04]  /*12180*/  LDL R92, [R1+0x29c] ;  /* 0x00029c00015c7983 */ /* 0x000f280000100800 */
[----:B------:R-:W4:Y:S04]  /*12190*/  LDL R90, [R1+0x2a0] ;  /* 0x0002a000015a7983 */ /* 0x000f280000100800 */
[----:B------:R-:W4:Y:S01]  /*121a0*/  LDL.LU R168, [R1+0x1110] ;  /* 0x0011100001a87983 */ /* 0x000f220000300800 */
        /* <DEDUP_REMOVED lines=10> */
[----:B------:R-:W3:Y:S04]  /*12250*/  LDL.LU R176, [R1+0x110c] ;  /* 0x00110c0001b07983 */ /* 0x000ee80000300800 */
[----:B------:R-:W3:Y:S04]  /*12260*/  LDL.LU R138, [R1+0x158] ;  /* 0x00015800018a7983 */ /* 0x000ee80000300800 */
[----:B------:R-:W3:Y:S01]  /*12270*/  LDL.LU R136, [R1+0x1c0] ;  /* 0x0001c00001887983 */ /* 0x000ee20000300800 */
[----:B--2---:R-:W-:-:S06]  /*12280*/  PRMT R188, RZ, 0x7610, R188 ;  /* 0x00007610ffbc7816 */ /* 0x004fcc00000000bc */
[----:B------:R0:W2:Y:S02]  /*12290*/  @!P1 LDG.E.U8 R188, desc[UR56][R2.64] ;  /* 0x0000003802bc9981 */ /* 0x0000a4000c1e1100 */
[----:B0-----:R-:W-:Y:S01]  /*122a0*/  LOP3.LUT R2, R122, 0xffff, RZ, 0xc0, !PT ;  /* 0x0000ffff7a027812 */ /* 0x001fe200078ec0ff */
[----:B----4-:R-:W-:-:S03]  /*122b0*/  @!P1 IMAD.MOV.U32 R3, RZ, RZ, R101 ;  /* 0x000000ffff039224 */ /* 0x010fc600078e0065 */
[----:B------:R-:W-:Y:S01]  /*122c0*/  PRMT R96, R2, 0x3340, R0 ;  /* 0x0000334002607816 */ /* 0x000fe20000000000 */
[----:B------:R-:W-:Y:S01]  /*122d0*/  @!P1 IMAD.MOV.U32 R2, RZ, RZ, R94 ;  /* 0x000000ffff029224 */ /* 0x000fe200078e005e */
[----:B------:R-:W-:Y:S02]  /*122e0*/  PRMT R168, RZ, 0x7610, R168 ;  /* 0x00007610ffa87816 */ /* 0x000fe400000000a8 */
[----:B------:R-:W-:Y:S02]  /*122f0*/  LOP3.LUT R0, R195, 0xffff, RZ, 0xc0, !PT ;  /* 0x0000ffffc3007812 */ /* 0x000fe400078ec0ff */
[----:B------:R-:W4:Y:S04]  /*12300*/  LDL.LU R195, [R1+0x1108] ;  /* 0x0011080001c37983 */ /* 0x000f280000300800 */
[----:B------:R0:W2:Y:S02]  /*12310*/  @!P1 LDG.E.U8 R168, desc[UR56][R2.64] ;  /* 0x0000003802a89981 */ /* 0x0000a4000c1e1100 */
[----:B0-----:R-:W-:-:S02]  /*12320*/  LOP3.LUT R2, R120, 0xffff, RZ, 0xc0, !PT ;  /* 0x0000ffff78027812 */ /* 0x001fc400078ec0ff */
[----:B------:R-:W2:Y:S02]  /*12330*/  LDL R120, [R1+0x28c] ;  /* 0x00028c0001787983 */ /* 0x000ea40000100800 */
[----:B------:R-:W-:Y:S01]  /*12340*/  PRMT R94, R2, 0x3340, R0 ;  /* 0x00003340025e7816 */ /* 0x000fe20000000000 */
[----:B------:R-:W-:Y:S01]  /*12350*/  @!P1 IMAD.MOV.U32 R2, RZ, RZ, R90 ;  /* 0x000000ffff029224 */ /* 0x000fe200078e005a */
[----:B------:R-:W-:Y:S01]  /*12360*/  LOP3.LUT R0, R187, 0xffff, RZ, 0xc0, !PT ;  /* 0x0000ffffbb007812 */ /* 0x000fe200078ec0ff */
[----:B------:R-:W2:Y:S04]  /*12370*/  LDL R90, [R1+0x290] ;  /* 0x00029000015a7983 */ /* 0x000ea80000100800 */
[----:B------:R-:W2:Y:S01]  /*12380*/  LDL.LU R187, [R1+0x1104] ;  /* 0x0011040001bb7983 */ /* 0x000ea20000300800 */
[----:B---3--:R-:W-:Y:S01]  /*12390*/  PRMT R176, RZ, 0x7610, R176 ;  /* 0x00007610ffb07816 */ /* 0x008fe200000000b0 */
[----:B------:R-:W-:-:S02]  /*123a0*/  @!P1 IMAD.MOV.U32 R3, RZ, RZ, R92 ;  /* 0x000000ffff039224 */ /* 0x000fc400078e005c */
[----:B------:R-:W3:Y:S04]  /*123b0*/  LDL R134, [R1+0x27c] ;  /* 0x00027c0001867983 */ /* 0x000ee80000100800 */
[----:B------:R0:W3:Y:S02]  /*123c0*/  @!P1 LDG.E.U8 R176, desc[UR56][R2.64] ;  /* 0x0000003802b09981 */ /* 0x0000e4000c1e1100 */
[----:B0-----:R-:W-:Y:S01]  /*123d0*/  LOP3.LUT R2, R131, 0xffff, RZ, 0xc0, !PT ;  /* 0x0000ffff83027812 */ /* 0x001fe200078ec0ff */
[----:B------:R-:W-:Y:S01]  /*123e0*/  @!P1 IMAD.MOV.U32 R3, RZ, RZ, R88 ;  /* 0x000000ffff039224 */ /* 0x000fe200078e0058 */
[----:B------:R-:W3:Y:S02]  /*123f0*/  LDL R131, [R1+0x284] ;  /* 0x0002840001837983 */ /* 0x000ee40000100800 */
[----:B------:R-:W-:Y:S01]  /*12400*/  PRMT R101, R2, 0x3340, R0 ;  /* 0x0000334002657816 */ /* 0x000fe20000000000 */
[----:B------:R-:W-:Y:S01]  /*12410*/  @!P1 IMAD.MOV.U32 R2, RZ, RZ, R4 ;  /* 0x000000ffff029224 */ /* 0x000fe200078e0004 */
[----:B------:R-:W3:Y:S01]  /*12420*/  LDL R88, [R1+0x288] ;  /* 0x0002880001587983 */ /* 0x000ee20000100800 */
[----:B------:R-:W-:-:S03]  /*12430*/  LOP3.LUT R0, R169, 0xffff, RZ, 0xc0, !PT ;  /* 0x0000ffffa9007812 */ /* 0x000fc600078ec0ff */
[----:B------:R-:W3:Y:S04]  /*12440*/  LDL R4, [R1+0x280] ;  /* 0x0002800001047983 */ /* 0x000ee80000100800 */
[----:B------:R-:W3:Y:S04]  /*12450*/  LDL.LU R122, [R1+0x19c] ;  /* 0x00019c00017a7983 */ /* 0x000ee80000300800 */
[----:B------:R-:W3:Y:S04]  /*12460*/  LDL.LU R169, [R1+0x1100] ;  /* 0x0011000001a97983 */ /* 0x000ee80000300800 */
[----:B------:R-:W3:Y:S01]  /*12470*/  LDL R132, [R1+0x278] ;  /* 0x0002780001847983 */ /* 0x000ee20000100800 */
[----:B----4-:R-:W-:-:S06]  /*12480*/  PRMT R195, RZ, 0x7610, R195 ;  /* 0x00007610ffc37816 */ /* 0x010fcc00000000c3 */
[----:B------:R0:W4:Y:S02]  /*12490*/  @!P1 LDG.E.U8 R195, desc[UR56][R2.64] ;  /* 0x0000003802c39981 */ /* 0x000124000c1e1100 */
[----:B0-----:R-:W-:Y:S01]  /*124a0*/  LOP3.LUT R2, R133, 0xffff, RZ, 0xc0, !PT ;  /* 0x0000ffff85027812 */ /* 0x001fe200078ec0ff */
[----:B--2---:R-:W-:Y:S01]  /*124b0*/  @!P1 IMAD.MOV.U32 R3, RZ, RZ, R120 ;  /* 0x000000ffff039224 */ /* 0x004fe200078e0078 */
[----:B------:R-:W2:Y:S02]  /*124c0*/  LDL R133, [R1+0x274] ;  /* 0x0002740001857983 */ /* 0x000ea40000100800 */
[----:B------:R-:W-:Y:S01]  /*124d0*/  PRMT R92, R2, 0x3340, R0 ;  /* 0x00003340025c7816 */ /* 0x000fe20000000000 */
[----:B------:R-:W-:Y:S01]  /*124e0*/  @!P1 IMAD.MOV.U32 R2, RZ, RZ, R90 ;  /* 0x000000ffff029224 */ /* 0x000fe200078e005a */
[----:B------:R-:W4:Y:S01]  /*124f0*/  LDL.LU R120, [R1+0x1d0] ;  /* 0x0001d00001787983 */ /* 0x000f220000300800 */
[----:B------:R-:W-:-:S06]  /*12500*/  PRMT R187, RZ, 0x7610, R187 ;  /* 0x00007610ffbb7816 */ /* 0x000fcc00000000bb */
[----:B------:R0:W4:Y:S02]  /*12510*/  @!P1 LDG.E.U8 R187, desc[UR56][R2.64] ;  /* 0x0000003802bb9981 */ /* 0x000124000c1e1100 */
[----:B0-----:R-:W-:Y:S02]  /*12520*/  LOP3.LUT R2, R177, 0xffff, RZ, 0xc0, !PT ;  /* 0x0000ffffb1027812 */ /* 0x001fe400078ec0ff */
[----:B------:R-:W2:Y:S01]  /*12530*/  LDL.LU R177, [R1+0x10fc] ;  /* 0x0010fc0001b17983 */ /* 0x000ea20000300800 */
[----:B------:R-:W-:Y:S01]  /*12540*/  LOP3.LUT R0, R138, 0xffff, RZ, 0xc0, !PT ;  /* 0x0000ffff8a007812 */ /* 0x000fe200078ec0ff */
[----:B---3--:R-:W-:Y:S02]  /*12550*/  @!P1 IMAD.MOV.U32 R3, RZ, RZ, R131 ;  /* 0x000000ffff039224 */ /* 0x008fe400078e0083 */
[----:B------:R-:W3:Y:S01]  /*12560*/  LDL.LU R131, [R1+0x1e4] ;  /* 0x0001e40001837983 */ /* 0x000ee20000300800 */
[----:B------:R-:W-:Y:S01]  /*12570*/  PRMT R90, R2, 0x3340, R0 ;  /* 0x00003340025a7816 */ /* 0x000fe20000000000 */
[----:B------:R-:W-:Y:S01]  /*12580*/  @!P1 IMAD.MOV.U32 R2, RZ, RZ, R88 ;  /* 0x000000ffff029224 */ /* 0x000fe200078e0058 */
[----:B------:R-:W-:-:S02]  /*12590*/  LOP3.LUT R0, R194, 0xffff, RZ, 0xc0, !PT ;  /* 0x0000ffffc2007812 */ /* 0x000fc400078ec0ff */
[----:B------:R-:W4:Y:S01]  /*125a0*/  LDL.LU R194, [R1+0x10f8] ;  /* 0x0010f80001c27983 */ /* 0x000f220000300800 */
[----:B------:R-:W-:-:S06]  /*125b0*/  PRMT R169, RZ, 0x7610, R169 ;  /* 0x00007610ffa97816 */ /* 0x000fcc00000000a9 */
[----:B------:R0:W3:Y:S02]  /*125c0*/  @!P1 LDG.E.U8 R169, desc[UR56][R2.64] ;  /* 0x0000003802a99981 */ /* 0x0000e4000c1e1100 */
[----:B0-----:R-:W-:Y:S01]  /*125d0*/  LOP3.LUT R2, R136, 0xffff, RZ, 0xc0, !PT ;  /* 0x0000ffff88027812 */ /* 0x001fe200078ec0ff */
[----:B------:R-:W-:Y:S01]  /*125e0*/  @!P1 IMAD.MOV.U32 R3, RZ, RZ, R134 ;  /* 0x000000ffff039224 */ /* 0x000fe200078e0086 */
[----:B------:R-:W3:Y:S02]  /*125f0*/  LDL R136, [R1+0x26c] ;  /* 0x00026c0001887983 */ /* 0x000ee40000100800 */
[----:B------:R-:W-:Y:S01]  /*12600*/  PRMT R88, R2, 0x3340, R0 ;  /* 0x0000334002587816 */ /* 0x000fe20000000000 */
[----:B------:R-:W-:Y:S02]  /*12610*/  @!P1 IMAD.MOV.U32 R2, RZ, RZ, R4 ;  /* 0x000000ffff029224 */ /* 0x000fe400078e0004 */
[----:B------:R-:W3:Y:S01]  /*12620*/  LDL R4, [R1+0x270] ;  /* 0x0002700001047983 */ /* 0x000ee20000100800 */
[----:B--2---:R-:W-:-:S06]  /*12630*/  PRMT R177, RZ, 0x7610, R177 ;  /* 0x00007610ffb17816 */ /* 0x004fcc00000000b1 */
[----:B------:R0:W2:Y:S02]  /*12640*/  @!P1 LDG.E.U8 R177, desc[UR56][R2.64] ;  /* 0x0000003802b19981 */ /* 0x0000a4000c1e1100 */
[----:B0-----:R-:W-:Y:S02]  /*12650*/  LOP3.LUT R2, R186, 0xffff, RZ, 0xc0, !PT ;  /* 0x0000ffffba027812 */ /* 0x001fe400078ec0ff */
[----:B------:R-:W2:Y:S01]  /*12660*/  LDL.LU R186, [R1+0x10f4] ;  /* 0x0010f40001ba7983 */ /* 0x000ea20000300800 */
[----:B------:R-:W-:Y:S01]  /*12670*/  LOP3.LUT R0, R204, 0xffff, RZ, 0xc0, !PT ;  /* 0x0000ffffcc007812 */ /* 0x000fe200078ec0ff */
[----:B------:R-:W-:Y:S01]  /*12680*/  @!P1 IMAD.MOV.U32 R3, RZ, RZ, R133 ;  /* 0x000000ffff039224 */ /* 0x000fe200078e0085 */
[----:B----4-:R-:W-:Y:S01]  /*12690*/  PRMT R194, RZ, 0x7610, R194 ;  /* 0x00007610ffc27816 */ /* 0x010fe200000000c2 */
[----:B------:R-:W4:Y:S01]  /*126a0*/  LDL R138, [R1+0x264] ;  /* 0x00026400018a7983 */ /* 0x000f220000100800 */
[----:B------:R-:W-:Y:S01]  /*126b0*/  PRMT R204, R2, 0x3340, R0 ;  /* 0x0000334002cc7816 */ /* 0x000fe20000000000 */
[----:B------:R-:W-:Y:S01]  /*126c0*/  @!P1 IMAD.MOV.U32 R2, RZ, RZ, R132 ;  /* 0x000000ffff029224 */ /* 0x000fe200078e0084 */
[----:B------:R-:W-:Y:S01]  /*126d0*/  LOP3.LUT R0, R170, 0xffff, RZ, 0xc0, !PT ;  /* 0x0000ffffaa007812 */ /* 0x000fe200078ec0ff */
[----:B------:R-:W4:Y:S04]  /*126e0*/  LDL R134, [R1+0x268] ;  /* 0x0002680001867983 */ /* 0x000f280000100800 */
[----:B------:R0:W4:Y:S04]  /*126f0*/  @!P1 LDG.E.U8 R194, desc[UR56][R2.64] ;  /* 0x0000003802c29981 */ /* 0x000128000c1e1100 */
[----:B------:R-:W4:Y:S04]  /*12700*/  LDL.LU R132, [R1+0x1d8] ;  /* 0x0001d80001847983 */ /* 0x000f280000300800 */
[----:B------:R-:W4:Y:S01]  /*12710*/  LDL.LU R170, [R1+0x10f0] ;  /* 0x0010f00001aa7983 */ /* 0x000f220000300800 */
[----:B0-----:R-:W-:Y:S01]  /*12720*/  LOP3.LUT R2, R122, 0xffff, RZ, 0xc0, !PT ;  /* 0x0000ffff7a027812 */ /* 0x001fe200078ec0ff */
[----:B---3--:R-:W-:-:S02]  /*12730*/  @!P1 IMAD.MOV.U32 R3, RZ, RZ, R136 ;  /* 0x000000ffff039224 */ /* 0x008fc400078e0088 */
[----:B------:R-:W3:Y:S01]  /*12740*/  LDL R133, [R1+0x25c] ;  /* 0x00025c0001857983 */ /* 0x000ee20000100800 */
[----:B------:R-:W-:Y:S01]  /*12750*/  PRMT R148, R2, 0x3340, R0 ;  /* 0x0000334002947816 */ /* 0x000fe20000000000 */
[----:B------:R-:W-:Y:S02]  /*12760*/  @!P1 IMAD.MOV.U32 R2, RZ, RZ, R4 ;  /* 0x000000ffff029224 */ /* 0x000fe400078e0004 */
[----:B------:R-:W3:Y:S01]  /*12770*/  LDL R122, [R1+0x260] ;  /* 0x00026000017a7983 */ /* 0x000ee20000100800 */
[----:B------:R-:W-:Y:S02]  /*12780*/  LOP3.LUT R0, R178, 0xffff, RZ, 0xc0, !PT ;  /* 0x0000ffffb2007812 */ /* 0x000fe400078ec0ff */
[----:B--2---:R-:W-:-:S06]  /*12790*/  PRMT R186, RZ, 0x7610, R186 ;  /* 0x00007610ffba7816 */ /* 0x004fcc00000000ba */
[----:B------:R0:W2:Y:S02]  /*127a0*/  @!P1 LDG.E.U8 R186, desc[UR56][R2.64] ;  /* 0x0000003802ba9981 */ /* 0x0000a4000c1e1100 */
[----:B0-----:R-:W-:Y:S02]  /*127b0*/  LOP3.LUT R2, R120, 0xffff, RZ, 0xc0, !PT ;  /* 0x0000ffff78027812 */ /* 0x001fe400078ec0ff */
[----:B------:R-:W2:Y:S04]  /*127c0*/  LDL.LU R120, [R1+0x1ec] ;  /* 0x0001ec0001787983 */ /* 0x000ea80000300800 */
[----:B------:R-:W2:Y:S01]  /*127d0*/  LDL.LU R178, [R1+0x10ec] ;  /* 0x0010ec0001b27983 */ /* 0x000ea20000300800 */
[----:B------:R-:W-:Y:S01]  /*127e0*/  PRMT R144, R2, 0x3340, R0 ;  /* 0x0000334002907816 */ /* 0x000fe20000000000 */
[----:B----4-:R-:W-:Y:S01]  /*127f0*/  @!P1 IMAD.MOV.U32 R2, RZ, RZ, R134 ;  /* 0x000000ffff029224 */ /* 0x010fe200078e0086 */
[----:B------:R-:W-:Y:S01]  /*12800*/  PRMT R170, RZ, 0x7610, R170 ;  /* 0x00007610ffaa7816 */ /* 0x000fe200000000aa */
[----:B------:R-:W-:Y:S01]  /*12810*/  @!P1 IMAD.MOV.U32 R3, RZ, RZ, R138 ;  /* 0x000000ffff039224 */ /* 0x000fe200078e008a */
[----:B------:R-:W4:Y:S01]  /*12820*/  LDL R136, [R1+0x254] ;  /* 0x0002540001887983 */ /* 0x000f220000100800 */
[----:B------:R-:W-:-:S03]  /*12830*/  LOP3.LUT R0, R193, 0xffff, RZ, 0xc0, !PT ;  /* 0x0000ffffc1007812 */ /* 0x000fc600078ec0ff */
[----:B------:R0:W4:Y:S04]  /*12840*/  @!P1 LDG.E.U8 R170, desc[UR56][R2.64] ;  /* 0x0000003802aa9981 */ /* 0x000128000c1e1100 */
[----:B------:R-:W4:Y:S01]  /*12850*/  LDL R4, [R1+0x258] ;  /* 0x0002580001047983 */ /* 0x000f220000100800 */
[----:B0-----:R-:W-:-:S03]  /*12860*/  LOP3.LUT R2, R131, 0xffff, RZ, 0xc0, !PT ;  /* 0x0000ffff83027812 */ /* 0x001fc600078ec0ff */
[----:B------:R-:W4:Y:S04]  /*12870*/  LDL.LU R131, [R1+0x204] ;  /* 0x0002040001837983 */ /* 0x000f280000300800 */
[----:B------:R-:W4:Y:S01]  /*12880*/  LDL.LU R193, [R1+0x10e8] ;  /* 0x0010e80001c17983 */ /* 0x000f220000300800 */
[----:B------:R-:W-:Y:S01]  /*12890*/  PRMT R140, R2, 0x3340, R0 ;  /* 0x00003340028c7816 */ /* 0x000fe20000000000 */
[----:B---3--:R-:W-:Y:S02]  /*128a0*/  @!P1 IMAD.MOV.U32 R2, RZ, RZ, R122 ;  /* 0x000000ffff029224 */ /* 0x008fe400078e007a */
[----:B------:R-:W-:Y:S01]  /*128b0*/  @!P1 IMAD.MOV.U32 R3, RZ, RZ, R133 ;  /* 0x000000ffff039224 */ /* 0x000fe200078e0085 */
[----:B------:R-:W3:Y:S04]  /*128c0*/  LDL R122, [R1+0x250] ;  /* 0x00025000017a7983 */ /* 0x000ee80000100800 */
[----:B------:R-:W3:Y:S04]  /*128d0*/  LDL R133, [R1+0x24c] ;  /* 0x00024c0001857983 */ /* 0x000ee80000100800 */
[----:B------:R-:W3:Y:S01]  /*128e0*/  LDL.LU R134, [R1+0x1e0] ;  /* 0x0001e00001867983 */ /* 0x000ee20000300800 */
[----:B--2---:R-:W-:-:S06]  /*128f0*/  PRMT R178, RZ, 0x7610, R178 ;  /* 0x00007610ffb27816 */ /* 0x004fcc00000000b2 */
[----:B------:R0:W2:Y:S02]  /*12900*/  @!P1 LDG.E.U8 R178, desc[UR56][R2.64] ;  /* 0x0000003802b29981 */ /* 0x0000a4000c1e1100 */
[----:B0-----:R-:W-:Y:S02]  /*12910*/  LOP3.LUT R2, R185, 0xffff, RZ, 0xc0, !PT ;  /* 0x0000ffffb9027812 */ /* 0x001fe400078ec0ff */
[----:B------:R-:W2:Y:S01]  /*12920*/  LDL.LU R185, [R1+0x10e4] ;  /* 0x0010e40001b97983 */ /* 0x000ea20000300800 */
[----:B------:R-:W-:Y:S01]  /*12930*/  LOP3.LUT R0, R206, 0xffff, RZ, 0xc0, !PT ;  /* 0x0000ffffce007812 */ /* 0x000fe200078ec0ff */
[----:B----4-:R-:W-:Y:S02]  /*12940*/  @!P1 IMAD.MOV.U32 R3, RZ, RZ, R136 ;  /* 0x000000ffff039224 */ /* 0x010fe400078e0088 */
[----:B------:R-:W4:Y:S01]  /*12950*/  LDL R142, [R1+0x244] ;  /* 0x00024400018e7983 */ /* 0x000f220000100800 */
[----:B------:R-:W-:Y:S01]  /*12960*/  PRMT R206, R2, 0x3340, R0 ;  /* 0x0000334002ce7816 */ /* 0x000fe20000000000 */
[----:B------:R-:W-:Y:S01]  /*12970*/  @!P1 IMAD.MOV.U32 R2, RZ, RZ, R4 ;  /* 0x000000ffff029224 */ /* 0x000fe200078e0004 */
[----:B------:R-:W-:Y:S01]  /*12980*/  PRMT R193, RZ, 0x7610, R193 ;  /* 0x00007610ffc17816 */ /* 0x000fe200000000c1 */
[----:B------:R-:W4:Y:S01]  /*12990*/  LDL R138, [R1+0x248] ;  /* 0x00024800018a7983 */ /* 0x000f220000100800 */
[----:B------:R-:W-:-:S03]  /*129a0*/  LOP3.LUT R0, R171, 0xffff, RZ, 0xc0, !PT ;  /* 0x0000ffffab007812 */ /* 0x000fc600078ec0ff */
[----:B------:R-:W4:Y:S04]  /*129b0*/  LDL.LU R171, [R1+0x10e0] ;  /* 0x0010e00001ab7983 */ /* 0x000f280000300800 */
[----:B------:R0:W4:Y:S04]  /*129c0*/  @!P1 LDG.E.U8 R193, desc[UR56][R2.64] ;  /* 0x0000003802c19981 */ /* 0x000128000c1e1100 */
[----:B------:R-:W4:Y:S04]  /*129d0*/  LDL R136, [R1+0x23c] ;  /* 0x00023c0001887983 */ /* 0x000f280000100800 */
[----:B------:R-:W4:Y:S01]  /*129e0*/  LDL R4, [R1+0x240] ;  /* 0x0002400001047983 */ /* 0x000f220000100800 */
[----:B0-----:R-:W-:Y:S01]  /*129f0*/  LOP3.LUT R2, R132, 0xffff, RZ, 0xc0, !PT ;  /* 0x0000ffff84027812 */ /* 0x001fe200078ec0ff */
[----:B---3--:R-:W-:-:S02]  /*12a00*/  @!P1 IMAD.MOV.U32 R3, RZ, RZ, R133 ;  /* 0x000000ffff039224 */ /* 0x008fc400078e0085 */
[----:B------:R-:W3:Y:S01]  /*12a10*/  LDL.LU R132, [R1+0x1f8] ;  /* 0x0001f80001847983 */ /* 0x000ee20000300800 */
[----:B------:R-:W-:Y:S01]  /*12a20*/  PRMT R150, R2, 0x3340, R0 ;  /* 0x0000334002967816 */ /* 0x000fe20000000000 */
[----:B------:R-:W-:Y:S01]  /*12a30*/  @!P1 IMAD.MOV.U32 R2, RZ, RZ, R122 ;  /* 0x000000ffff029224 */ /* 0x000fe200078e007a */
[----:B------:R-:W-:Y:S02]  /*12a40*/  LOP3.LUT R0, R179, 0xffff, RZ, 0xc0, !PT ;  /* 0x0000ffffb3007812 */ /* 0x000fe400078ec0ff */
[----:B------:R-:W3:Y:S04]  /*12a50*/  LDL.LU R179, [R1+0x10dc] ;  /* 0x0010dc0001b37983 */ /* 0x000ee80000300800 */
[----:B------:R-:W3:Y:S01]  /*12a60*/  LDL R122, [R1+0x234] ;  /* 0x00023400017a7983 */ /* 0x000ee20000100800 */
[----:B--2---:R-:W-:-:S06]  /*12a70*/  PRMT R185, RZ, 0x7610, R185 ;  /* 0x00007610ffb97816 */ /* 0x004fcc00000000b9 */
[----:B------:R0:W2:Y:S02]  /*12a80*/  @!P1 LDG.E.U8 R185, desc[UR56][R2.64] ;  /* 0x0000003802b99981 */ /* 0x0000a4000c1e1100 */
[----:B0-----:R-:W-:Y:S02]  /*12a90*/  LOP3.LUT R2, R120, 0xffff, RZ, 0xc0, !PT ;  /* 0x0000ffff78027812 */ /* 0x001fe400078ec0ff */
[----:B------:R-:W2:Y:S02]  /*12aa0*/  LDL R120, [R1+0x238] ;  /* 0x0002380001787983 */ /* 0x000ea40000100800 */
[----:B------:R-:W-:Y:S02]  /*12ab0*/  PRMT R146, R2, 0x3340, R0 ;  /* 0x0000334002927816 */ /* 0x000fe40000000000 */
[----:B------:R-:W2:Y:S01]  /*12ac0*/  LDL.LU R133, [R1+0x208] ;  /* 0x0002080001857983 */ /* 0x000ea20000300800 */
[----:B------:R-:W-:-:S03]  /*12ad0*/  LOP3.LUT R0, R192, 0xffff, RZ, 0xc0, !PT ;  /* 0x0000ffffc0007812 */ /* 0x000fc600078ec0ff */
[----:B------:R-:W2:Y:S01]  /*12ae0*/  LDL.LU R192, [R1+0x10d8] ;  /* 0x0010d80001c07983 */ /* 0x000ea20000300800 */
[----:B----4-:R-:W-:Y:S01]  /*12af0*/  PRMT R171, RZ, 0x7610, R171 ;  /* 0x00007610ffab7816 */ /* 0x010fe200000000ab */
[----:B------:R-:W-:Y:S02]  /*12b00*/  @!P1 IMAD.MOV.U32 R2, RZ, RZ, R138 ;  /* 0x000000ffff029224 */ /* 0x000fe400078e008a */
[----:B------:R-:W-:-:S05]  /*12b10*/  @!P1 IMAD.MOV.U32 R3, RZ, RZ, R142 ;  /* 0x000000ffff039224 */ /* 0x000fca00078e008e */
[----:B------:R0:W4:Y:S01]  /*12b20*/  @!P1 LDG.E.U8 R171, desc[UR56][R2.64] ;  /* 0x0000003802ab9981 */ /* 0x000122000c1e1100 */
[----:B---3--:R-:W-:Y:S02]  /*12b30*/  PRMT R179, RZ, 0x7610, R179 ;  /* 0x00007610ffb37816 */ /* 0x008fe400000000b3 */
[----:B0-----:R-:W-:Y:S01]  /*12b40*/  LOP3.LUT R2, R131, 0xffff, RZ, 0xc0, !PT ;  /* 0x0000ffff83027812 */ /* 0x001fe200078ec0ff */
[----:B------:R-:W-:Y:S01]  /*12b50*/  @!P1 IMAD.MOV.U32 R3, RZ, RZ, R136 ;  /* 0x000000ffff039224 */ /* 0x000fe200078e0088 */
[----:B------:R-:W3:Y:S02]  /*12b60*/  LDL.LU R131, [R1+0x1e8] ;  /* 0x0001e80001837983 */ /* 0x000ee40000300800 */
[----:B------:R-:W-:Y:S01]  /*12b70*/  PRMT R142, R2, 0x3340, R0 ;  /* 0x00003340028e7816 */ /* 0x000fe20000000000 */
[----:B------:R-:W-:Y:S01]  /*12b80*/  @!P1 IMAD.MOV.U32 R2, RZ, RZ, R4 ;  /* 0x000000ffff029224 */ /* 0x000fe200078e0004 */
[----:B------:R-:W-:Y:S01]  /*12b90*/  LOP3.LUT R0, R184, 0xffff, RZ, 0xc0, !PT ;  /* 0x0000ffffb8007812 */ /* 0x000fe200078ec0ff */
[----:B------:R-:W4:Y:S04]  /*12ba0*/  LDL.LU R4, [R1+0x200] ;  /* 0x0002000001047983 */ /* 0x000f280000300800 */
[----:B------:R0:W4:Y:S04]  /*12bb0*/  @!P1 LDG.E.U8 R179, desc[UR56][R2.64] ;  /* 0x0000003802b39981 */ /* 0x000128000c1e1100 */
[----:B------:R-:W4:Y:S04]  /*12bc0*/  LDL.LU R151, [R1+0x1c8] ;  /* 0x0001c80001977983 */ /* 0x000f280000300800 */
[----:B------:R-:W4:Y:S01]  /*12bd0*/  LDL.LU R149, [R1+0x1b4] ;  /* 0x0001b40001957983 */ /* 0x000f220000300800 */
[----:B0-----:R-:W-:Y:S01]  /*12be0*/  LOP3.LUT R2, R134, 0xffff, RZ, 0xc0, !PT ;  /* 0x0000ffff86027812 */ /* 0x001fe200078ec0ff */
[----:B------:R-:W-:-:S02]  /*12bf0*/  @!P1 IMAD.MOV.U32 R3, RZ, RZ, R122 ;  /* 0x000000ffff039224 */ /* 0x000fc400078e007a */
[----:B------:R-:W3:Y:S01]  /*12c00*/  LDL.LU R184, [R1+0x10d4] ;  /* 0x0010d40001b87983 */ /* 0x000ee20000300800 */
[----:B------:R-:W-:-:S03]  /*12c10*/  PRMT R138, R2, 0x3340, R0 ;  /* 0x00003340028a7816 */ /* 0x000fc60000000000 */
[----:B------:R-:W4:Y:S01]  /*12c20*/  LDL.LU R122, [R1+0x1c4] ;  /* 0x0001c400017a7983 */ /* 0x000f220000300800 */
[----:B------:R-:W-:Y:S01]  /*12c30*/  LOP3.LUT R0, R172, 0xffff, RZ, 0xc0, !PT ;  /* 0x0000ffffac007812 */ /* 0x000fe200078ec0ff */
[----:B--2---:R-:W-:Y:S02]  /*12c40*/  @!P1 IMAD.MOV.U32 R2, RZ, RZ, R120 ;  /* 0x000000ffff029224 */ /* 0x004fe400078e0078 */
[----:B------:R-:W2:Y:S01]  /*12c50*/  LDL.LU R120, [R1+0x1b0] ;  /* 0x0001b00001787983 */ /* 0x000ea20000300800 */
[----:B------:R-:W-:-:S06]  /*12c60*/  PRMT R192, RZ, 0x7610, R192 ;  /* 0x00007610ffc07816 */ /* 0x000fcc00000000c0 */
[----:B------:R0:W2:Y:S02]  /*12c70*/  @!P1 LDG.E.U8 R192, desc[UR56][R2.64] ;  /* 0x0000003802c09981 */ /* 0x0000a4000c1e1100 */
[----:B0-----:R-:W-:Y:S02]  /*12c80*/  LOP3.LUT R2, R132, 0xffff, RZ, 0xc0, !PT ;  /* 0x0000ffff84027812 */ /* 0x001fe400078ec0ff */
[----:B------:R-:W4:Y:S04]  /*12c90*/  LDL R3, [R1+0x230] ;  /* 0x0002300001037983 */ /* 0x000f280000100800 */
[----:B------:R-:W2:Y:S01]  /*12ca0*/  LDL.LU R172, [R1+0x10d0] ;  /* 0x0010d00001ac7983 */ /* 0x000ea20000300800 */
[----:B------:R-:W-:-:S03]  /*12cb0*/  PRMT R136, R2, 0x3340, R0 ;  /* 0x0000334002887816 */ /* 0x000fc60000000000 */
[----:B------:R-:W2:Y:S04]  /*12cc0*/  LDL.LU R134, [R1+0x16c] ;  /* 0x00016c0001867983 */ /* 0x000ea80000300800 */
[----:B------:R-:W2:Y:S04]  /*12cd0*/  LDL.LU R132, [R1+0x168] ;  /* 0x0001680001847983 */ /* 0x000ea80000300800 */
[----:B------:R-:W2:Y:S01]  /*12ce0*/  LDL R0, [R1+0x22c] ;  /* 0x00022c0001007983 */ /* 0x000ea20000100800 */
[----:B---3--:R-:W-:Y:S01]  /*12cf0*/  PRMT R184, RZ, 0x7610, R184 ;  /* 0x00007610ffb87816 */ /* 0x008fe200000000b8 */
[----:B----4-:R-:W-:-:S02]  /*12d00*/  @!P1 IMAD.MOV.U32 R2, RZ, RZ, R3 ;  /* 0x000000ffff029224 */ /* 0x010fc400078e0003 */
[----:B--2---:R-:W-:Y:S01]  /*12d10*/  @!P1 IMAD.MOV.U32 R3, RZ, RZ, R0 ;  /* 0x000000ffff039224 */ /* 0x004fe200078e0000 */
[----:B------:R-:W-:-:S04]  /*12d20*/  LOP3.LUT R0, R180, 0xffff, RZ, 0xc0, !PT ;  /* 0x0000ffffb4007812 */ /* 0x000fc800078ec0ff */
[----:B------:R0:W2:Y:S02]  /*12d30*/  @!P1 LDG.E.U8 R184, desc[UR56][R2.64] ;  /* 0x0000003802b89981 */ /* 0x0000a4000c1e1100 */
[----:B0-----:R-:W-:Y:S02]  /*12d40*/  LOP3.LUT R2, R133, 0xffff, RZ, 0xc0, !PT ;  /* 0x0000ffff85027812 */ /* 0x001fe400078ec0ff */
[----:B------:R-:W3:Y:S02]  /*12d50*/  LDL R3, [R1+0x228] ;  /* 0x0002280001037983 */ /* 0x000ee40000100800 */
[----:B------:R-:W-:Y:S02]  /*12d60*/  PRMT R133, R2, 0x3340, R0 ;  /* 0x0000334002857816 */ /* 0x000fe40000000000 */
[----:B------:R-:W4:Y:S04]  /*12d70*/  LDL.LU R180, [R1+0x10cc] ;  /* 0x0010cc0001b47983 */ /* 0x000f280000300800 */
[----:B------:R-:W3:Y:S04]  /*12d80*/  LDL R2, [R1+0x224] ;  /* 0x0002240001027983 */ /* 0x000ee80000100800 */
[----:B------:R-:W2:Y:S01]  /*12d90*/  LDL.LU R0, [R1+0x20c] ;  /* 0x00020c0001007983 */ /* 0x000ea20000300800 */
[----:B------:R-:W-:-:S02]  /*12da0*/  PRMT R172, RZ, 0x7610, R172 ;  /* 0x00007610ffac7816 */ /* 0x000fc400000000ac */
[----:B---3--:R-:W-:-:S04]  /*12db0*/  @!P1 LOP3.LUT R3, R3, R2, RZ, 0x3c, !PT ;  /* 0x0000000203039212 */ /* 0x008fc800078e3cff */
[----:B------:R-:W-:-:S04]  /*12dc0*/  @!P1 LOP3.LUT R2, R3, R2, RZ, 0x3c, !PT ;  /* 0x0000000203029212 */ /* 0x000fc800078e3cff */
[----:B------:R-:W-:-:S05]  /*12dd0*/  @!P1 LOP3.LUT R3, R3, R2, RZ, 0x3c, !PT ;  /* 0x0000000203039212 */ /* 0x000fca00078e3cff */
[----:B------:R2:W3:Y:S02]  /*12de0*/  @!P1 LDG.E.U8 R172, desc[UR56][R2.64] ;  /* 0x0000003802ac9981 */ /* 0x0004e4000c1e1100 */
[----:B--2---:R-:W-:Y:S02]  /*12df0*/  LOP3.LUT R2, R0, 0xffff, RZ, 0xc0, !PT ;  /* 0x0000ffff00027812 */ /* 0x004fe400078ec0ff */
[----:B------:R-:W2:Y:S01]  /*12e00*/  LDL R3, [R1+0x220] ;  /* 0x0002200001037983 */ /* 0x000ea20000100800 */
[----:B------:R-:W-:-:S04]  /*12e10*/  LOP3.LUT R0, R131, 0xffff, RZ, 0xc0, !PT ;  /* 0x0000ffff83007812 */ /* 0x000fc800078ec0ff */
[----:B------:R-:W-:Y:S02]  /*12e20*/  PRMT R131, R2, 0x3340, R0 ;  /* 0x0000334002837816 */ /* 0x000fe40000000000 */
[----:B------:R-:W2:Y:S01]  /*12e30*/  LDL R2, [R1+0x21c] ;  /* 0x00021c0001027983 */ /* 0x000ea20000100800 */
[----:B----4-:R-:W-:Y:S02]  /*12e40*/  PRMT R180, RZ, 0x7610, R180 ;  /* 0x00007610ffb47816 */ /* 0x010fe400000000b4 */
[----:B------:R-:W-:Y:S01]  /*12e50*/  LOP3.LUT R4, R4, 0xffff, RZ, 0xc0, !PT ;  /* 0x0000ffff04047812 */ /* 0x000fe200078ec0ff */
[----:B------:R-:W4:Y:S01]  /*12e60*/  LDL.LU R0, [R1+0x1f4] ;  /* 0x0001f40001007983 */ /* 0x000f220000300800 */
[----:B--2---:R-:W-:-:S04]  /*12e70*/  @!P1 LOP3.LUT R3, R3, R2, RZ, 0x3c, !PT ;  /* 0x0000000203039212 */ /* 0x004fc800078e3cff */
[----:B------:R-:W-:-:S04]  /*12e80*/  @!P1 LOP3.LUT R2, R3, R2, RZ, 0x3c, !PT ;  /* 0x0000000203029212 */ /* 0x000fc800078e3cff */
[----:B------:R-:W-:-:S05]  /*12e90*/  @!P1 LOP3.LUT R3, R3, R2, RZ, 0x3c, !PT ;  /* 0x0000000203039212 */ /* 0x000fca00078e3cff */
[----:B------:R0:W2:Y:S02]  /*12ea0*/  @!P1 LDG.E.U8 R180, desc[UR56][R2.64] ;  /* 0x0000003802b49981 */ /* 0x0000a4000c1e1100 */
[----:B0-----:R-:W-:-:S04]  /*12eb0*/  LOP3.LUT R3, R151, 0xffff, RZ, 0xc0, !PT ;  /* 0x0000ffff97037812 */ /* 0x001fc800078ec0ff */
[----:B------:R-:W-:Y:S02]  /*12ec0*/  PRMT R151, R4, 0x3340, R3 ;  /* 0x0000334004977816 */ /* 0x000fe40000000003 */
[----:B------:R-:W3:Y:S04]  /*12ed0*/  LDL.LU R4, [R1+0x1fc] ;  /* 0x0001fc0001047983 */ /* 0x000ee80000300800 */
[----:B------:R-:W2:Y:S01]  /*12ee0*/  LDL.LU R3, [R1+0x1f0] ;  /* 0x0001f00001037983 */ /* 0x000ea20000300800 */
[----:B----4-:R-:W-:Y:S02]  /*12ef0*/  LOP3.LUT R2, R0, 0xffff, RZ, 0xc0, !PT ;  /* 0x0000ffff00027812 */ /* 0x010fe400078ec0ff */
[----:B------:R-:W-:-:S04]  /*12f00*/  LOP3.LUT R0, R149, 0xffff, RZ, 0xc0, !PT ;  /* 0x0000ffff95007812 */ /* 0x000fc800078ec0ff */
[----:B------:R-:W-:Y:S02]  /*12f10*/  PRMT R149, R2, 0x3340, R0 ;  /* 0x0000334002957816 */ /* 0x000fe40000000000 */
[----:B---3--:R-:W-:Y:S02]  /*12f20*/  LOP3.LUT R4, R4, 0xffff, RZ, 0xc0, !PT ;  /* 0x0000ffff04047812 */ /* 0x008fe400078ec0ff */
[----:B--2---:R-:W-:Y:S02]  /*12f30*/  LOP3.LUT R2, R3, 0xffff, RZ, 0xc0, !PT ;  /* 0x0000ffff03027812 */ /* 0x004fe400078ec0ff */
[----:B------:R-:W-:-:S04]  /*12f40*/  LOP3.LUT R3, R122, 0xffff, RZ, 0xc0, !PT ;  /* 0x0000ffff7a037812 */ /* 0x000fc800078ec0ff */
[----:B------:R-:W-:Y:S02]  /*12f50*/  PRMT R122, R4, 0x3340, R3 ;  /* 0x00003340047a7816 */ /* 0x000fe40000000003 */
[----:B------:R-:W2:Y:S04]  /*12f60*/  LDL.LU R4, [R1+0x1a8] ;  /* 0x0001a80001047983 */ /* 0x000ea80000300800 */
[----:B------:R-:W3:Y:S01]  /*12f70*/  LDL.LU R3, [R1+0x198] ;  /* 0x0001980001037983 */ /* 0x000ee20000300800 */
[----:B------:R-:W-:-:S04]  /*12f80*/  LOP3.LUT R0, R120, 0xffff, RZ, 0xc0, !PT ;  /* 0x0000ffff78007812 */ /* 0x000fc800078ec0ff */
[----:B------:R-:W-:Y:S02]  /*12f90*/  PRMT R120, R2, 0x3340, R0 ;  /* 0x0000334002787816 */ /* 0x000fe40000000000 */
[----:B--2---:R-:W-:Y:S02]  /*12fa0*/  LOP3.LUT R4, R4, 0xffff, RZ, 0xc0, !PT ;  /* 0x0000ffff04047812 */ /* 0x004fe400078ec0ff */
[----:B---3--:R-:W-:Y:S02]  /*12fb0*/  LOP3.LUT R2, R3, 0xffff, RZ, 0xc0, !PT ;  /* 0x0000ffff03027812 */ /* 0x008fe400078ec0ff */
        /* <DEDUP_REMOVED lines=54> */
[----:B------:R-:W-:Y:S02]  /*13320*/  LOP3.LUT R0, R125, 0xffff, RZ, 0xc0, !PT ;  /* 0x0000ffff7d007812 */ /* 0x000fe400078ec0ff */
[----:B--2---:R-:W-:Y:S02]  /*13330*/  LOP3.LUT R4, R4, 0xffff, RZ, 0xc0, !PT ;  /* 0x0000ffff04047812 */ /* 0x004fe400078ec0ff */
[----:B---3--:R-:W-:Y:S02]  /*13340*/  LOP3.LUT R2, R3, 0xffff, RZ, 0xc0, !PT ;  /* 0x0000ffff03027812 */ /* 0x008fe400078ec0ff */
[----:B------:R-:W-:-:S04]  /*13350*/  LOP3.LUT R3, R251, 0xffff, RZ, 0xc0, !PT ;  /* 0x0000fffffb037812 */ /* 0x000fc800078ec0ff */
[----:B------:R-:W-:Y:S02]  /*13360*/  PRMT R125, R4, 0x3340, R3 ;  /* 0x00003340047d7816 */ /* 0x000fe40000000003 */
[----:B------:R-:W2:Y:S04]  /*13370*/  LDL.LU R4, [R1+0x128] ;  /* 0x0001280001047983 */ /* 0x000ea80000300800 */
[----:B------:R-:W3:Y:S01]  /*13380*/  LDL.LU R3, [R1+0x120] ;  /* 0x0001200001037983 */ /* 0x000ee20000300800 */
[----:B------:R-:W-:Y:S02]  /*13390*/  PRMT R251, R2, 0x3340, R0 ;  /* 0x0000334002fb7816 */ /* 0x000fe40000000000 */
[----:B--2---:R-:W-:Y:S02]  /*133a0*/  LOP3.LUT R4, R4, 0xffff, RZ, 0xc0, !PT ;  /* 0x0000ffff04047812 */ /* 0x004fe400078ec0ff */
[----:B---3--:R-:W-:-:S02]  /*133b0*/  LOP3.LUT R2, R3, 0xffff, RZ, 0xc0, !PT ;  /* 0x0000ffff03027812 */ /* 0x008fc400078ec0ff */
        /* <DEDUP_REMOVED lines=38> */
[----:B------:R-:W-:Y:S02]  /*13620*/  LOP3.LUT R0, R219, 0xffff, RZ, 0xc0, !PT ;  /* 0x0000ffffdb007812 */ /* 0x000fe400078ec0ff */
[----:B--2---:R-:W-:-:S02]  /*13630*/  LOP3.LUT R4, R4, 0xffff, RZ, 0xc0, !PT ;  /* 0x0000ffff04047812 */ /* 0x004fc400078ec0ff */
        /* <DEDUP_REMOVED lines=63> */
[----:B------:R-:W-:-:S02]  /*13a30*/  LOP3.LUT R6, R6, 0xffff, RZ, 0xc0, !PT ;  /* 0x0000ffff06067812 */ /* 0x000fc400078ec0ff */
[----:B------:R-:W-:Y:S02]  /*13a40*/  LOP3.LUT R5, R5, 0xffff, RZ, 0xc0, !PT ;  /* 0x0000ffff05057812 */ /* 0x000fe400078ec0ff */
[----:B------:R-:W-:Y:S02]  /*13a50*/  LOP3.LUT R8, R8, 0xffff, RZ, 0xc0, !PT ;  /* 0x0000ffff08087812 */ /* 0x000fe400078ec0ff */
[----:B------:R-:W-:Y:S02]  /*13a60*/  LOP3.LUT R7, R7, 0xffff, RZ, 0xc0, !PT ;  /* 0x0000ffff07077812 */ /* 0x000fe400078ec0ff */
[----:B--2---:R-:W-:Y:S02]  /*13a70*/  LOP3.LUT R4, R4, 0xffff, RZ, 0xc0, !PT ;  /* 0x0000ffff04047812 */ /* 0x004fe400078ec0ff */
[----:B---3--:R-:W-:Y:S02]  /*13a80*/  LOP3.LUT R2, R3, 0xffff, RZ, 0xc0, !PT ;  /* 0x0000ffff03027812 */ /* 0x008fe400078ec0ff */
[----:B------:R-:W-:-:S04]  /*13a90*/  LOP3.LUT R3, R243, 0xffff, RZ, 0xc0, !PT ;  /* 0x0000fffff3037812 */ /* 0x000fc800078ec0ff */
[----:B------:R-:W-:Y:S02]  /*13aa0*/  PRMT R231, R4, 0x3340, R3 ;  /* 0x0000334004e77816 */ /* 0x000fe40000000003 */
[----:B------:R-:W-:Y:S02]  /*13ab0*/  LOP3.LUT R4, R69, 0xffff, RZ, 0xc0, !PT ;  /* 0x0000ffff45047812 */ /* 0x000fe400078ec0ff */
[----:B------:R-:W-:Y:S01]  /*13ac0*/  LOP3.LUT R3, R228, 0xffff, RZ, 0xc0, !PT ;  /* 0x0000ffffe4037812 */ /* 0x000fe200078ec0ff */
[----:B------:R-:W2:Y:S01]  /*13ad0*/  LDL.LU R69, [R1+0x10c8] ;  /* 0x0010c80001457983 */ /* 0x000ea20000300800 */
[----:B------:R-:W-:Y:S02]  /*13ae0*/  PRMT R243, R2, 0x3340, R0 ;  /* 0x0000334002f37816 */ /* 0x000fe40000000000 */
[----:B------:R-:W-:Y:S02]  /*13af0*/  LOP3.LUT R2, R80, 0xffff, RZ, 0xc0, !PT ;  /* 0x0000ffff50027812 */ /* 0x000fe400078ec0ff */
[----:B------:R-:W-:Y:S01]  /*13b00*/  LOP3.LUT R0, R226, 0xffff, RZ, 0xc0, !PT ;  /* 0x0000ffffe2007812 */ /* 0x000fe200078ec0ff */
[----:B------:R-:W3:Y:S01]  /*13b10*/  LDL.LU R80, [R1+0x10c4] ;  /* 0x0010c40001507983 */ /* 0x000ee20000300800 */
[----:B------:R-:W-:-:S02]  /*13b20*/  PRMT R226, R4, 0x3340, R3 ;  /* 0x0000334004e27816 */ /* 0x000fc40000000003 */
[----:B------:R-:W-:Y:S02]  /*13b30*/  LOP3.LUT R4, R67, 0xffff, RZ, 0xc0, !PT ;  /* 0x0000ffff43047812 */ /* 0x000fe400078ec0ff */
[----:B------:R-:W-:Y:S01]  /*13b40*/  LOP3.LUT R3, R242, 0xffff, RZ, 0xc0, !PT ;  /* 0x0000fffff2037812 */ /* 0x000fe200078ec0ff */
[----:B------:R-:W4:Y:S01]  /*13b50*/  LDL.LU R67, [R1+0x10c0] ;  /* 0x0010c00001437983 */ /* 0x000f220000300800 */
[----:B------:R-:W-:Y:S02]  /*13b60*/  PRMT R228, R2, 0x3340, R0 ;  /* 0x0000334002e47816 */ /* 0x000fe40000000000 */
[----:B------:R-:W-:Y:S02]  /*13b70*/  LOP3.LUT R2, R78, 0xffff, RZ, 0xc0, !PT ;  /* 0x0000ffff4e027812 */ /* 0x000fe400078ec0ff */
[----:B------:R-:W-:Y:S01]  /*13b80*/  LOP3.LUT R0, R230, 0xffff, RZ, 0xc0, !PT ;  /* 0x0000ffffe6007812 */ /* 0x000fe200078ec0ff */
[----:B------:R-:W3:Y:S01]  /*13b90*/  LDL.LU R78, [R1+0x10bc] ;  /* 0x0010bc00014e7983 */ /* 0x000ee20000300800 */
[----:B------:R-:W-:-:S02]  /*13ba0*/  PRMT R230, R4, 0x3340, R3 ;  /* 0x0000334004e67816 */ /* 0x000fc40000000003 */
        /* <DEDUP_REMOVED lines=18> */
[----:B------:R-:W3:Y:S01]  /*13cd0*/  LDL.LU R61, [R1+0x10a8] ;  /* 0x0010a800013d7983 */ /* 0x000ee20000300800 */
        /* <DEDUP_REMOVED lines=46> */
[----:B------:R-:W-:Y:S02]  /*13fc0*/  LOP3.LUT R3, R161, 0xffff, RZ, 0xc0, !PT ;  /* 0x0000ffffa1037812 */ /* 0x000fe400078ec0ff */
[----:B------:R-:W-:Y:S02]  /*13fd0*/  PRMT R156, R2, 0x3340, R0 ;  /* 0x00003340029c7816 */ /* 0x000fe40000000000 */
[----:B------:R-:W-:Y:S02]  /*13fe0*/  LOP3.LUT R2, R163, 0xffff, RZ, 0xc0, !PT ;  /* 0x0000ffffa3027812 */ /* 0x000fe400078ec0ff */
[----:B------:R-:W-:Y:S02]  /*13ff0*/  LOP3.LUT R0, R159, 0xffff, RZ, 0xc0, !PT ;  /* 0x0000ffff9f007812 */ /* 0x000fe400078ec0ff */
[----:B------:R-:W-:-:S02]  /*14000*/  PRMT R163, R4, 0x3340, R3 ;  /* 0x0000334004a37816 */ /* 0x000fc40000000003 */
[----:B------:R-:W-:Y:S02]  /*14010*/  LOP3.LUT R4, R115, 0xffff, RZ, 0xc0, !PT ;  /* 0x0000ffff73047812 */ /* 0x000fe400078ec0ff */
[----:B------:R-:W-:Y:S02]  /*14020*/  LOP3.LUT R3, R160, 0xffff, RZ, 0xc0, !PT ;  /* 0x0000ffffa0037812 */ /* 0x000fe400078ec0ff */
[----:B------:R-:W-:Y:S02]  /*14030*/  PRMT R161, R6, 0x3340, R5 ;  /* 0x0000334006a17816 */ /* 0x000fe40000000005 */
[----:B------:R-:W-:Y:S02]  /*14040*/  PRMT R215, R2, 0x3340, R0 ;  /* 0x0000334002d77816 */ /* 0x000fe40000000000 */
[----:B------:R-:W-:Y:S02]  /*14050*/  LOP3.LUT R2, R113, 0xffff, RZ, 0xc0, !PT ;  /* 0x0000ffff71027812 */ /* 0x000fe400078ec0ff */
[----:B------:R-:W-:-:S02]  /*14060*/  LOP3.LUT R5, R162, 0xffff, RZ, 0xc0, !PT ;  /* 0x0000ffffa2057812 */ /* 0x000fc400078ec0ff */
[----:B------:R-:W-:Y:S02]  /*14070*/  LOP3.LUT R0, R158, 0xffff, RZ, 0xc0, !PT ;  /* 0x0000ffff9e007812 */ /* 0x000fe400078ec0ff */
[----:B------:R-:W-:Y:S02]  /*14080*/  PRMT R162, R4, 0x3340, R3 ;  /* 0x0000334004a27816 */ /* 0x000fe40000000003 */
[----:B------:R-:W-:Y:S02]  /*14090*/  PRMT R159, R8, 0x3340, R7 ;  /* 0x00003340089f7816 */ /* 0x000fe40000000007 */
[----:B------:R-:W-:Y:S02]  /*140a0*/  LOP3.LUT R4, R107, 0xffff, RZ, 0xc0, !PT ;  /* 0x0000ffff6b047812 */ /* 0x000fe400078ec0ff */
[----:B------:R-:W-:Y:S02]  /*140b0*/  LOP3.LUT R3, R209, 0xffff, RZ, 0xc0, !PT ;  /* 0x0000ffffd1037812 */ /* 0x000fe400078ec0ff */
[----:B------:R-:W-:-:S02]  /*140c0*/  LOP3.LUT R7, R164, 0xffff, RZ, 0xc0, !PT ;  /* 0x0000ffffa4077812 */ /* 0x000fc400078ec0ff */
[----:B------:R-:W-:Y:S02]  /*140d0*/  PRMT R164, R2, 0x3340, R0 ;  /* 0x0000334002a47816 */ /* 0x000fe40000000000 */
[----:B------:R-:W-:Y:S02]  /*140e0*/  LOP3.LUT R2, R118, 0xffff, RZ, 0xc0, !PT ;  /* 0x0000ffff76027812 */ /* 0x000fe400078ec0ff */
[----:B------:R-:W-:Y:S02]  /*140f0*/  LOP3.LUT R0, R207, 0xffff, RZ, 0xc0, !PT ;  /* 0x0000ffffcf007812 */ /* 0x000fe400078ec0ff */
[----:B------:R-:W-:Y:S02]  /*14100*/  LOP3.LUT R8, R119, 0xffff, RZ, 0xc0, !PT ;  /* 0x0000ffff77087812 */ /* 0x000fe400078ec0ff */
[----:B------:R-:W-:Y:S01]  /*14110*/  PRMT R209, R4, 0x3340, R3 ;  /* 0x0000334004d17816 */ /* 0x000fe20000000003 */
[----:B------:R-:W4:Y:S01]  /*14120*/  LDL.LU R119, [R1+0x1078] ;  /* 0x0010780001777983 */ /* 0x000f220000300800 */
[----:B------:R-:W-:-:S02]  /*14130*/  LOP3.LUT R4, R212, 0xffff, RZ, 0xc0, !PT ;  /* 0x0000ffffd4047812 */ /* 0x000fc400078ec0ff */
[----:B------:R-:W-:Y:S02]  /*14140*/  LOP3.LUT R3, R203, 0xffff, RZ, 0xc0, !PT ;  /* 0x0000ffffcb037812 */ /* 0x000fe400078ec0ff */
[----:B------:R-:W-:Y:S02]  /*14150*/  LOP3.LUT R6, R117, 0xffff, RZ, 0xc0, !PT ;  /* 0x0000ffff75067812 */ /* 0x000fe400078ec0ff */
[----:B------:R-:W-:Y:S01]  /*14160*/  PRMT R207, R2, 0x3340, R0 ;  /* 0x0000334002cf7816 */ /* 0x000fe20000000000 */
[----:B------:R-:W2:Y:S01]  /*14170*/  LDL.LU R117, [R1+0x1074] ;  /* 0x0010740001757983 */ /* 0x000ea20000300800 */
[----:B------:R-:W-:Y:S02]  /*14180*/  PRMT R158, R8, 0x3340, R7 ;  /* 0x00003340089e7816 */ /* 0x000fe40000000007 */
[----:B------:R-:W-:Y:S01]  /*14190*/  LOP3.LUT R2, R210, 0xffff, RZ, 0xc0, !PT ;  /* 0x0000ffffd2027812 */ /* 0x000fe200078ec0ff */
[----:B------:R-:W3:Y:S01]  /*141a0*/  LDL.LU R115, [R1+0x1070] ;  /* 0x0010700001737983 */ /* 0x000ee20000300800 */
[----:B------:R-:W-:-:S02]  /*141b0*/  LOP3.LUT R8, R111, 0xffff, RZ, 0xc0, !PT ;  /* 0x0000ffff6f087812 */ /* 0x000fc400078ec0ff */
[----:B------:R-:W-:Y:S01]  /*141c0*/  LOP3.LUT R7, R213, 0xffff, RZ, 0xc0, !PT ;  /* 0x0000ffffd5077812 */ /* 0x000fe200078ec0ff */
[----:B------:R-:W4:Y:S01]  /*141d0*/  LDL.LU R113, [R1+0x106c] ;  /* 0x00106c0001717983 */ /* 0x000f220000300800 */
[----:B------:R-:W-:Y:S02]  /*141e0*/  PRMT R210, R4, 0x3340, R3 ;  /* 0x0000334004d27816 */ /* 0x000fe40000000003 */
[----:B------:R-:W-:Y:S01]  /*141f0*/  PRMT R160, R6, 0x3340, R5 ;  /* 0x0000334006a07816 */ /* 0x000fe20000000005 */
[----:B------:R-:W2:Y:S01]  /*14200*/  LDL.LU R111, [R1+0x1068] ;  /* 0x00106800016f7983 */ /* 0x000ea20000300800 */
[----:B------:R-:W-:Y:S02]  /*14210*/  LOP3.LUT R4, R22, 0xffff, RZ, 0xc0, !PT ;  /* 0x0000ffff16047812 */ /* 0x000fe400078ec0ff */
[----:B------:R-:W-:Y:S02]  /*14220*/  LOP3.LUT R3, R12, 0xffff, RZ, 0xc0, !PT ;  /* 0x0000ffff0c037812 */ /* 0x000fe400078ec0ff */
[----:B------:R-:W-:-:S02]  /*14230*/  LOP3.LUT R6, R109, 0xffff, RZ, 0xc0, !PT ;  /* 0x0000ffff6d067812 */ /* 0x000fc400078ec0ff */
[----:B------:R-:W3:Y:S01]  /*14240*/  LDL.LU R109, [R1+0x1064] ;  /* 0x00106400016d7983 */ /* 0x000ee20000300800 */
[----:B------:R-:W-:Y:S02]  /*14250*/  PRMT R213, R8, 0x3340, R7 ;  /* 0x0000334008d57816 */ /* 0x000fe40000000007 */
[----:B------:R-:W-:Y:S01]  /*14260*/  LOP3.LUT R0, R202, 0xffff, RZ, 0xc0, !PT ;  /* 0x0000ffffca007812 */ /* 0x000fe200078ec0ff */
[----:B------:R-:W4:Y:S01]  /*14270*/  LDL.LU R107, [R1+0x1060] ;  /* 0x00106000016b7983 */ /* 0x000f220000300800 */
[----:B------:R-:W-:Y:S02]  /*14280*/  LOP3.LUT R8, R105, 0xffff, RZ, 0xc0, !PT ;  /* 0x0000ffff69087812 */ /* 0x000fe400078ec0ff */
[----:B------:R-:W-:Y:S01]  /*14290*/  PRMT R202, R4, 0x3340, R3 ;  /* 0x0000334004ca7816 */ /* 0x000fe20000000003 */
[----:B------:R-:W2:Y:S01]  /*142a0*/  LDL.LU R118, [R1+0x105c] ;  /* 0x00105c0001767983 */ /* 0x000ea20000300800 */
[----:B------:R-:W-:-:S03]  /*142b0*/  PRMT R4, R135, 0x5410, R116 ;  /* 0x0000541087047816 */ /* 0x000fc60000000074 */
[----:B------:R-:W3:Y:S04]  /*142c0*/  LDL.LU R105, [R1+0x1058] ;  /* 0x0010580001697983 */ /* 0x000ee80000300800 */
[----:B------:R-:W2:Y:S04]  /*142d0*/  LDL.LU R116, [R1+0x1054] ;  /* 0x0010540001747983 */ /* 0x000ea80000300800 */
[----:B------:R-:W4:Y:S01]  /*142e0*/  LDL R135, [R1+0x150] ;  /* 0x0001500001877983 */ /* 0x000f220000100800 */
[----:B------:R-:W-:-:S04]  /*142f0*/  LOP3.LUT R5, R211, 0xffff, RZ, 0xc0, !PT ;  /* 0x0000ffffd3057812 */ /* 0x000fc800078ec0ff */
[----:B------:R-:W-:Y:S02]  /*14300*/  PRMT R211, R6, 0x3340, R5 ;  /* 0x0000334006d37816 */ /* 0x000fe40000000005 */
[----:B------:R-:W-:Y:S02]  /*14310*/  LOP3.LUT R6, R214, 0xffff, RZ, 0xc0, !PT ;  /* 0x0000ffffd6067812 */ /* 0x000fe400078ec0ff */
[----:B------:R-:W-:Y:S02]  /*14320*/  LOP3.LUT R5, R205, 0xffff, RZ, 0xc0, !PT ;  /* 0x0000ffffcd057812 */ /* 0x000fe400078ec0ff */
[----:B------:R-:W-:Y:S02]  /*14330*/  LOP3.LUT R7, R208, 0xffff, RZ, 0xc0, !PT ;  /* 0x0000ffffd0077812 */ /* 0x000fe400078ec0ff */
[----:B------:R-:W-:Y:S02]  /*14340*/  PRMT R212, R6, 0x3340, R5 ;  /* 0x0000334006d47816 */ /* 0x000fe40000000005 */
[----:B------:R-:W-:-:S02]  /*14350*/  LOP3.LUT R6, R23, 0xffff, RZ, 0xc0, !PT ;  /* 0x0000ffff17067812 */ /* 0x000fc400078ec0ff */
[----:B------:R-:W-:Y:S02]  /*14360*/  LOP3.LUT R5, R18, 0xffff, RZ, 0xc0, !PT ;  /* 0x0000ffff12057812 */ /* 0x000fe400078ec0ff */
[----:B------:R-:W-:Y:S02]  /*14370*/  PRMT R214, R8, 0x3340, R7 ;  /* 0x0000334008d67816 */ /* 0x000fe40000000007 */
[----:B------:R-:W-:Y:S02]  /*14380*/  PRMT R203, R6, 0x3340, R5 ;  /* 0x0000334006cb7816 */ /* 0x000fe40000000005 */
[----:B------:R-:W-:Y:S02]  /*14390*/  LOP3.LUT R8, R201, 0xffff, RZ, 0xc0, !PT ;  /* 0x0000ffffc9087812 */ /* 0x000fe400078ec0ff */
[----:B------:R-:W-:Y:S02]  /*143a0*/  LOP3.LUT R7, R20, 0xffff, RZ, 0xc0, !PT ;  /* 0x0000ffff14077812 */ /* 0x000fe400078ec0ff */
[----:B------:R-:W-:-:S02]  /*143b0*/  PRMT R5, R114, 0x5410, R103 ;  /* 0x0000541072057816 */ /* 0x000fc40000000067 */
[----:B------:R-:W3:Y:S01]  /*143c0*/  LDL.LU R103, [R1+0x1050] ;  /* 0x0010500001677983 */ /* 0x000ee20000300800 */
[----:B------:R-:W-:Y:S02]  /*143d0*/  PRMT R6, R112, 0x5410, R101 ;  /* 0x0000541070067816 */ /* 0x000fe40000000065 */
[----:B------:R-:W-:Y:S01]  /*143e0*/  LOP3.LUT R12, R19, 0xffff, RZ, 0xc0, !PT ;  /* 0x0000ffff130c7812 */ /* 0x000fe200078ec0ff */
[----:B------:R-:W2:Y:S01]  /*143f0*/  LDL.LU R114, [R1+0x104c] ;  /* 0x00104c0001727983 */ /* 0x000ea20000300800 */
[----:B------:R-:W-:Y:S02]  /*14400*/  LOP3.LUT R11, R11, 0xffff, RZ, 0xc0, !PT ;  /* 0x0000ffff0b0b7812 */ /* 0x000fe400078ec0ff */
[----:B------:R-:W-:Y:S01]  /*14410*/  PRMT R205, R8, 0x3340, R7 ;  /* 0x0000334008cd7816 */ /* 0x000fe20000000007 */
[----:B------:R-:W3:Y:S01]  /*14420*/  LDL.LU R101, [R1+0x1048] ;  /* 0x0010480001657983 */ /* 0x000ee20000300800 */
[----:B------:R-:W-:Y:S02]  /*14430*/  PRMT R20, R110, 0x5410, R99 ;  /* 0x000054106e147816 */ /* 0x000fe40000000063 */
[----:B------:R-:W-:Y:S01]  /*14440*/  LOP3.LUT R8, R16, 0xffff, RZ, 0xc0, !PT ;  /* 0x0000ffff10087812 */ /* 0x000fe200078ec0ff */
[----:B------:R-:W2:Y:S01]  /*14450*/  LDL.LU R112, [R1+0x1044] ;  /* 0x0010440001707983 */ /* 0x000ea20000300800 */
[----:B------:R-:W-:-:S02]  /*14460*/  PRMT R7, R204, 0x5410, R206 ;  /* 0x00005410cc077816 */ /* 0x000fc400000000ce */
[----:B------:R-:W-:Y:S01]  /*14470*/  PRMT R16, R108, 0x5410, R97 ;  /* 0x000054106c107816 */ /* 0x000fe20000000061 */
[----:B------:R-:W3:Y:S01]  /*14480*/  LDL.LU R99, [R1+0x1040] ;  /* 0x0010400001637983 */ /* 0x000ee20000300800 */
[----:B------:R-:W-:Y:S02]  /*14490*/  PRMT R208, R2, 0x3340, R0 ;  /* 0x0000334002d07816 */ /* 0x000fe40000000000 */
[----:B------:R-:W-:Y:S01]  /*144a0*/  PRMT R206, R12, 0x3340, R11 ;  /* 0x000033400cce7816 */ /* 0x000fe2000000000b */
[----:B------:R-:W2:Y:S01]  /*144b0*/  LDL.LU R110, [R1+0x103c] ;  /* 0x00103c00016e7983 */ /* 0x000ea20000300800 */
[----:B------:R-:W-:Y:S02]  /*144c0*/  LOP3.LUT R2, R21, 0xffff, RZ, 0xc0, !PT ;  /* 0x0000ffff15027812 */ /* 0x000fe400078ec0ff */
[----:B------:R-:W-:Y:S01]  /*144d0*/  LOP3.LUT R0, R10, 0xffff, RZ, 0xc0, !PT ;  /* 0x0000ffff0a007812 */ /* 0x000fe200078ec0ff */
[----:B------:R-:W3:Y:S01]  /*144e0*/  LDL.LU R97, [R1+0x1038] ;  /* 0x0010380001617983 */ /* 0x000ee20000300800 */
[----:B------:R-:W-:-:S03]  /*144f0*/  PRMT R12, R106, 0x5410, R95 ;  /* 0x000054106a0c7816 */ /* 0x000fc6000000005f */
[----:B------:R-:W2:Y:S01]  /*14500*/  LDL.LU R108, [R1+0x1034] ;  /* 0x00103400016c7983 */ /* 0x000ea20000300800 */
[----:B------:R-:W-:-:S03]  /*14510*/  PRMT R21, R104, 0x5410, R93 ;  /* 0x0000541068157816 */ /* 0x000fc6000000005d */
[----:B------:R-:W3:Y:S01]  /*14520*/  LDL.LU R95, [R1+0x1030] ;  /* 0x00103000015f7983 */ /* 0x000ee20000300800 */
[----:B------:R-:W-:-:S03]  /*14530*/  LOP3.LUT R10, R17, 0xffff, RZ, 0xc0, !PT ;  /* 0x0000ffff110a7812 */ /* 0x000fc600078ec0ff */
[----:B------:R-:W2:Y:S01]  /*14540*/  LDL.LU R106, [R1+0x102c] ;  /* 0x00102c00016a7983 */ /* 0x000ea20000300800 */
[----:B------:R-:W-:Y:S02]  /*14550*/  PRMT R201, R2, 0x3340, R0 ;  /* 0x0000334002c97816 */ /* 0x000fe40000000000 */
[----:B------:R-:W-:Y:S01]  /*14560*/  PRMT R17, R102, 0x5410, R91 ;  /* 0x0000541066117816 */ /* 0x000fe2000000005b */
[----:B------:R-:W2:Y:S01]  /*14570*/  LDL.LU R93, [R1+0x1028] ;  /* 0x00102800015d7983 */ /* 0x000ea20000300800 */
[----:B------:R-:W-:-:S03]  /*14580*/  LOP3.LUT R0, R13, 0xffff, RZ, 0xc0, !PT ;  /* 0x0000ffff0d007812 */ /* 0x000fc600078ec0ff */
[----:B------:R-:W2:Y:S01]  /*14590*/  LDL.LU R104, [R1+0x1024] ;  /* 0x0010240001687983 */ /* 0x000ea20000300800 */
[----:B------:R-:W-:-:S03]  /*145a0*/  PRMT R13, R100, 0x5410, R89 ;  /* 0x00005410640d7816 */ /* 0x000fc60000000059 */
[----:B------:R-:W2:Y:S01]  /*145b0*/  LDL.LU R91, [R1+0x1020] ;  /* 0x00102000015b7983 */ /* 0x000ea20000300800 */
[----:B------:R-:W-:-:S03]  /*145c0*/  LOP3.LUT R2, R15, 0xffff, RZ, 0xc0, !PT ;  /* 0x0000ffff0f027812 */ /* 0x000fc600078ec0ff */
[----:B------:R-:W2:Y:S01]  /*145d0*/  LDL.LU R102, [R1+0x101c] ;  /* 0x00101c0001667983 */ /* 0x000ea20000300800 */
[----:B------:R-:W-:-:S03]  /*145e0*/  PRMT R22, R98, 0x5410, R92 ;  /* 0x0000541062167816 */ /* 0x000fc6000000005c */
[----:B------:R-:W2:Y:S01]  /*145f0*/  LDL.LU R89, [R1+0x1018] ;  /* 0x0010180001597983 */ /* 0x000ea20000300800 */
[----:B------:R-:W-:-:S03]  /*14600*/  PRMT R18, R96, 0x5410, R90 ;  /* 0x0000541060127816 */ /* 0x000fc6000000005a */
[----:B------:R-:W2:Y:S01]  /*14610*/  LDL.LU R100, [R1+0x1014] ;  /* 0x0010140001647983 */ /* 0x000ea20000300800 */
[----:B------:R-:W-:-:S03]  /*14620*/  LOP3.LUT R3, R14, 0xffff, RZ, 0xc0, !PT ;  /* 0x0000ffff0e037812 */ /* 0x000fc600078ec0ff */
[----:B------:R-:W3:Y:S01]  /*14630*/  LDL.LU R92, [R1+0x1010] ;  /* 0x00101000015c7983 */ /* 0x000ee20000300800 */
[----:B------:R-:W-:-:S03]  /*14640*/  PRMT R0, R2, 0x3340, R0 ;  /* 0x0000334002007816 */ /* 0x000fc60000000000 */
[----:B------:R-:W2:Y:S01]  /*14650*/  LDL.LU R98, [R1+0x100c] ;  /* 0x00100c0001627983 */ /* 0x000ea20000300800 */
[----:B------:R-:W-:-:S03]  /*14660*/  PRMT R14, R94, 0x5410, R88 ;  /* 0x000054105e0e7816 */ /* 0x000fc60000000058 */
[----:B------:R-:W3:Y:S01]  /*14670*/  LDL.LU R90, [R1+0x1008] ;  /* 0x00100800015a7983 */ /* 0x000ee20000300800 */
[----:B------:R-:W-:-:S03]  /*14680*/  PRMT R23, R148, 0x5410, R150 ;  /* 0x0000541094177816 */ /* 0x000fc60000000096 */
[----:B------:R-:W2:Y:S04]  /*14690*/  LDL.LU R96, [R1+0x1004] ;  /* 0x0010040001607983 */ /* 0x000ea80000300800 */
[----:B------:R-:W3:Y:S01]  /*146a0*/  LDL R2, [R1+0x218] ;  /* 0x0002180001027983 */ /* 0x000ee20000100800 */
[----:B------:R-:W-:-:S03]  /*146b0*/  PRMT R19, R144, 0x5410, R146 ;  /* 0x0000541090137816 */ /* 0x000fc60000000092 */
[----:B------:R-:W2:Y:S04]  /*146c0*/  LDL.LU R88, [R1+0x1000] ;  /* 0x0010000001587983 */ /* 0x000ea80000300800 */
        /* <DEDUP_REMOVED lines=8> */
[----:B------:R-:W2:Y:S04]  /*14750*/  LDL.LU R144, [R1+0xfec] ;  /* 0x000fec0001907983 */ /* 0x000ea80000300800 */
[----:B------:R-:W2:Y:S01]  /*14760*/  LDL.LU R142, [R1+0xfe8] ;  /* 0x000fe800018e7983 */ /* 0x000ea20000300800 */
[----:B------:R-:W-:-:S03]  /*14770*/  PRMT R204, R10, 0x3340, R9 ;  /* 0x000033400acc7816 */ /* 0x000fc60000000009 */
[----:B------:R-:W2:Y:S01]  /*14780*/  LDL.LU R140, [R1+0xfe4] ;  /* 0x000fe400018c7983 */ /* 0x000ea20000300800 */
[----:B------:R-:W-:-:S03]  /*14790*/  PRMT R9, R134, 0x5410, R147 ;  /* 0x0000541086097816 */ /* 0x000fc60000000093 */
[----:B------:R-:W2:Y:S04]  /*147a0*/  LDL.LU R151, [R1+0xfe0] ;  /* 0x000fe00001977983 */ /* 0x000ea80000300800 */
[----:B------:R-:W2:Y:S01]  /*147b0*/  LDL.LU R138, [R1+0xfdc] ;  /* 0x000fdc00018a7983 */ /* 0x000ea20000300800 */
[----:B------:R-:W-:Y:S02]  /*147c0*/  PRMT R10, R130, 0x5410, R143 ;  /* 0x00005410820a7816 */ /* 0x000fe4000000008f */
[----:B------:R-:W-:Y:S01]  /*147d0*/  PRMT R11, R126, 0x5410, R139 ;  /* 0x000054107e0b7816 */ /* 0x000fe2000000008b */
[----:B----4-:R0:W-:Y:S04]  /*147e0*/  STS.128 [R135+UR58], R4 ;  /* 0x0000000487007988 */ /* 0x0101e80008000c3a */
[----:B------:R1:W-:Y:S01]  /*147f0*/  STS.128 [R135+UR58+0x2000], R20 ;  /* 0x0020001487007988 */ /* 0x0003e20008000c3a */
[----:B0-----:R-:W-:-:S03]  /*14800*/  PRMT R4, R136, 0x5410, R149 ;  /* 0x0000541088047816 */ /* 0x001fc60000000095 */
[----:B------:R-:W4:Y:S01]  /*14810*/  LDL.LU R149, [R1+0xfd8] ;  /* 0x000fd80001957983 */ /* 0x000f220000300800 */
[----:B------:R-:W-:-:S03]  /*14820*/  PRMT R5, R132, 0x5410, R145 ;  /* 0x0000541084057816 */ /* 0x000fc60000000091 */
[----:B------:R-:W2:Y:S04]  /*14830*/  LDL.LU R136, [R1+0xfd4] ;  /* 0x000fd40001887983 */ /* 0x000ea80000300800 */
[----:B------:R-:W4:Y:S04]  /*14840*/  LDL.LU R147, [R1+0xfd0] ;  /* 0x000fd00001937983 */ /* 0x000f280000300800 */
[----:B------:R-:W2:Y:S01]  /*14850*/  LDL.LU R134, [R1+0xfcc] ;  /* 0x000fcc0001867983 */ /* 0x000ea20000300800 */
[----:B------:R-:W-:-:S03]  /*14860*/  PRMT R6, R128, 0x5410, R141 ;  /* 0x0000541080067816 */ /* 0x000fc6000000008d */
[----:B------:R-:W4:Y:S04]  /*14870*/  LDL.LU R145, [R1+0xfc8] ;  /* 0x000fc80001917983 */ /* 0x000f280000300800 */
[----:B------:R-:W2:Y:S04]  /*14880*/  LDL.LU R132, [R1+0xfc4] ;  /* 0x000fc40001847983 */ /* 0x000ea80000300800 */
[----:B------:R-:W4:Y:S01]  /*14890*/  LDL.LU R143, [R1+0xfc0] ;  /* 0x000fc000018f7983 */ /* 0x000f220000300800 */
[----:B-1----:R-:W-:-:S03]  /*148a0*/  IMAD.MOV.U32 R23, RZ, RZ, R135 ;  /* 0x000000ffff177224 */ /* 0x002fc600078e0087 */
[----:B------:R-:W2:Y:S01]  /*148b0*/  LDL.LU R130, [R1+0xfbc] ;  /* 0x000fbc0001827983 */ /* 0x000ea20000300800 */
[----:B------:R-:W-:-:S03]  /*148c0*/  PRMT R7, R124, 0x5410, R137 ;  /* 0x000054107c077816 */ /* 0x000fc60000000089 */
[----:B------:R-:W4:Y:S04]  /*148d0*/  LDL.LU R141, [R1+0xfb8] ;  /* 0x000fb800018d7983 */ /* 0x000f280000300800 */
[----:B------:R-:W2:Y:S04]  /*148e0*/  LDL.LU R128, [R1+0xfb4] ;  /* 0x000fb40001807983 */ /* 0x000ea80000300800 */
[----:B------:R-:W4:Y:S01]  /*148f0*/  LDL.LU R139, [R1+0xfb0] ;  /* 0x000fb000018b7983 */ /* 0x000f220000300800 */
[----:B------:R-:W-:-:S03]  /*14900*/  PRMT R20, R133, 0x5410, R122 ;  /* 0x0000541085147816 */ /* 0x000fc6000000007a */
[----:B------:R-:W2:Y:S04]  /*14910*/  LDL.LU R126, [R1+0xfac] ;  /* 0x000fac00017e7983 */ /* 0x000ea80000300800 */
[----:B------:R-:W4:Y:S04]  /*14920*/  LDL.LU R137, [R1+0xfa8] ;  /* 0x000fa80001897983 */ /* 0x000f280000300800 */
[----:B------:R-:W4:Y:S04]  /*14930*/  LDL.LU R124, [R1+0xfa4] ;  /* 0x000fa400017c7983 */ /* 0x000f280000300800 */
[----:B------:R-:W4:Y:S01]  /*14940*/  LDL.LU R135, [R1+0xfa0] ;  /* 0x000fa00001877983 */ /* 0x000f220000300800 */
[----:B------:R-:W-:-:S03]  /*14950*/  PRMT R21, R129, 0x5410, R123 ;  /* 0x0000541081157816 */ /* 0x000fc6000000007b */
[----:B------:R0:W-:Y:S04]  /*14960*/  STS.128 [R23+UR58+0x4000], R16 ;  /* 0x0040001017007988 */ /* 0x0001e80008000c3a */
[----:B------:R-:W4:Y:S04]  /*14970*/  LDL.LU R122, [R1+0xf9c] ;  /* 0x000f9c00017a7983 */ /* 0x000f280000300800 */
[----:B------:R-:W4:Y:S01]  /*14980*/  LDL.LU R133, [R1+0xf98] ;  /* 0x000f980001857983 */ /* 0x000f220000300800 */
[----:B------:R-:W-:Y:S02]  /*14990*/  PRMT R22, R252, 0x5410, R125 ;  /* 0x00005410fc167816 */ /* 0x000fe4000000007d */
[----:B0-----:R-:W-:-:S02]  /*149a0*/  PRMT R16, R131, 0x5410, R120 ;  /* 0x0000541083107816 */ /* 0x001fc40000000078 */
[----:B------:R-:W4:Y:S01]  /*149b0*/  LDL.LU R120, [R1+0xf94] ;  /* 0x000f940001787983 */ /* 0x000f220000300800 */
        /* <DEDUP_REMOVED lines=8> */
[----:B------:R-:W2:Y:S04]  /*14a40*/  LDL.LU R252, [R1+0xf78] ;  /* 0x000f780001fc7983 */ /* 0x000ea80000300800 */
[----:B------:R0:W-:Y:S04]  /*14a50*/  STS.128 [R23+UR58+0x6000], R12 ;  /* 0x0060000c17007988 */ /* 0x0001e80008000c3a */
[----:B------:R-:W4:Y:S04]  /*14a60*/  LDL.LU R251, [R1+0xf74] ;  /* 0x000f740001fb7983 */ /* 0x000f280000300800 */
[----:B------:R-:W2:Y:S01]  /*14a70*/  LDL.LU R250, [R1+0xf70] ;  /* 0x000f700001fa7983 */ /* 0x000ea20000300800 */
[----:B0-----:R-:W-:-:S03]  /*14a80*/  PRMT R23, R200, 0x5410, R249 ;  /* 0x00005410c8177816 */ /* 0x001fc600000000f9 */
[----:B------:R-:W4:Y:S04]  /*14a90*/  LDL.LU R249, [R1+0xf6c] ;  /* 0x000f6c0001f97983 */ /* 0x000f280000300800 */
[----:B------:R-:W2:Y:S01]  /*14aa0*/  LDL R200, [R1+0x214] ;  /* 0x0002140001c87983 */ /* 0x000ea20000100800 */
[----:B------:R-:W-:Y:S02]  /*14ab0*/  PRMT R19, R183, 0x5410, R248 ;  /* 0x00005410b7137816 */ /* 0x000fe400000000f8 */
[----:B------:R-:W-:Y:S01]  /*14ac0*/  PRMT R12, R181, 0x5410, R182 ;  /* 0x00005410b50c7816 */ /* 0x000fe200000000b6 */
[----:B------:R-:W4:Y:S04]  /*14ad0*/  LDL.LU R248, [R1+0xf68] ;  /* 0x000f680001f87983 */ /* 0x000f280000300800 */
[----:B------:R-:W4:Y:S04]  /*14ae0*/  LDL.LU R183, [R1+0xf64] ;  /* 0x000f640001b77983 */ /* 0x000f280000300800 */
[----:B---3--:R0:W-:Y:S04]  /*14af0*/  STS.128 [R2+UR58], R8 ;  /* 0x0000000802007988 */ /* 0x0081e80008000c3a */
[----:B------:R-:W3:Y:S04]  /*14b00*/  LDL.LU R182, [R1+0xf60] ;  /* 0x000f600001b67983 */ /* 0x000ee80000300800 */
[----:B------:R-:W4:Y:S01]  /*14b10*/  LDL.LU R181, [R1+0xf5c] ;  /* 0x000f5c0001b57983 */ /* 0x000f220000300800 */
[----:B------:R-:W-:-:S03]  /*14b20*/  PRMT R13, R221, 0x5410, R220 ;  /* 0x00005410dd0d7816 */ /* 0x000fc600000000dc */
[----:B------:R1:W-:Y:S01]  /*14b30*/  STS.128 [R2+UR58+0x2000], R4 ;  /* 0x0020000402007988 */ /* 0x0003e20008000c3a */
[----:B0-----:R-:W-:-:S03]  /*14b40*/  PRMT R8, R217, 0x5410, R216 ;  /* 0x00005410d9087816 */ /* 0x001fc600000000d8 */
[----:B------:R-:W3:Y:S04]  /*14b50*/  LDL.LU R216, [R1+0xf58] ;  /* 0x000f580001d87983 */ /* 0x000ee80000300800 */
[----:B------:R-:W3:Y:S01]  /*14b60*/  LDL.LU R217, [R1+0xf54] ;  /* 0x000f540001d97983 */ /* 0x000ee20000300800 */
[----:B------:R-:W-:Y:S02]  /*14b70*/  PRMT R9, R223, 0x5410, R222 ;  /* 0x00005410df097816 */ /* 0x000fe400000000de */
[----:B-1----:R-:W-:Y:S02]  /*14b80*/  PRMT R4, R219, 0x5410, R218 ;  /* 0x00005410db047816 */ /* 0x002fe400000000da */
[----:B------:R-:W3:Y:S04]  /*14b90*/  LDL.LU R218, [R1+0xf50] ;  /* 0x000f500001da7983 */ /* 0x000ee80000300800 */
[----:B------:R-:W3:Y:S01]  /*14ba0*/  LDL.LU R219, [R1+0xf4c] ;  /* 0x000f4c0001db7983 */ /* 0x000ee20000300800 */
[----:B------:R-:W-:-:S03]  /*14bb0*/  PRMT R5, R225, 0x5410, R224 ;  /* 0x00005410e1057816 */ /* 0x000fc600000000e0 */
        /* <DEDUP_REMOVED lines=19> */
[----:B------:R-:W3:Y:S04]  /*14cf0*/  LDL.LU R233, [R1+0xf14] ;  /* 0x000f140001e97983 */ /* 0x000ee80000300800 */
[----:B------:R-:W3:Y:S04]  /*14d00*/  LDL.LU R234, [R1+0xf10] ;  /* 0x000f100001ea7983 */ /* 0x000ee80000300800 */
[----:B------:R-:W3:Y:S04]  /*14d10*/  LDL.LU R235, [R1+0xf0c] ;  /* 0x000f0c0001eb7983 */ /* 0x000ee80000300800 */
[----:B------:R-:W3:Y:S04]  /*14d20*/  LDL.LU R236, [R1+0xf08] ;  /* 0x000f080001ec7983 */ /* 0x000ee80000300800 */
[----:B------:R0:W-:Y:S04]  /*14d30*/  STS.128 [R2+UR58+0x4000], R20 ;  /* 0x0040001402007988 */ /* 0x0001e80008000c3a */
[----:B------:R-:W3:Y:S04]  /*14d40*/  LDL.LU R237, [R1+0xf04] ;  /* 0x000f040001ed7983 */ /* 0x000ee80000300800 */
[----:B------:R1:W-:Y:S01]  /*14d50*/  STS.128 [R2+UR58+0x6000], R16 ;  /* 0x0060001002007988 */ /* 0x0003e20008000c3a */
[----:B0-----:R-:W-:-:S03]  /*14d60*/  PRMT R20, R239, 0x5410, R238 ;  /* 0x00005410ef147816 */ /* 0x001fc600000000ee */
[----:B------:R-:W3:Y:S01]  /*14d70*/  LDL.LU R238, [R1+0xf00] ;  /* 0x000f000001ee7983 */ /* 0x000ee20000300800 */
[----:B------:R-:W-:-:S03]  /*14d80*/  PRMT R21, R241, 0x5410, R240 ;  /* 0x00005410f1157816 */ /* 0x000fc600000000f0 */
[----:B------:R-:W3:Y:S01]  /*14d90*/  LDL.LU R239, [R1+0xefc] ;  /* 0x000efc0001ef7983 */ /* 0x000ee20000300800 */
[----:B------:R-:W-:-:S03]  /*14da0*/  PRMT R22, R243, 0x5410, R242 ;  /* 0x00005410f3167816 */ /* 0x000fc600000000f2 */
[----:B------:R-:W3:Y:S01]  /*14db0*/  LDL.LU R240, [R1+0xef8] ;  /* 0x000ef80001f07983 */ /* 0x000ee20000300800 */
[----:B------:R-:W-:-:S03]  /*14dc0*/  PRMT R23, R245, 0x5410, R244 ;  /* 0x00005410f5177816 */ /* 0x000fc600000000f4 */
[----:B------:R-:W3:Y:S01]  /*14dd0*/  LDL.LU R241, [R1+0xef4] ;  /* 0x000ef40001f17983 */ /* 0x000ee20000300800 */
[----:B-1----:R-:W-:-:S03]  /*14de0*/  PRMT R16, R247, 0x5410, R246 ;  /* 0x00005410f7107816 */ /* 0x002fc600000000f6 */
[----:B------:R-:W3:Y:S04]  /*14df0*/  LDL.LU R242, [R1+0xef0] ;  /* 0x000ef00001f27983 */ /* 0x000ee80000300800 */
[----:B------:R-:W3:Y:S04]  /*14e00*/  LDL.LU R243, [R1+0xeec] ;  /* 0x000eec0001f37983 */ /* 0x000ee80000300800 */
[----:B------:R-:W3:Y:S04]  /*14e10*/  LDL.LU R244, [R1+0xee8] ;  /* 0x000ee80001f47983 */ /* 0x000ee80000300800 */
[----:B------:R-:W3:Y:S04]  /*14e20*/  LDL.LU R245, [R1+0xee4] ;  /* 0x000ee40001f57983 */ /* 0x000ee80000300800 */
[----:B------:R-:W3:Y:S04]  /*14e30*/  LDL.LU R246, [R1+0xee0] ;  /* 0x000ee00001f67983 */ /* 0x000ee80000300800 */
[----:B------:R-:W3:Y:S04]  /*14e40*/  LDL.LU R247, [R1+0xedc] ;  /* 0x000edc0001f77983 */ /* 0x000ee80000300800 */
[----:B--2---:R0:W-:Y:S02]  /*14e50*/  STS.128 [R200+UR58], R12 ;  /* 0x0000000cc8007988 */ /* 0x0041e40008000c3a */
[----:B0-----:R-:W-:-:S02]  /*14e60*/  PRMT R12, R153, 0x5410, R152 ;  /* 0x00005410990c7816 */ /* 0x001fc40000000098 */
[----:B------:R-:W2:Y:S04]  /*14e70*/  LDL.LU R152, [R1+0xed8] ;  /* 0x000ed80001987983 */ /* 0x000ea80000300800 */
[----:B------:R-:W2:Y:S04]  /*14e80*/  LDL.LU R153, [R1+0xed4] ;  /* 0x000ed40001997983 */ /* 0x000ea80000300800 */
[----:B------:R-:W4:Y:S04]  /*14e90*/  LDL R2, [R1+0x210] ;  /* 0x0002100001027983 */ /* 0x000f280000100800 */
[----:B------:R0:W-:Y:S04]  /*14ea0*/  STS.128 [R200+UR58+0x2000], R8 ;  /* 0x00200008c8007988 */ /* 0x0001e80008000c3a */
[----:B------:R1:W-:Y:S01]  /*14eb0*/  STS.128 [R200+UR58+0x4000], R4 ;  /* 0x00400004c8007988 */ /* 0x0003e20008000c3a */
[----:B0-----:R-:W-:-:S02]  /*14ec0*/  PRMT R11, R202, 0x5410, R3 ;  /* 0x00005410ca0b7816 */ /* 0x001fc40000000003 */
[----:B------:R-:W0:Y:S01]  /*14ed0*/  S2R R3, SR_TID.X ;  /* 0x0000000000037919 */ /* 0x000e220000002100 */
[----:B-1----:R-:W-:Y:S02]  /*14ee0*/  PRMT R5, R215, 0x5410, R164 ;  /* 0x00005410d7057816 */ /* 0x002fe400000000a4 */
[----:B------:R-:W1:Y:S01]  /*14ef0*/  S2R R215, SR_TID.X ;  /* 0x0000000000d77919 */ /* 0x000e620000002100 */
[----:B------:R-:W-:Y:S02]  /*14f00*/  PRMT R17, R159, 0x5410, R158 ;  /* 0x000054109f117816 */ /* 0x000fe4000000009e */
[----:B------:R-:W-:Y:S02]  /*14f10*/  PRMT R18, R213, 0x5410, R214 ;  /* 0x00005410d5127816 */ /* 0x000fe400000000d6 */
[----:B------:R-:W-:Y:S02]  /*14f20*/  PRMT R19, R205, 0x5410, R206 ;  /* 0x00005410cd137816 */ /* 0x000fe400000000ce */
[----:B------:R-:W-:-:S02]  /*14f30*/  PRMT R13, R161, 0x5410, R160 ;  /* 0x00005410a10d7816 */ /* 0x000fc400000000a0 */
[----:B------:R-:W-:Y:S02]  /*14f40*/  PRMT R14, R211, 0x5410, R212 ;  /* 0x00005410d30e7816 */ /* 0x000fe400000000d4 */
[----:B------:R-:W-:Y:S02]  /*14f50*/  PRMT R15, R203, 0x5410, R204 ;  /* 0x00005410cb0f7816 */ /* 0x000fe400000000cc */
[----:B------:R-:W-:Y:S02]  /*14f60*/  PRMT R8, R155, 0x5410, R154 ;  /* 0x000054109b087816 */ /* 0x000fe4000000009a */
[----:B------:R-:W-:Y:S02]  /*14f70*/  PRMT R9, R163, 0x5410, R162 ;  /* 0x00005410a3097816 */ /* 0x000fe400000000a2 */
[----:B------:R-:W-:Y:S01]  /*14f80*/  PRMT R10, R209, 0x5410, R210 ;  /* 0x00005410d10a7816 */ /* 0x000fe200000000d2 */
[----:B------:R-:W-:Y:S01]  /*14f90*/  STS.128 [R200+UR58+0x6000], R20 ;  /* 0x00600014c8007988 */ /* 0x000fe20008000c3a */
[----:B------:R-:W-:-:S02]  /*14fa0*/  PRMT R4, R157, 0x5410, R156 ;  /* 0x000054109d047816 */ /* 0x000fc4000000009c */
[----:B------:R-:W-:Y:S01]  /*14fb0*/  PRMT R6, R207, 0x5410, R208 ;  /* 0x00005410cf067816 */ /* 0x000fe200000000d0 */
[----:B------:R-:W2:Y:S01]  /*14fc0*/  LDL.LU R154, [R1+0xed0] ;  /* 0x000ed000019a7983 */ /* 0x000ea20000300800 */
[----:B------:R-:W-:-:S03]  /*14fd0*/  PRMT R7, R201, 0x5410, R0 ;  /* 0x00005410c9077816 */ /* 0x000fc60000000000 */
[----:B------:R-:W2:Y:S01]  /*14fe0*/  LDL.LU R155, [R1+0xecc] ;  /* 0x000ecc00019b7983 */ /* 0x000ea20000300800 */
[----:B0-----:R-:W-:-:S03]  /*14ff0*/  LOP3.LUT R3, R3, 0x7f, RZ, 0xc0, !PT ;  /* 0x0000007f03037812 */ /* 0x001fc600078ec0ff */
[----:B------:R-:W2:Y:S01]  /*15000*/  LDL.LU R156, [R1+0xec8] ;  /* 0x000ec800019c7983 */ /* 0x000ea20000300800 */
[----:B-1----:R-:W-:-:S03]  /*15010*/  LOP3.LUT R215, R215, 0x7f, RZ, 0xc0, !PT ;  /* 0x0000007fd7d77812 */ /* 0x002fc600078ec0ff */
[----:B------:R-:W2:Y:S04]  /*15020*/  LDL.LU R157, [R1+0xec4] ;  /* 0x000ec400019d7983 */ /* 0x000ea80000300800 */
[----:B------:R-:W2:Y:S04]  /*15030*/  LDL.LU R158, [R1+0xec0] ;  /* 0x000ec000019e7983 */ /* 0x000ea80000300800 */
[----:B------:R-:W2:Y:S04]  /*15040*/  LDL.LU R159, [R1+0xebc] ;  /* 0x000ebc00019f7983 */ /* 0x000ea80000300800 */
[----:B------:R-:W2:Y:S04]  /*15050*/  LDL.LU R160, [R1+0xeb8] ;  /* 0x000eb80001a07983 */ /* 0x000ea80000300800 */
[----:B------:R-:W2:Y:S04]  /*15060*/  LDL.LU R161, [R1+0xeb4] ;  /* 0x000eb40001a17983 */ /* 0x000ea80000300800 */
[----:B------:R-:W2:Y:S04]  /*15070*/  LDL.LU R162, [R1+0xeb0] ;  /* 0x000eb00001a27983 */ /* 0x000ea80000300800 */
[----:B------:R-:W2:Y:S04]  /*15080*/  LDL.LU R163, [R1+0xeac] ;  /* 0x000eac0001a37983 */ /* 0x000ea80000300800 */
[----:B------:R-:W2:Y:S04]  /*15090*/  LDL.LU R164, [R1+0xea8] ;  /* 0x000ea80001a47983 */ /* 0x000ea80000300800 */
[----:B----4-:R-:W-:Y:S04]  /*150a0*/  STS.128 [R2+UR58], R16 ;  /* 0x0000001002007988 */ /* 0x010fe80008000c3a */
[----:B------:R-:W-:Y:S04]  /*150b0*/  STS.128 [R2+UR58+0x2000], R12 ;  /* 0x0020000c02007988 */ /* 0x000fe80008000c3a */
[----:B------:R-:W-:Y:S04]  /*150c0*/  STS.128 [R2+UR58+0x4000], R8 ;  /* 0x0040000802007988 */ /* 0x000fe80008000c3a */
[----:B------:R0:W-:Y:S04]  /*150d0*/  STS.128 [R2+UR58+0x6000], R4 ;  /* 0x0060000402007988 */ /* 0x0001e80008000c3a */
[----:B------:R-:W-:Y:S04]  /*150e0*/  STS.U8 [R3+UR58+0x8000], R199 ;  /* 0x008000c703007988 */ /* 0x000fe8000800003a */
[----:B------:R-:W-:Y:S04]  /*150f0*/  STS.U8 [R3+UR58+0x8200], R198 ;  /* 0x008200c603007988 */ /* 0x000fe8000800003a */
[----:B------:R-:W-:Y:S04]  /*15100*/  STS.U8 [R3+UR58+0x8400], R197 ;  /* 0x008400c503007988 */ /* 0x000fe8000800003a */
[----:B------:R-:W-:Y:S01]  /*15110*/  STS.U8 [R3+UR58+0x8600], R196 ;  /* 0x008600c403007988 */ /* 0x000fe2000800003a */
[----:B0-----:R-:W-:-:S03]  /*15120*/  LOP3.LUT R2, R215, 0x10, RZ, 0x3c, !PT ;  /* 0x00000010d7027812 */ /* 0x001fc600078e3cff */
[----:B------:R-:W-:Y:S04]  /*15130*/  STS.U8 [R3+UR58+0x8800], R195 ;  /* 0x008800c303007988 */ /* 0x000fe8000800003a */
        /* <DEDUP_REMOVED lines=10> */
[----:B------:R0:W-:Y:S04]  /*151e0*/  STS.U8 [R2+UR58+0x8e80], R184 ;  /* 0x008e80b802007988 */ /* 0x0001e8000800003a */
[----:B0-----:R-:W4:Y:S04]  /*151f0*/  LDL.LU.64 R184, [R1] ;  /* 0x0000000001b87983 */ /* 0x001f280000300a00 */
[----:B------:R-:W4:Y:S04]  /*15200*/  LDL.LU.64 R186, [R1+0x8] ;  /* 0x0000080001ba7983 */ /* 0x000f280000300a00 */
        /* <DEDUP_REMOVED lines=13> */
[----:B------:R-:W4:Y:S01]  /*152e0*/  LDL.LU.64 R214, [R1+0x78] ;  /* 0x0000780001d67983 */ /* 0x000f220000300a00 */
[----:B------:R-:W-:-:S02]  /*152f0*/  LOP3.LUT R2, R3, 0x20, RZ, 0x3c, !PT ;  /* 0x0000002003027812 */ /* 0x000fc400078e3cff */
[----:B------:R-:W-:-:S03]  /*15300*/  LOP3.LUT R0, R3, 0x30, RZ, 0x3c, !PT ;  /* 0x0000003003007812 */ /* 0x000fc600078e3cff */
[----:B------:R0:W-:Y:S04]  /*15310*/  STS.U8 [R2+UR58+0x8100], R165 ;  /* 0x008100a502007988 */ /* 0x0001e8000800003a */
        /* <DEDUP_REMOVED lines=14> */
[----:B------:R2:W-:Y:S01]  /*15400*/  STS.U8 [R0+UR58+0x8f80], R180 ;  /* 0x008f80b400007988 */ /* 0x0005e2000800003a */
[----:B------:R0:W-:Y:S06]  /*15410*/  MEMBAR.ALL.CTA ;  /* 0x0000000000007992 */ /* 0x0001ec0000008000 */
[----:B0-----:R-:W0:Y:S01]  /*15420*/  FENCE.VIEW.ASYNC.S ;  /* 0x00000000000073c6 */ /* 0x001e220000000000 */
[----:B------:R-:W-:-:S03]  /*15430*/  UMOV UR13, 0x80000020 ;  /* 0x80000020000d7882 */ /* 0x000fc60000000000 */
[----:B------:R-:W4:Y:S04]  /*15440*/  LDL.LU R165, [R1+0xea4] ;  /* 0x000ea40001a57983 */ /* 0x000f280000300800 */
[----:B-1----:R-:W4:Y:S04]  /*15450*/  LDL.LU R166, [R1+0xea0] ;  /* 0x000ea00001a67983 */ /* 0x002f280000300800 */
[----:B---3--:R-:W3:Y:S04]  /*15460*/  LDL.LU R167, [R1+0xe9c] ;  /* 0x000e9c0001a77983 */ /* 0x008ee80000300800 */
[----:B--2---:R-:W3:Y:S04]  /*15470*/  LDL.LU R168, [R1+0xe98] ;  /* 0x000e980001a87983 */ /* 0x004ee80000300800 */
[----:B------:R-:W3:Y:S01]  /*15480*/  LDL.LU R169, [R1+0xe94] ;  /* 0x000e940001a97983 */ /* 0x000ee20000300800 */
[----:B0-----:R-:W-:Y:S06]  /*15490*/  BAR.SYNC.DEFER_BLOCKING 0x0 ;  /* 0x0000000000007b1d */ /* 0x001fec0000010000 */
[----:B------:R-:W3:Y:S04]  /*154a0*/  LDL.LU R170, [R1+0xe90] ;  /* 0x000e900001aa7983 */ /* 0x000ee80000300800 */
[----:B------:R-:W3:Y:S04]  /*154b0*/  LDL.LU R171, [R1+0xe8c] ;  /* 0x000e8c0001ab7983 */ /* 0x000ee80000300800 */
[----:B------:R-:W3:Y:S04]  /*154c0*/  LDL.LU R172, [R1+0xe88] ;  /* 0x000e880001ac7983 */ /* 0x000ee80000300800 */
[----:B------:R-:W3:Y:S04]  /*154d0*/  LDL.LU R173, [R1+0xe84] ;  /* 0x000e840001ad7983 */ /* 0x000ee80000300800 */
[----:B------:R-:W3:Y:S04]  /*154e0*/  LDL.LU R174, [R1+0xe80] ;  /* 0x000e800001ae7983 */ /* 0x000ee80000300800 */
[----:B------:R-:W3:Y:S04]  /*154f0*/  LDL.LU R175, [R1+0xe7c] ;  /* 0x000e7c0001af7983 */ /* 0x000ee80000300800 */
[----:B------:R-:W3:Y:S04]  /*15500*/  LDL.LU R176, [R1+0xe78] ;  /* 0x000e780001b07983 */ /* 0x000ee80000300800 */
[----:B------:R-:W3:Y:S04]  /*15510*/  LDL.LU R177, [R1+0xe74] ;  /* 0x000e740001b17983 */ /* 0x000ee80000300800 */
[----:B------:R-:W2:Y:S04]  /*15520*/  LDL.LU R21, [R1+0xb18] ;  /* 0x000b180001157983 */ /* 0x000ea80000300800 */
[----:B------:R-:W3:Y:S04]  /*15530*/  LDL.LU R178, [R1+0xe70] ;  /* 0x000e700001b27983 */ /* 0x000ee80000300800 */
[----:B------:R-:W3:Y:S04]  /*15540*/  LDL.LU R179, [R1+0xe6c] ;  /* 0x000e6c0001b37983 */ /* 0x000ee80000300800 */
[----:B------:R-:W3:Y:S04]  /*15550*/  LDL.LU R180, [R1+0xe68] ;  /* 0x000e680001b47983 */ /* 0x000ee80000300800 */
[----:B------:R-:W3:Y:S04]  /*15560*/  LDL.LU R22, [R1+0xb08] ;  /* 0x000b080001167983 */ /* 0x000ee80000300800 */
[----:B------:R-:W3:Y:S04]  /*15570*/  LDL.LU R23, [R1+0xb04] ;  /* 0x000b040001177983 */ /* 0x000ee80000300800 */
[----:B------:R-:W3:Y:S04]  /*15580*/  LDL.LU R0, [R1+0xb00] ;  /* 0x000b000001007983 */ /* 0x000ee80000300800 */
[----:B------:R-:W3:Y:S01]  /*15590*/  LDL.LU R2, [R1+0xafc] ;  /* 0x000afc0001027983 */ /* 0x000ee20000300800 */
[----:B----4-:R-:W-:-:S06]  /*155a0*/  WARPGROUP.ARRIVE ;  /* 0x00000000000079c5 */ /* 0x010fcc0000000000 */
[----:B------:R-:W-:Y:S03]  /*155b0*/  QGMMA.64x64x32.F32.E5M2.E5M2 R184, gdesc[UR12], R184, gsb0 ;  /* 0x00e000000cb879f3 */ /* 0x000fe600080038b8 */
[----:B------:R-:W-:Y:S02]  /*155c0*/  WARPGROUP.DEPBAR.LE gsb0, 0x0 ;  /* 0x00008000000079c5 */ /* 0x000fe40000010000 */
[----:B------:R-:W-:-:S06]  /*155d0*/  WARPGROUP.ARRIVE ;  /* 0x00000000000079c5 */ /* 0x000fcc0000000000 */
[----:B------:R-:W-:Y:S03]  /*155e0*/  QGMMA.64x64x32.F32.E5M2.E5M2 R184, gdesc[UR8], R184, gsb0 ;  /* 0x00e0000008b879f3 */ /* 0x000fe600080038b8 */
[----:B------:R-:W-:Y:S02]  /*155f0*/  WARPGROUP.DEPBAR.LE gsb0, 0x0 ;  /* 0x00008000000079c5 */ /* 0x000fe40000010000 */
[----:B------:R-:W-:Y:S04]  /*15600*/  STL.64 [R1], R184 ;  /* 0x000000b801007387 */ /* 0x000fe80000100a00 */
        /* <DEDUP_REMOVED lines=14> */
[----:B------:R0:W-:Y:S04]  /*156f0*/  STL.64 [R1+0x78], R214 ;  /* 0x000078d601007387 */ /* 0x0001e80000100a00 */
[----:B0-----:R-:W4:Y:S04]  /*15700*/  LDL.LU.64 R214, [R1+0xe60] ;  /* 0x000e600001d67983 */ /* 0x001f280000300a00 */
        /* <DEDUP_REMOVED lines=15> */
[----:B------:R-:W2:Y:S04]  /*15800*/  LDL R4, [R1+0xb78] ;  /* 0x000b780001047983 */ /* 0x000ea80000100800 */
[----:B------:R-:W3:Y:S01]  /*15810*/  LDL.LU R3, [R1+0x1dc] ;  /* 0x0001dc0001037983 */ /* 0x000ee20000300800 */
[----:B------:R-:W-:Y:S01]  /*15820*/  UIADD3.64 UR52, UR8, 0xfe, URZ ;  /* 0x000000fe08347897 */ /* 0x000fe2000fffe03f */
[----:B------:R-:W-:Y:S01]  /*15830*/  WARPGROUP.ARRIVE ;  /* 0x00000000000079c5 */ /* 0x000fe20000000000 */
[----:B------:R-:W-:Y:S01]  /*15840*/  UMOV UR54, UR14 ;  /* 0x0000000e00367c82 */ /* 0x000fe20008000000 */
[----:B------:R-:W-:-:S06]  /*15850*/  UMOV UR55, UR15 ;  /* 0x0000000f00377c82 */ /* 0x000fcc0008000000 */
[----:B------:R-:W-:Y:S01]  /*15860*/  QGMMA.64x64x32.F32.E5M2.E5M2 R216, gdesc[UR52], R216, gsb0 ;  /* 0x00e0000034d879f3 */ /* 0x000fe200080038d8 */
[----:B------:R-:W-:Y:S01]  /*15870*/  UIADD3.64 UR48, UR8, 0x100, URZ ;  /* 0x0000010008307897 */ /* 0x000fe2000fffe03f */
[----:B------:R-:W-:Y:S01]  /*15880*/  UMOV UR50, UR10 ;  /* 0x0000000a00327c82 */ /* 0x000fe20008000000 */
[----:B------:R-:W-:Y:S01]  /*15890*/  UMOV UR51, UR11 ;  /* 0x0000000b00337c82 */ /* 0x000fe20008000000 */
[----:B------:R-:W-:Y:S02]  /*158a0*/  WARPGROUP.DEPBAR.LE gsb0, 0x0 ;  /* 0x00008000000079c5 */ /* 0x000fe40000010000 */
[----:B------:R-:W-:-:S06]  /*158b0*/  WARPGROUP.ARRIVE ;  /* 0x00000000000079c5 */ /* 0x000fcc0000000000 */
[----:B------:R-:W-:Y:S01]  /*158c0*/  QGMMA.64x64x32.F32.E5M2.E5M2 R216, gdesc[UR48], R216, gsb0 ;  /* 0x00e0000030d879f3 */ /* 0x000fe200080038d8 */
[----:B------:R-:W-:Y:S01]  /*158d0*/  UIADD3.64 UR52, UR8, 0x1fe, URZ ;  /* 0x000001fe08347897 */ /* 0x000fe2000fffe03f */
[----:B------:R-:W-:Y:S01]  /*158e0*/  UMOV UR54, UR14 ;  /* 0x0000000e00367c82 */ /* 0x000fe20008000000 */
[----:B------:R-:W-:Y:S01]  /*158f0*/  UMOV UR55, UR15 ;  /* 0x0000000f00377c82 */ /* 0x000fe20008000000 */
[----:B------:R-:W-:Y:S02]  /*15900*/  WARPGROUP.DEPBAR.LE gsb0, 0x0 ;  /* 0x00008000000079c5 */ /* 0x000fe40000010000 */
[----:B------:R-:W-:Y:S01]  /*15910*/  UIADD3.64 UR4, UR8, 0x200, URZ ;  /* 0x0000020008047897 */ /* 0x000fe2000fffe03f */
[----:B------:R-:W-:Y:S04]  /*15920*/  STL [R1+0xbac], R240 ;  /* 0x000bacf001007387 */ /* 0x000fe80000100800 */
[----:B------:R-:W-:Y:S04]  /*15930*/  STL [R1+0xba8], R241 ;  /* 0x000ba8f101007387 */ /* 0x000fe80000100800 */
[----:B------:R0:W-:Y:S04]  /*15940*/  STL [R1+0xba4], R242 ;  /* 0x000ba4f201007387 */ /* 0x0001e80000100800 */
[----:B------:R-:W-:Y:S01]  /*15950*/  STL [R1+0xba0], R243 ;  /* 0x000ba0f301007387 */ /* 0x000fe20000100800 */
[----:B------:R-:W-:-:S03]  /*15960*/  R2UR UR48, R181 ;  /* 0x00000000b53072ca */ /* 0x000fc600000e0000 */
[----:B------:R-:W-:Y:S01]  /*15970*/  STL [R1+0xb9c], R244 ;  /* 0x000b9cf401007387 */ /* 0x000fe20000100800 */
[----:B------:R-:W-:Y:S01]  /*15980*/  UMOV UR6, UR10 ;  /* 0x0000000a00067c82 */ /* 0x000fe20008000000 */
[----:B------:R-:W-:Y:S02]  /*15990*/  UMOV UR7, UR11 ;  /* 0x0000000b00077c82 */ /* 0x000fe40008000000 */
[----:B------:R-:W-:Y:S04]  /*159a0*/  STL [R1+0xb98], R245 ;  /* 0x000b98f501007387 */ /* 0x000fe80000100800 */
[----:B------:R-:W-:Y:S04]  /*159b0*/  STL [R1+0xb94], R246 ;  /* 0x000b94f601007387 */ /* 0x000fe80000100800 */
[----:B------:R-:W-:Y:S04]  /*159c0*/  STL [R1+0xb90], R247 ;  /* 0x000b90f701007387 */ /* 0x000fe80000100800 */
[----:B------:R-:W2:Y:S01]  /*159d0*/  LDL.LU R181, [R1+0xde4] ;  /* 0x000de40001b57983 */ /* 0x000ea20000300800 */
[----:B----4-:R-:W-:-:S06]  /*159e0*/  WARPGROUP.ARRIVE ;  /* 0x00000000000079c5 */ /* 0x010fcc0000000000 */
[----:B------:R-:W-:Y:S01]  /*159f0*/  QGMMA.64x64x32.F32.E5M2.E5M2 R184, gdesc[UR52], R184, gsb0 ;  /* 0x00e0000034b879f3 */ /* 0x000fe200080038b8 */
[----:B------:R-:W-:Y:S02]  /*15a00*/  R2UR UR53, R182 ;  /* 0x00000000b63572ca */ /* 0x000fe400000e0000 */
[----:B------:R-:W4:Y:S01]  /*15a10*/  LDL.LU R182, [R1+0xde0] ;  /* 0x000de00001b67983 */ /* 0x000f220000300800 */
[----:B------:R-:W-:-:S03]  /*15a20*/  R2UR UR52, R183 ;  /* 0x00000000b73472ca */ /* 0x000fc600000e0000 */
[----:B------:R-:W4:Y:S01]  /*15a30*/  LDL.LU R183, [R1+0xddc] ;  /* 0x000ddc0001b77983 */ /* 0x000f220000300800 */
[----:B---3--:R-:W-:-:S05]  /*15a40*/  VIADD R3, R3, 0x1 ;  /* 0x0000000103037836 */ /* 0x008fca0000000000 */
[----:B--2---:R-:W-:Y:S02]  /*15a50*/  ISETP.NE.U32.AND P0, PT, R3, R4, PT ;  /* 0x000000040300720c */ /* 0x004fe40003f05070 */
[----:B------:R-:W-:Y:S01]  /*15a60*/  R2UR UR49, R21 ;  /* 0x00000000153172ca */ /* 0x000fe200000e0000 */
[----:B------:R-:W-:Y:S02]  /*15a70*/  WARPGROUP.DEPBAR.LE gsb0, 0x0 ;  /* 0x00008000000079c5 */ /* 0x000fe40000010000 */
[----:B------:R-:W-:-:S06]  /*15a80*/  WARPGROUP.ARRIVE ;  /* 0x00000000000079c5 */ /* 0x000fcc0000000000 */
[----:B------:R-:W-:Y:S01]  /*15a90*/  QGMMA.64x64x32.F32.E5M2.E5M2 R184, gdesc[UR4], R184, gsb0 ;  /* 0x00e0000004b879f3 */ /* 0x000fe200080038b8 */
[----:B------:R-:W-:Y:S02]  /*15aa0*/  R2UR UR4, R2 ;  /* 0x00000000020472ca */ /* 0x000fe400000e0000 */
[----:B------:R-:W2:Y:S01]  /*15ab0*/  LDL.LU R2, [R1+0x80] ;  /* 0x0000800001027983 */ /* 0x000ea20000300800 */
[----:B------:R-:W-:-:S03]  /*15ac0*/  R2UR UR5, R0 ;  /* 0x00000000000572ca */ /* 0x000fc600000e0000 */
[----:B------:R-:W3:Y:S04]  /*15ad0*/  LDL.LU R0, [R1+0x88] ;  /* 0x0000880001007983 */ /* 0x000ee80000300800 */
[----:B0-----:R-:W4:Y:S04]  /*15ae0*/  LDL.LU R242, [R1+0xaf8] ;  /* 0x000af80001f27983 */ /* 0x001f280000300800 */
[----:B------:R-:W4:Y:S04]  /*15af0*/  LDL.LU R241, [R1+0xaf0] ;  /* 0x000af00001f17983 */ /* 0x000f280000300800 */
[----:B------:R0:W-:Y:S04]  /*15b00*/  STL [R1+0x1dc], R3 ;  /* 0x0001dc0301007387 */ /* 0x0001e80000100800 */
[----:B------:R-:W4:Y:S04]  /*15b10*/  LDL.LU R240, [R1+0xae8] ;  /* 0x000ae80001f07983 */ /* 0x000f280000300800 */
        /* <DEDUP_REMOVED lines=13> */
[----:B------:R-:W4:Y:S01]  /*15bf0*/  LDL.LU R17, [R1+0xaa8] ;  /* 0x000aa80001117983 */ /* 0x000f220000300800 */
[----:B------:R-:W-:-:S03]  /*15c00*/  R2UR UR7, R22 ;  /* 0x00000000160772ca */ /* 0x000fc600000e0000 */
[----:B------:R-:W4:Y:S01]  /*15c10*/  LDL.LU R18, [R1+0xacc] ;  /* 0x000acc0001127983 */ /* 0x000f220000300800 */
[----:B------:R-:W-:-:S03]  /*15c20*/  R2UR UR6, R23 ;  /* 0x00000000170672ca */ /* 0x000fc600000e0000 */
[----:B------:R-:W4:Y:S04]  /*15c30*/  LDL.LU R19, [R1+0xaa0] ;  /* 0x000aa00001137983 */ /* 0x000f280000300800 */
[----:B------:R-:W4:Y:S04]  /*15c40*/  LDL.LU R20, [R1+0xac4] ;  /* 0x000ac40001147983 */ /* 0x000f280000300800 */
[----:B------:R-:W4:Y:S04]  /*15c50*/  LDL.LU R21, [R1+0xa98] ;  /* 0x000a980001157983 */ /* 0x000f280000300800 */
[----:B------:R-:W4:Y:S04]  /*15c60*/  LDL.LU R22, [R1+0xabc] ;  /* 0x000abc0001167983 */ /* 0x000f280000300800 */
[----:B------:R-:W4:Y:S04]  /*15c70*/  LDL.LU R23, [R1+0xa90] ;  /* 0x000a900001177983 */ /* 0x000f280000300800 */
[----:B0-----:R-:W4:Y:S01]  /*15c80*/  LDL.LU R3, [R1+0xab4] ;  /* 0x000ab40001037983 */ /* 0x001f220000300800 */
[----:B------:R-:W-:-:S02]  /*15c90*/  IADD3 R249, P4, R249, UR6, RZ ;  /* 0x00000006f9f97c10 */ /* 0x000fc4000ff9e0ff */
[----:B------:R-:W-:Y:S02]  /*15ca0*/  IADD3 R251, P5, R251, UR6, RZ ;  /* 0x00000006fbfb7c10 */ /* 0x000fe4000ffbe0ff */
[----:B------:R-:W-:Y:S02]  /*15cb0*/  IADD3.X R248, R248, UR5, RZ, P4, !PT ;  /* 0x00000005f8f87c10 */ /* 0x000fe4000a7fe4ff */
[----:B------:R-:W-:Y:S02]  /*15cc0*/  IADD3.X R250, R250, UR5, RZ, P5, !PT ;  /* 0x00000005fafa7c10 */ /* 0x000fe4000affe4ff */
[----:B--2---:R-:W-:Y:S02]  /*15cd0*/  IADD3 R2, P6, R2, UR6, RZ ;  /* 0x0000000602027c10 */ /* 0x004fe4000ffde0ff */
[----:B---3--:R-:W-:-:S03]  /*15ce0*/  IADD3 R0, P1, R0, UR6, RZ ;  /* 0x0000000600007c10 */ /* 0x008fc6000ff3e0ff */
[----:B------:R0:W-:Y:S01]  /*15cf0*/  STL [R1+0x80], R2 ;  /* 0x0000800201007387 */ /* 0x0001e20000100800 */
[----:B----4-:R-:W-:-:S03]  /*15d00*/  IADD3 R242, P2, R242, UR6, RZ ;  /* 0x00000006f2f27c10 */ /* 0x010fc6000ff5e0ff */
[----:B0-----:R-:W2:Y:S01]  /*15d10*/  LDL.LU R2, [R1+0xa88] ;  /* 0x000a880001027983 */ /* 0x001ea20000300800 */
[----:B------:R-:W-:-:S03]  /*15d20*/  IADD3 R241, P3, R241, UR6, RZ ;  /* 0x00000006f1f17c10 */ /* 0x000fc6000ff7e0ff */
[----:B------:R0:W-:Y:S01]  /*15d30*/  STL [R1+0x88], R0 ;  /* 0x0000880001007387 */ /* 0x0001e20000100800 */
[----:B------:R-:W-:Y:S02]  /*15d40*/  IADD3 R240, P4, R240, UR6, RZ ;  /* 0x00000006f0f07c10 */ /* 0x000fe4000ff9e0ff */
[----:B------:R-:W-:Y:S02]  /*15d50*/  IADD3.X R252, R252, UR5, RZ, P6, !PT ;  /* 0x00000005fcfc7c10 */ /* 0x000fe4000b7fe4ff */
[----:B------:R-:W-:Y:S01]  /*15d60*/  IADD3 R4, P5, R4, UR6, RZ ;  /* 0x0000000604047c10 */ /* 0x000fe2000ffbe0ff */
[----:B0-----:R-:W3:Y:S01]  /*15d70*/  LDL.LU R0, [R1+0xaac] ;  /* 0x000aac0001007983 */ /* 0x001ee20000300800 */
[----:B------:R-:W-:Y:S02]  /*15d80*/  IADD3 R5, P6, R5, UR6, RZ ;  /* 0x0000000605057c10 */ /* 0x000fe4000ffde0ff */
[----:B------:R-:W-:Y:S01]  /*15d90*/  IADD3.X R6, R6, UR5, RZ, P1, !PT ;  /* 0x0000000506067c10 */ /* 0x000fe20008ffe4ff */
[----:B------:R-:W-:Y:S01]  /*15da0*/  STL [R1+0xaf8], R242 ;  /* 0x000af8f201007387 */ /* 0x000fe20000100800 */
[----:B------:R-:W-:-:S03]  /*15db0*/  IADD3 R7, P1, R7, UR6, RZ ;  /* 0x0000000607077c10 */ /* 0x000fc6000ff3e0ff */
[----:B------:R-:W-:Y:S01]  /*15dc0*/  STL [R1+0xaf0], R241 ;  /* 0x000af0f101007387 */ /* 0x000fe20000100800 */
[----:B------:R-:W-:-:S03]  /*15dd0*/  IADD3.X R8, R8, UR5, RZ, P2, !PT ;  /* 0x0000000508087c10 */ /* 0x000fc600097fe4ff */
        /* <DEDUP_REMOVED lines=28> */
[----:B------:R-:W-:Y:S04]  /*15fa0*/  STL [R1+0xaa8], R17 ;  /* 0x000aa81101007387 */ /* 0x000fe80000100800 */
[----:B------:R-:W-:Y:S01]  /*15fb0*/  STL [R1+0xacc], R18 ;  /* 0x000acc1201007387 */ /* 0x000fe20000100800 */
[----:B------:R-:W-:-:S03]  /*15fc0*/  IADD3.X R3, R3, UR5, RZ, P4, !PT ;  /* 0x0000000503037c10 */ /* 0x000fc6000a7fe4ff */
[----:B------:R-:W-:Y:S04]  /*15fd0*/  STL [R1+0xaa0], R19 ;  /* 0x000aa01301007387 */ /* 0x000fe80000100800 */
[----:B------:R-:W-:Y:S04]  /*15fe0*/  STL [R1+0xac4], R20 ;  /* 0x000ac41401007387 */ /* 0x000fe80000100800 */
[----:B------:R-:W-:Y:S04]  /*15ff0*/  STL [R1+0xa98], R21 ;  /* 0x000a981501007387 */ /* 0x000fe80000100800 */
[----:B------:R0:W-:Y:S04]  /*16000*/  STL [R1+0xab4], R3 ;  /* 0x000ab40301007387 */ /* 0x0001e80000100800 */
[----:B------:R-:W-:Y:S04]  /*16010*/  STL [R1+0xabc], R22 ;  /* 0x000abc1601007387 */ /* 0x000fe80000100800 */
[----:B0-----:R-:W4:Y:S01]  /*16020*/  LDL.LU R3, [R1+0xa80] ;  /* 0x000a800001037983 */ /* 0x001f220000300800 */
[----:B------:R-:W-:-:S05]  /*16030*/  IADD3 R23, P3, R23, UR6, RZ ;  /* 0x0000000617177c10 */ /* 0x000fca000ff7e0ff */
[----:B------:R-:W-:Y:S01]  /*16040*/  STL [R1+0xa90], R23 ;  /* 0x000a901701007387 */ /* 0x000fe20000100800 */
[----:B--2---:R-:W-:-:S05]  /*16050*/  IADD3 R2, P4, R2, UR6, RZ ;  /* 0x0000000602027c10 */ /* 0x004fca000ff9e0ff */
[----:B------:R0:W-:Y:S01]  /*16060*/  STL [R1+0xa88], R2 ;  /* 0x000a880201007387 */ /* 0x0001e20000100800 */
[----:B---3--:R-:W-:-:S03]  /*16070*/  IADD3.X R0, R0, UR5, RZ, P5, !PT ;  /* 0x0000000500007c10 */ /* 0x008fc6000affe4ff */
[----:B0-----:R-:W2:Y:S04]  /*16080*/  LDL.LU R2, [R1+0xaa4] ;  /* 0x000aa40001027983 */ /* 0x001ea80000300800 */
[----:B------:R-:W3:Y:S04]  /*16090*/  LDL.LU R245, [R1+0xa78] ;  /* 0x000a780001f57983 */ /* 0x000ee80000300800 */
[----:B------:R-:W3:Y:S04]  /*160a0*/  LDL.LU R244, [R1+0xa9c] ;  /* 0x000a9c0001f47983 */ /* 0x000ee80000300800 */
[----:B------:R-:W3:Y:S04]  /*160b0*/  LDL.LU R243, [R1+0xa70] ;  /* 0x000a700001f37983 */ /* 0x000ee80000300800 */
[----:B------:R0:W-:Y:S04]  /*160c0*/  STL [R1+0xaac], R0 ;  /* 0x000aac0001007387 */ /* 0x0001e80000100800 */
        /* <DEDUP_REMOVED lines=19> */
[----:B------:R-:W3:Y:S01]  /*16200*/  LDL.LU R20, [R1+0xa20] ;  /* 0x000a200001147983 */ /* 0x000ee20000300800 */
[----:B----4-:R-:W-:-:S03]  /*16210*/  IADD3 R3, P5, R3, UR6, RZ ;  /* 0x0000000603037c10 */ /* 0x010fc6000ffbe0ff */
[----:B------:R-:W4:Y:S04]  /*16220*/  LDL.LU R21, [R1+0xa44] ;  /* 0x000a440001157983 */ /* 0x000f280000300800 */
[----:B------:R-:W4:Y:S04]  /*16230*/  LDL.LU R22, [R1+0xa18] ;  /* 0x000a180001167983 */ /* 0x000f280000300800 */
[----:B------:R-:W4:Y:S04]  /*16240*/  LDL.LU R23, [R1+0xa3c] ;  /* 0x000a3c0001177983 */ /* 0x000f280000300800 */
[----:B0-----:R-:W4:Y:S04]  /*16250*/  LDL.LU R0, [R1+0xa10] ;  /* 0x000a100001007983 */ /* 0x001f280000300800 */
[----:B------:R0:W-:Y:S04]  /*16260*/  STL [R1+0xa80], R3 ;  /* 0x000a800301007387 */ /* 0x0001e80000100800 */
[----:B0-----:R-:W4:Y:S01]  /*16270*/  LDL.LU R3, [R1+0xa34] ;  /* 0x000a340001037983 */ /* 0x001f220000300800 */
[----:B--2---:R-:W-:-:S02]  /*16280*/  IADD3.X R2, R2, UR5, RZ, P6, !PT ;  /* 0x0000000502027c10 */ /* 0x004fc4000b7fe4ff */
[----:B---3--:R-:W-:-:S03]  /*16290*/  IADD3 R245, P6, R245, UR6, RZ ;  /* 0x00000006f5f57c10 */ /* 0x008fc6000ffde0ff */
[----:B------:R0:W-:Y:S01]  /*162a0*/  STL [R1+0xaa4], R2 ;  /* 0x000aa40201007387 */ /* 0x0001e20000100800 */
[----:B------:R-:W-:Y:S02]  /*162b0*/  IADD3.X R244, R244, UR5, RZ, P1, !PT ;  /* 0x00000005f4f47c10 */ /* 0x000fe40008ffe4ff */
[----:B------:R-:W-:Y:S01]  /*162c0*/  IADD3 R243, P1, R243, UR6, RZ ;  /* 0x00000006f3f37c10 */ /* 0x000fe2000ff3e0ff */
[----:B0-----:R-:W2:Y:S01]  /*162d0*/  LDL.LU R2, [R1+0xa08] ;  /* 0x000a080001027983 */ /* 0x001ea20000300800 */
        /* <DEDUP_REMOVED lines=40> */
[----:B----4-:R-:W-:-:S03]  /*16560*/  IADD3.X R21, R21, UR5, RZ, P6, !PT ;  /* 0x0000000515157c10 */ /* 0x010fc6000b7fe4ff */
[----:B------:R-:W-:Y:S01]  /*16570*/  STL [R1+0xa28], R18 ;  /* 0x000a281201007387 */ /* 0x000fe20000100800 */
[----:B------:R-:W-:-:S03]  /*16580*/  IADD3 R22, P6, R22, UR6, RZ ;  /* 0x0000000616167c10 */ /* 0x000fc6000ffde0ff */
[----:B------:R-:W-:Y:S01]  /*16590*/  STL [R1+0xa4c], R19 ;  /* 0x000a4c1301007387 */ /* 0x000fe20000100800 */
[----:B------:R-:W-:-:S03]  /*165a0*/  IADD3.X R23, R23, UR5, RZ, P1, !PT ;  /* 0x0000000517177c10 */ /* 0x000fc60008ffe4ff */
[----:B------:R-:W-:Y:S01]  /*165b0*/  STL [R1+0xa20], R20 ;  /* 0x000a201401007387 */ /* 0x000fe20000100800 */
[----:B------:R-:W-:-:S03]  /*165c0*/  IADD3 R0, P1, R0, UR6, RZ ;  /* 0x0000000600007c10 */ /* 0x000fc6000ff3e0ff */
[----:B------:R-:W-:Y:S04]  /*165d0*/  STL [R1+0xa44], R21 ;  /* 0x000a441501007387 */ /* 0x000fe80000100800 */
[----:B------:R0:W-:Y:S04]  /*165e0*/  STL [R1+0xa10], R0 ;  /* 0x000a100001007387 */ /* 0x0001e80000100800 */
[----:B------:R-:W-:Y:S01]  /*165f0*/  STL [R1+0xa18], R22 ;  /* 0x000a181601007387 */ /* 0x000fe20000100800 */
[----:B------:R-:W-:-:S03]  /*16600*/  IADD3.X R3, R3, UR5, RZ, P2, !PT ;  /* 0x0000000503037c10 */ /* 0x000fc600097fe4ff */
[----:B0-----:R-:W3:Y:S04]  /*16610*/  LDL.LU R0, [R1+0xa2c] ;  /* 0x000a2c0001007983 */ /* 0x001ee80000300800 */
[----:B------:R-:W-:Y:S04]  /*16620*/  STL [R1+0xa3c], R23 ;  /* 0x000a3c1701007387 */ /* 0x000fe80000100800 */
[----:B------:R0:W-:Y:S04]  /*16630*/  STL [R1+0xa34], R3 ;  /* 0x000a340301007387 */ /* 0x0001e80000100800 */
[----:B0-----:R-:W4:Y:S04]  /*16640*/  LDL.LU R3, [R1+0xa00] ;  /* 0x000a000001037983 */ /* 0x001f280000300800 */
[----:B------:R-:W4:Y:S04]  /*16650*/  LDL.LU R245, [R1+0xa24] ;  /* 0x000a240001f57983 */ /* 0x000f280000300800 */
[----:B------:R-:W4:Y:S04]  /*16660*/  LDL.LU R244, [R1+0x9f8] ;  /* 0x0009f80001f47983 */ /* 0x000f280000300800 */
[----:B------:R-:W4:Y:S01]  /*16670*/  LDL.LU R243, [R1+0xa1c] ;  /* 0x000a1c0001f37983 */ /* 0x000f220000300800 */
[----:B--2---:R-:W-:-:S05]  /*16680*/  IADD3 R2, P2, R2, UR6, RZ ;  /* 0x0000000602027c10 */ /* 0x004fca000ff5e0ff */
[----:B------:R0:W-:Y:S04]  /*16690*/  STL [R1+0xa08], R2 ;  /* 0x000a080201007387 */ /* 0x0001e80000100800 */
        /* <DEDUP_REMOVED lines=23> */
[----:B0-----:R-:W2:Y:S01]  /*16810*/  LDL.LU R2, [R1+0x9bc] ;  /* 0x0009bc0001027983 */ /* 0x001ea20000300800 */
[----:B---3--:R-:W-:-:S05]  /*16820*/  IADD3.X R0, R0, UR5, RZ, P3, !PT ;  /* 0x0000000500007c10 */ /* 0x008fca0009ffe4ff */
[----:B------:R0:W-:Y:S04]  /*16830*/  STL [R1+0xa2c], R0 ;  /* 0x000a2c0001007387 */ /* 0x0001e80000100800 */
[----:B0-----:R-:W3:Y:S01]  /*16840*/  LDL.LU R0, [R1+0x990] ;  /* 0x0009900001007983 */ /* 0x001ee20000300800 */
[----:B----4-:R-:W-:-:S05]  /*16850*/  IADD3 R3, P3, R3, UR6, RZ ;  /* 0x0000000603037c10 */ /* 0x010fca000ff7e0ff */
[----:B------:R0:W-:Y:S04]  /*16860*/  STL [R1+0xa00], R3 ;  /* 0x000a000301007387 */ /* 0x0001e80000100800 */
[----:B0-----:R-:W4:Y:S01]  /*16870*/  LDL.LU R3, [R1+0x9b4] ;  /* 0x0009b40001037983 */ /* 0x001f220000300800 */
[----:B------:R-:W-:Y:S02]  /*16880*/  IADD3.X R245, R245, UR5, RZ, P4, !PT ;  /* 0x00000005f5f57c10 */ /* 0x000fe4000a7fe4ff */
[----:B------:R-:W-:Y:S02]  /*16890*/  IADD3 R244, P4, R244, UR6, RZ ;  /* 0x00000006f4f47c10 */ /* 0x000fe4000ff9e0ff */
[----:B------:R-:W-:Y:S01]  /*168a0*/  IADD3.X R243, R243, UR5, RZ, P5, !PT ;  /* 0x00000005f3f37c10 */ /* 0x000fe2000affe4ff */
[----:B------:R-:W-:Y:S04]  /*168b0*/  STL [R1+0xa24], R245 ;  /* 0x000a24f501007387 */ /* 0x000fe80000100800 */
[----:B------:R-:W-:Y:S04]  /*168c0*/  STL [R1+0x9f8], R244 ;  /* 0x0009f8f401007387 */ /* 0x000fe80000100800 */
[----:B------:R-:W-:Y:S01]  /*168d0*/  STL [R1+0xa1c], R243 ;  /* 0x000a1cf301007387 */ /* 0x000fe20000100800 */
[----:B--2---:R-:W-:-:S02]  /*168e0*/  IADD3 R242, P5, R242, UR6, RZ ;  /* 0x00000006f2f27c10 */ /* 0x004fc4000ffbe0ff */
        /* <DEDUP_REMOVED lines=42> */
[----:B------:R-:W-:Y:S02]  /*16b90*/  IADD3 R23, P4, R23, UR6, RZ ;  /* 0x0000000617177c10 */ /* 0x000fe4000ff9e0ff */
[----:B------:R-:W-:-:S05]  /*16ba0*/  IADD3.X R2, R2, UR5, RZ, P5, !PT ;  /* 0x0000000502027c10 */ /* 0x000fca000affe4ff */
[----:B------:R0:W-:Y:S04]  /*16bb0*/  STL [R1+0x9bc], R2 ;  /* 0x0009bc0201007387 */ /* 0x0001e80000100800 */
[----:B------:R-:W-:Y:S04]  /*16bc0*/  STL [R1+0x9c4], R22 ;  /* 0x0009c41601007387 */ /* 0x000fe80000100800 */
[----:B0-----:R-:W2:Y:S04]  /*16bd0*/  LDL.LU R2, [R1+0x988] ;  /* 0x0009880001027983 */ /* 0x001ea80000300800 */
[----:B------:R-:W-:Y:S01]  /*16be0*/  STL [R1+0x998], R23 ;  /* 0x0009981701007387 */ /* 0x000fe20000100800 */
[----:B---3--:R-:W-:-:S05]  /*16bf0*/  IADD3 R0, P5, R0, UR6, RZ ;  /* 0x0000000600007c10 */ /* 0x008fca000ffbe0ff */
[----:B------:R0:W-:Y:S04]  /*16c00*/  STL [R1+0x990], R0 ;  /* 0x0009900001007387 */ /* 0x0001e80000100800 */
[----:B0-----:R-:W3:Y:S01]  /*16c10*/  LDL.LU R0, [R1+0x9ac] ;  /* 0x0009ac0001007983 */ /* 0x001ee20000300800 */
[----:B----4-:R-:W-:-:S03]  /*16c20*/  IADD3.X R3, R3, UR5, RZ, P6, !PT ;  /* 0x0000000503037c10 */ /* 0x010fc6000b7fe4ff */
[----:B------:R-:W4:Y:S04]  /*16c30*/  LDL.LU R245, [R1+0x980] ;  /* 0x0009800001f57983 */ /* 0x000f280000300800 */
[----:B------:R-:W4:Y:S04]  /*16c40*/  LDL.LU R244, [R1+0x9a4] ;  /* 0x0009a40001f47983 */ /* 0x000f280000300800 */
        /* <DEDUP_REMOVED lines=25> */
[----:B0-----:R-:W4:Y:S01]  /*16de0*/  LDL.LU R3, [R1+0x918] ;  /* 0x0009180001037983 */ /* 0x001f220000300800 */
[----:B--2---:R-:W-:-:S05]  /*16df0*/  IADD3 R2, P6, R2, UR6, RZ ;  /* 0x0000000602027c10 */ /* 0x004fca000ffde0ff */
[----:B------:R0:W-:Y:S04]  /*16e00*/  STL [R1+0x988], R2 ;  /* 0x0009880201007387 */ /* 0x0001e80000100800 */
[----:B0-----:R-:W2:Y:S01]  /*16e10*/  LDL.LU R2, [R1+0x93c] ;  /* 0x00093c0001027983 */ /* 0x001ea20000300800 */
[----:B---3--:R-:W-:Y:S02]  /*16e20*/  IADD3.X R0, R0, UR5, RZ, P1, !PT ;  /* 0x0000000500007c10 */ /* 0x008fe40008ffe4ff */
[----:B----4-:R-:W-:-:S03]  /*16e30*/  IADD3 R245, P1, R245, UR6, RZ ;  /* 0x00000006f5f57c10 */ /* 0x010fc6000ff3e0ff */
[----:B------:R0:W-:Y:S01]  /*16e40*/  STL [R1+0x9ac], R0 ;  /* 0x0009ac0001007387 */ /* 0x0001e20000100800 */
[----:B------:R-:W-:Y:S02]  /*16e50*/  IADD3.X R244, R244, UR5, RZ, P2, !PT ;  /* 0x00000005f4f47c10 */ /* 0x000fe400097fe4ff */
[----:B------:R-:W-:Y:S01]  /*16e60*/  IADD3 R243, P2, R243, UR6, RZ ;  /* 0x00000006f3f37c10 */ /* 0x000fe2000ff5e0ff */
[----:B0-----:R-:W3:Y:S01]  /*16e70*/  LDL.LU R0, [R1+0x910] ;  /* 0x0009100001007983 */ /* 0x001ee20000300800 */
        /* <DEDUP_REMOVED lines=49> */
[----:B------:R-:W-:Y:S04]  /*17190*/  STL [R1+0x920], R22 ;  /* 0x0009201601007387 */ /* 0x000fe80000100800 */
[----:B0-----:R-:W4:Y:S04]  /*171a0*/  LDL.LU R3, [R1+0x934] ;  /* 0x0009340001037983 */ /* 0x001f280000300800 */
[----:B------:R-:W-:Y:S01]  /*171b0*/  STL [R1+0x944], R23 ;  /* 0x0009441701007387 */ /* 0x000fe20000100800 */
[----:B--2---:R-:W-:-:S05]  /*171c0*/  IADD3.X R2, R2, UR5, RZ, P3, !PT ;  /* 0x0000000502027c10 */ /* 0x004fca0009ffe4ff */
[----:B------:R0:W-:Y:S04]  /*171d0*/  STL [R1+0x93c], R2 ;  /* 0x00093c0201007387 */ /* 0x0001e80000100800 */
[----:B0-----:R-:W2:Y:S04]  /*171e0*/  LDL.LU R2, [R1+0x908] ;  /* 0x0009080001027983 */ /* 0x001ea80000300800 */
[----:B------:R-:W2:Y:S04]  /*171f0*/  LDL.LU R245, [R1+0x92c] ;  /* 0x00092c0001f57983 */ /* 0x000ea80000300800 */
[----:B------:R-:W2:Y:S01]  /*17200*/  LDL.LU R244, [R1+0x900] ;  /* 0x0009000001f47983 */ /* 0x000ea20000300800 */
[----:B---3--:R-:W-:-:S03]  /*17210*/  IADD3 R0, P3, R0, UR6, RZ ;  /* 0x0000000600007c10 */ /* 0x008fc6000ff7e0ff */
        /* <DEDUP_REMOVED lines=25> */
[----:B0-----:R-:W3:Y:S01]  /*173b0*/  LDL.LU R0, [R1+0x8c4] ;  /* 0x0008c40001007983 */ /* 0x001ee20000300800 */
[----:B----4-:R-:W-:-:S05]  /*173c0*/  IADD3.X R3, R3, UR5, RZ, P4, !PT ;  /* 0x0000000503037c10 */ /* 0x010fca000a7fe4ff */
[----:B------:R0:W-:Y:S04]  /*173d0*/  STL [R1+0x934], R3 ;  /* 0x0009340301007387 */ /* 0x0001e80000100800 */
[----:B0-----:R-:W4:Y:S01]  /*173e0*/  LDL.LU R3, [R1+0x8bc] ;  /* 0x0008bc0001037983 */ /* 0x001f220000300800 */
[----:B--2---:R-:W-:Y:S02]  /*173f0*/  IADD3 R2, P4, R2, UR6, RZ ;  /* 0x0000000602027c10 */ /* 0x004fe4000ff9e0ff */
[----:B------:R-:W-:-:S03]  /*17400*/  IADD3.X R245, R245, UR5, RZ, P5, !PT ;  /* 0x00000005f5f57c10 */ /* 0x000fc6000affe4ff */
[----:B------:R0:W-:Y:S01]  /*17410*/  STL [R1+0x908], R2 ;  /* 0x0009080201007387 */ /* 0x0001e20000100800 */
[----:B------:R-:W-:Y:S02]  /*17420*/  IADD3 R244, P5, R244, UR6, RZ ;  /* 0x00000006f4f47c10 */ /* 0x000fe4000ffbe0ff */
[----:B---3--:R-:W-:Y:S01]  /*17430*/  IADD3.X R243, R243, UR5, RZ, P6, !PT ;  /* 0x00000005f3f37c10 */ /* 0x008fe2000b7fe4ff */
[----:B0-----:R-:W2:Y:S01]  /*17440*/  LDL.LU R2, [R1+0x8b4] ;  /* 0x0008b40001027983 */ /* 0x001ea20000300800 */
        /* <DEDUP_REMOVED lines=46> */
[----:B------:R-:W-:Y:S02]  /*17730*/  IADD3.X R0, R0, UR5, RZ, P6, !PT ;  /* 0x0000000500007c10 */ /* 0x000fe4000b7fe4ff */
[----:B------:R-:W-:Y:S01]  /*17740*/  IADD3 R121, P6, R121, UR6, RZ ;  /* 0x0000000679797c10 */ /* 0x000fe2000ffde0ff */
[----:B------:R-:W-:Y:S04]  /*17750*/  STL [R1+0x8a8], R21 ;  /* 0x0008a81501007387 */ /* 0x000fe80000100800 */
[----:B------:R-:W-:Y:S04]  /*17760*/  STL [R1+0x8cc], R22 ;  /* 0x0008cc1601007387 */ /* 0x000fe80000100800 */
[----:B------:R0:W-:Y:S04]  /*17770*/  STL [R1+0x898], R121 ;  /* 0x0008987901007387 */ /* 0x0001e80000100800 */
[----:B------:R-:W-:Y:S04]  /*17780*/  STL [R1+0x8a0], R23 ;  /* 0x0008a01701007387 */ /* 0x000fe80000100800 */
[----:B0-----:R-:W3:Y:S01]  /*17790*/  LDL.LU R121, [R1+0xdd8] ;  /* 0x000dd80001797983 */ /* 0x001ee20000300800 */
[----:B----4-:R-:W-:-:S02]  /*177a0*/  IADD3.X R3, R3, UR5, RZ, P1, !PT ;  /* 0x0000000503037c10 */ /* 0x010fc40008ffe4ff */
[----:B------:R-:W-:Y:S01]  /*177b0*/  IADD3 R123, P1, R123, UR6, RZ ;  /* 0x000000067b7b7c10 */ /* 0x000fe2000ff3e0ff */
[----:B------:R-:W-:Y:S04]  /*177c0*/  STL [R1+0x8c4], R0 ;  /* 0x0008c40001007387 */ /* 0x000fe80000100800 */
[----:B------:R0:W-:Y:S04]  /*177d0*/  STL [R1+0x890], R123 ;  /* 0x0008907b01007387 */ /* 0x0001e80000100800 */
[----:B0-----:R-:W4:Y:S04]  /*177e0*/  LDL.LU R123, [R1+0xdd4] ;  /* 0x000dd400017b7983 */ /* 0x001f280000300800 */
[----:B------:R-:W-:Y:S01]  /*177f0*/  STL [R1+0x8bc], R3 ;  /* 0x0008bc0301007387 */ /* 0x000fe20000100800 */
[----:B------:R-:W-:-:S02]  /*17800*/  IADD3.X R125, R125, UR5, RZ, P5, !PT ;  /* 0x000000057d7d7c10 */ /* 0x000fc4000affe4ff */
[----:B------:R-:W-:Y:S02]  /*17810*/  IADD3 R126, P5, R126, UR6, RZ ;  /* 0x000000067e7e7c10 */ /* 0x000fe4000ffbe0ff */
[----:B------:R-:W-:Y:S02]  /*17820*/  IADD3.X R127, R127, UR5, RZ, P6, !PT ;  /* 0x000000057f7f7c10 */ /* 0x000fe4000b7fe4ff */
[----:B------:R-:W-:Y:S02]  /*17830*/  IADD3 R128, P6, R128, UR6, RZ ;  /* 0x0000000680807c10 */ /* 0x000fe4000ffde0ff */
[----:B------:R-:W-:Y:S02]  /*17840*/  IADD3.X R129, R129, UR5, RZ, P1, !PT ;  /* 0x0000000581817c10 */ /* 0x000fe40008ffe4ff */
[----:B------:R-:W-:Y:S02]  /*17850*/  IADD3 R130, P1, R130, UR6, RZ ;  /* 0x0000000682827c10 */ /* 0x000fe4000ff3e0ff */
[----:B--2---:R-:W-:-:S02]  /*17860*/  IADD3.X R2, R2, UR5, RZ, P2, !PT ;  /* 0x0000000502027c10 */ /* 0x004fc400097fe4ff */
[----:B------:R-:W-:-:S05]  /*17870*/  IADD3 R120, P2, R120, UR6, RZ ;  /* 0x0000000678787c10 */ /* 0x000fca000ff5e0ff */
[----:B------:R0:W-:Y:S04]  /*17880*/  STL [R1+0x888], R120 ;  /* 0x0008887801007387 */ /* 0x0001e80000100800 */
[----:B0-----:R-:W2:Y:S04]  /*17890*/  LDL.LU R120, [R1+0xdd0] ;  /* 0x000dd00001787983 */ /* 0x001ea80000300800 */
[----:B------:R-:W-:Y:S01]  /*178a0*/  STL [R1+0x8b4], R2 ;  /* 0x0008b40201007387 */ /* 0x000fe20000100800 */
[----:B------:R-:W-:Y:S02]  /*178b0*/  IADD3.X R131, R131, UR5, RZ, P2, !PT ;  /* 0x0000000583837c10 */ /* 0x000fe400097fe4ff */
[----:B------:R-:W-:-:S02]  /*178c0*/  IADD3 R132, P2, R132, UR6, RZ ;  /* 0x0000000684847c10 */ /* 0x000fc4000ff5e0ff */
[----:B---3--:R-:W-:Y:S02]  /*178d0*/  IADD3.X R121, R121, UR5, RZ, P3, !PT ;  /* 0x0000000579797c10 */ /* 0x008fe40009ffe4ff */
[----:B------:R-:W-:-:S03]  /*178e0*/  IADD3 R122, P3, R122, UR6, RZ ;  /* 0x000000067a7a7c10 */ /* 0x000fc6000ff7e0ff */
[----:B------:R0:W-:Y:S04]  /*178f0*/  STL [R1+0x8ac], R121 ;  /* 0x0008ac7901007387 */ /* 0x0001e80000100800 */
[----:B0-----:R-:W2:Y:S04]  /*17900*/  LDL.LU R121, [R1+0xdcc] ;  /* 0x000dcc0001797983 */ /* 0x001ea80000300800 */
[----:B------:R0:W-:Y:S01]  /*17910*/  STL [R1+0x880], R122 ;  /* 0x0008807a01007387 */ /* 0x0001e20000100800 */
[----:B----4-:R-:W-:Y:S02]  /*17920*/  IADD3.X R123, R123, UR5, RZ, P4, !PT ;  /* 0x000000057b7b7c10 */ /* 0x010fe4000a7fe4ff */
[----:B------:R-:W-:Y:S01]  /*17930*/  IADD3 R124, P4, R124, UR6, RZ ;  /* 0x000000067c7c7c10 */ /* 0x000fe2000ff9e0ff */
[----:B0-----:R-:W2:Y:S04]  /*17940*/  LDL.LU R122, [R1+0xdc8] ;  /* 0x000dc800017a7983 */ /* 0x001ea80000300800 */
[----:B------:R0:W-:Y:S04]  /*17950*/  STL [R1+0x8a4], R123 ;  /* 0x0008a47b01007387 */ /* 0x0001e80000100800 */
[----:B0-----:R-:W2:Y:S04]  /*17960*/  LDL.LU R123, [R1+0xdc4] ;  /* 0x000dc400017b7983 */ /* 0x001ea80000300800 */
[----:B------:R0:W-:Y:S04]  /*17970*/  STL [R1+0x878], R124 ;  /* 0x0008787c01007387 */ /* 0x0001e80000100800 */
[----:B0-----:R-:W2:Y:S04]  /*17980*/  LDL.LU R124, [R1+0xdc0] ;  /* 0x000dc000017c7983 */ /* 0x001ea80000300800 */
[----:B------:R0:W-:Y:S04]  /*17990*/  STL [R1+0x89c], R125 ;  /* 0x00089c7d01007387 */ /* 0x0001e80000100800 */
[----:B0-----:R-:W2:Y:S04]  /*179a0*/  LDL.LU R125, [R1+0xdbc] ;  /* 0x000dbc00017d7983 */ /* 0x001ea80000300800 */
[----:B------:R0:W-:Y:S01]  /*179b0*/  STL [R1+0x870], R126 ;  /* 0x0008707e01007387 */ /* 0x0001e20000100800 */
[----:B------:R-:W-:-:S03]  /*179c0*/  IADD3.X R133, R133, UR5, RZ, P3, !PT ;  /* 0x0000000585857c10 */ /* 0x000fc60009ffe4ff */
        /* <DEDUP_REMOVED lines=8> */
[----:B------:R-:W-:-:S03]  /*17a50*/  IADD3 R134, P3, R134, UR6, RZ ;  /* 0x0000000686867c10 */ /* 0x000fc6000ff7e0ff */
[----:B0-----:R-:W2:Y:S04]  /*17a60*/  LDL.LU R130, [R1+0xda8] ;  /* 0x000da80001827983 */ /* 0x001ea80000300800 */
[----:B------:R0:W-:Y:S04]  /*17a70*/  STL [R1+0x884], R131 ;  /* 0x0008848301007387 */ /* 0x0001e80000100800 */
[----:B0-----:R-:W2:Y:S04]  /*17a80*/  LDL.LU R131, [R1+0xda4] ;  /* 0x000da40001837983 */ /* 0x001ea80000300800 */
[----:B------:R0:W-:Y:S04]  /*17a90*/  STL [R1+0x858], R132 ;  /* 0x0008588401007387 */ /* 0x0001e80000100800 */
[----:B0-----:R-:W2:Y:S04]  /*17aa0*/  LDL.LU R132, [R1+0xda0] ;  /* 0x000da00001847983 */ /* 0x001ea80000300800 */
[----:B------:R0:W-:Y:S04]  /*17ab0*/  STL [R1+0x87c], R133 ;  /* 0x00087c8501007387 */ /* 0x0001e80000100800 */
[----:B0-----:R-:W2:Y:S04]  /*17ac0*/  LDL.LU R133, [R1+0xd9c] ;  /* 0x000d9c0001857983 */ /* 0x001ea80000300800 */
[----:B------:R-:W3:Y:S04]  /*17ad0*/  LDL.LU R14, [R1+0x808] ;  /* 0x00080800010e7983 */ /* 0x000ee80000300800 */
[----:B------:R-:W4:Y:S04]  /*17ae0*/  LDL.LU R15, [R1+0x82c] ;  /* 0x00082c00010f7983 */ /* 0x000f280000300800 */
[----:B------:R-:W2:Y:S04]  /*17af0*/  LDL.LU R16, [R1+0x800] ;  /* 0x0008000001107983 */ /* 0x000ea80000300800 */
[----:B------:R-:W2:Y:S04]  /*17b00*/  LDL.LU R17, [R1+0x824] ;  /* 0x0008240001117983 */ /* 0x000ea80000300800 */
[----:B------:R-:W2:Y:S04]  /*17b10*/  LDL.LU R18, [R1+0x7f8] ;  /* 0x0007f80001127983 */ /* 0x000ea80000300800 */
[----:B------:R-:W2:Y:S04]  /*17b20*/  LDL.LU R19, [R1+0x81c] ;  /* 0x00081c0001137983 */ /* 0x000ea80000300800 */
[----:B------:R-:W2:Y:S01]  /*17b30*/  LDL.LU R20, [R1+0x7f0] ;  /* 0x0007f00001147983 */ /* 0x000ea20000300800 */
[----:B------:R-:W-:-:S03]  /*17b40*/  IADD3.X R135, R135, UR5, RZ, P4, !PT ;  /* 0x0000000587877c10 */ /* 0x000fc6000a7fe4ff */
[----:B------:R0:W-:Y:S04]  /*17b50*/  STL [R1+0x850], R134 ;  /* 0x0008508601007387 */ /* 0x0001e80000100800 */
[----:B0-----:R-:W2:Y:S04]  /*17b60*/  LDL.LU R134, [R1+0xd98] ;  /* 0x000d980001867983 */ /* 0x001ea80000300800 */
[----:B------:R-:W2:Y:S04]  /*17b70*/  LDL.LU R21, [R1+0x814] ;  /* 0x0008140001157983 */ /* 0x000ea80000300800 */
[----:B------:R-:W2:Y:S04]  /*17b80*/  LDL.LU R22, [R1+0x7e8] ;  /* 0x0007e80001167983 */ /* 0x000ea80000300800 */
[----:B------:R-:W2:Y:S04]  /*17b90*/  LDL.LU R23, [R1+0x80c] ;  /* 0x00080c0001177983 */ /* 0x000ea80000300800 */
[----:B------:R-:W2:Y:S04]  /*17ba0*/  LDL.LU R3, [R1+0x7e0] ;  /* 0x0007e00001037983 */ /* 0x000ea80000300800 */
[----:B------:R0:W-:Y:S04]  /*17bb0*/  STL [R1+0x874], R135 ;  /* 0x0008748701007387 */ /* 0x0001e80000100800 */
[----:B0-----:R-:W2:Y:S04]  /*17bc0*/  LDL.LU R135, [R1+0xd94] ;  /* 0x000d940001877983 */ /* 0x001ea80000300800 */
[----:B------:R-:W2:Y:S01]  /*17bd0*/  LDL.LU R2, [R1+0x804] ;  /* 0x0008040001027983 */ /* 0x000ea20000300800 */
[----:B------:R-:W-:-:S02]  /*17be0*/  IADD3 R136, P4, R136, UR6, RZ ;  /* 0x0000000688887c10 */ /* 0x000fc4000ff9e0ff */
[----:B------:R-:W-:Y:S02]  /*17bf0*/  IADD3.X R137, R137, UR5, RZ, P5, !PT ;  /* 0x0000000589897c10 */ /* 0x000fe4000affe4ff */
[----:B------:R-:W-:Y:S01]  /*17c00*/  IADD3 R138, P5, R138, UR6, RZ ;  /* 0x000000068a8a7c10 */ /* 0x000fe2000ffbe0ff */
[----:B------:R0:W-:Y:S01]  /*17c10*/  STL [R1+0x848], R136 ;  /* 0x0008488801007387 */ /* 0x0001e20000100800 */
[----:B------:R-:W-:Y:S02]  /*17c20*/  IADD3.X R139, R139, UR5, RZ, P6, !PT ;  /* 0x000000058b8b7c10 */ /* 0x000fe4000b7fe4ff */
[----:B------:R-:W-:Y:S02]  /*17c30*/  IADD3 R140, P6, R140, UR6, RZ ;  /* 0x000000068c8c7c10 */ /* 0x000fe4000ffde0ff */
[----:B------:R-:W-:Y:S01]  /*17c40*/  IADD3.X R141, R141, UR5, RZ, P1, !PT ;  /* 0x000000058d8d7c10 */ /* 0x000fe20008ffe4ff */
[----:B0-----:R-:W2:Y:S04]  /*17c50*/  LDL.LU R136, [R1+0xd90] ;  /* 0x000d900001887983 */ /* 0x001ea80000300800 */
[----:B------:R-:W2:Y:S04]  /*17c60*/  LDL.LU R0, [R1+0x7d8] ;  /* 0x0007d80001007983 */ /* 0x000ea80000300800 */
[----:B------:R0:W-:Y:S01]  /*17c70*/  STL [R1+0x86c], R137 ;  /* 0x00086c8901007387 */ /* 0x0001e20000100800 */
[----:B------:R-:W-:-:S02]  /*17c80*/  IADD3 R142, P1, R142, UR6, RZ ;  /* 0x000000068e8e7c10 */ /* 0x000fc4000ff3e0ff */
[----:B------:R-:W-:Y:S01]  /*17c90*/  IADD3.X R143, R143, UR5, RZ, P2, !PT ;  /* 0x000000058f8f7c10 */ /* 0x000fe200097fe4ff */
[----:B0-----:R-:W2:Y:S04]  /*17ca0*/  LDL.LU R137, [R1+0xd8c] ;  /* 0x000d8c0001897983 */ /* 0x001ea80000300800 */
[----:B------:R0:W-:Y:S01]  /*17cb0*/  STL [R1+0x840], R138 ;  /* 0x0008408a01007387 */ /* 0x0001e20000100800 */
[----:B------:R-:W-:-:S03]  /*17cc0*/  IADD3 R144, P2, R144, UR6, RZ ;  /* 0x0000000690907c10 */ /* 0x000fc6000ff5e0ff */
[----:B0-----:R-:W2:Y:S04]  /*17cd0*/  LDL.LU R138, [R1+0xd88] ;  /* 0x000d8800018a7983 */ /* 0x001ea80000300800 */
[----:B------:R0:W-:Y:S01]  /*17ce0*/  STL [R1+0x864], R139 ;  /* 0x0008648b01007387 */ /* 0x0001e20000100800 */
[----:B------:R-:W-:-:S03]  /*17cf0*/  IADD3.X R145, R145, UR5, RZ, P3, !PT ;  /* 0x0000000591917c10 */ /* 0x000fc60009ffe4ff */
        /* <DEDUP_REMOVED lines=30> */
[----:B---3--:R-:W-:-:S03]  /*17ee0*/  IADD3 R14, P6, R14, UR6, RZ ;  /* 0x000000060e0e7c10 */ /* 0x008fc6000ffde0ff */
[----:B0-----:R-:W3:Y:S01]  /*17ef0*/  LDL.LU R151, [R1+0xd54] ;  /* 0x000d540001977983 */ /* 0x001ee20000300800 */
[----:B----4-:R-:W-:Y:S02]  /*17f00*/  IADD3.X R15, R15, UR5, RZ, P1, !PT ;  /* 0x000000050f0f7c10 */ /* 0x010fe40008ffe4ff */
[----:B--2---:R-:W-:Y:S01]  /*17f10*/  IADD3 R16, P1, R16, UR6, RZ ;  /* 0x0000000610107c10 */ /* 0x004fe2000ff3e0ff */
        /* <DEDUP_REMOVED lines=9> */
[----:B------:R-:W-:Y:S04]  /*17fb0*/  STL [R1+0x81c], R19 ;  /* 0x00081c1301007387 */ /* 0x000fe80000100800 */
[----:B------:R-:W-:Y:S01]  /*17fc0*/  STL [R1+0x7f0], R20 ;  /* 0x0007f01401007387 */ /* 0x000fe20000100800 */
[----:B------:R-:W-:Y:S02]  /*17fd0*/  IADD3.X R21, R21, UR5, RZ, P4, !PT ;  /* 0x0000000515157c10 */ /* 0x000fe4000a7fe4ff */
[----:B------:R-:W-:-:S02]  /*17fe0*/  IADD3 R22, P4, R22, UR6, RZ ;  /* 0x0000000616167c10 */ /* 0x000fc4000ff9e0ff */
[----:B------:R-:W-:Y:S02]  /*17ff0*/  IADD3.X R23, R23, UR5, RZ, P5, !PT ;  /* 0x0000000517177c10 */ /* 0x000fe4000affe4ff */
[----:B------:R-:W-:Y:S01]  /*18000*/  IADD3 R3, P5, R3, UR6, RZ ;  /* 0x0000000603037c10 */ /* 0x000fe2000ffbe0ff */
[----:B------:R-:W-:Y:S04]  /*18010*/  STL [R1+0x814], R21 ;  /* 0x0008141501007387 */ /* 0x000fe80000100800 */
[----:B------:R0:W-:Y:S04]  /*18020*/  STL [R1+0x7e0], R3 ;  /* 0x0007e00301007387 */ /* 0x0001e80000100800 */
[----:B------:R-:W-:Y:S04]  /*18030*/  STL [R1+0x7e8], R22 ;  /* 0x0007e81601007387 */ /* 0x000fe80000100800 */
[----:B0-----:R-:W2:Y:S01]  /*18040*/  LDL.LU R3, [R1+0x7fc] ;  /* 0x0007fc0001037983 */ /* 0x001ea20000300800 */
[----:B------:R-:W-:-:S03]  /*18050*/  IADD3.X R2, R2, UR5, RZ, P6, !PT ;  /* 0x0000000502027c10 */ /* 0x000fc6000b7fe4ff */
[----:B------:R-:W-:Y:S04]  /*18060*/  STL [R1+0x80c], R23 ;  /* 0x00080c1701007387 */ /* 0x000fe80000100800 */
[----:B------:R0:W-:Y:S04]  /*18070*/  STL [R1+0x804], R2 ;  /* 0x0008040201007387 */ /* 0x0001e80000100800 */
[----:B0-----:R-:W4:Y:S04]  /*18080*/  LDL.LU R2, [R1+0x7d0] ;  /* 0x0007d00001027983 */ /* 0x001f280000300800 */
[----:B------:R-:W3:Y:S01]  /*18090*/  LDL.LU R245, [R1+0x7f4] ;  /* 0x0007f40001f57983 */ /* 0x000ee20000300800 */
[----:B------:R-:W-:-:S03]  /*180a0*/  IADD3 R0, P6, R0, UR6, RZ ;  /* 0x0000000600007c10 */ /* 0x000fc6000ffde0ff */
        /* <DEDUP_REMOVED lines=27> */
[----:B--2---:R-:W-:-:S05]  /*18260*/  IADD3.X R3, R3, UR5, RZ, P1, !PT ;  /* 0x0000000503037c10 */ /* 0x004fca0008ffe4ff */
[----:B------:R0:W-:Y:S04]  /*18270*/  STL [R1+0x7fc], R3 ;  /* 0x0007fc0301007387 */ /* 0x0001e80000100800 */
[----:B0-----:R-:W2:Y:S01]  /*18280*/  LDL.LU R3, [R1+0x784] ;  /* 0x0007840001037983 */ /* 0x001ea20000300800 */
[----:B----4-:R-:W-:-:S05]  /*18290*/  IADD3 R2, P1, R2, UR6, RZ ;  /* 0x0000000602027c10 */ /* 0x010fca000ff3e0ff */
[----:B------:R0:W-:Y:S04]  /*182a0*/  STL [R1+0x7d0], R2 ;  /* 0x0007d00201007387 */ /* 0x0001e80000100800 */
[----:B0-----:R-:W4:Y:S01]  /*182b0*/  LDL.LU R2, [R1+0x77c] ;  /* 0x00077c0001027983 */ /* 0x001f220000300800 */
[----:B---3--:R-:W-:Y:S02]  /*182c0*/  IADD3.X R245, R245, UR5, RZ, P2, !PT ;  /* 0x00000005f5f57c10 */ /* 0x008fe400097fe4ff */
[----:B------:R-:W-:Y:S02]  /*182d0*/  IADD3 R244, P2, R244, UR6, RZ ;  /* 0x00000006f4f47c10 */ /* 0x000fe4000ff5e0ff */
[----:B------:R-:W-:Y:S02]  /*182e0*/  IADD3.X R243, R243, UR5, RZ, P3, !PT ;  /* 0x00000005f3f37c10 */ /* 0x000fe40009ffe4ff */
[----:B------:R-:W-:Y:S01]  /*182f0*/  IADD3 R242, P3, R242, UR6, RZ ;  /* 0x00000006f2f27c10 */ /* 0x000fe2000ff7e0ff */
        /* <DEDUP_REMOVED lines=44> */
[----:B------:R-:W-:Y:S02]  /*185c0*/  IADD3.X R0, R0, UR5, RZ, P3, !PT ;  /* 0x0000000500007c10 */ /* 0x000fe40009ffe4ff */
[----:B------:R-:W-:Y:S01]  /*185d0*/  IADD3 R88, P3, R88, UR6, RZ ;  /* 0x0000000658587c10 */ /* 0x000fe2000ff7e0ff */
[----:B------:R-:W-:Y:S04]  /*185e0*/  STL [R1+0x79c], R20 ;  /* 0x00079c1401007387 */ /* 0x000fe80000100800 */
[----:B------:R-:W-:Y:S04]  /*185f0*/  STL [R1+0x770], R21 ;  /* 0x0007701501007387 */ /* 0x000fe80000100800 */
[----:B------:R-:W-:Y:S04]  /*18600*/  STL [R1+0x794], R22 ;  /* 0x0007941601007387 */ /* 0x000fe80000100800 */
[----:B------:R0:W-:Y:S04]  /*18610*/  STL [R1+0x760], R88 ;  /* 0x0007605801007387 */ /* 0x0001e80000100800 */
[----:B------:R-:W-:Y:S04]  /*18620*/  STL [R1+0x768], R23 ;  /* 0x0007681701007387 */ /* 0x000fe80000100800 */
[----:B0-----:R-:W3:Y:S04]  /*18630*/  LDL.LU R88, [R1+0xd50] ;  /* 0x000d500001587983 */ /* 0x001ee80000300800 */
[----:B------:R-:W-:Y:S01]  /*18640*/  STL [R1+0x78c], R0 ;  /* 0x00078c0001007387 */ /* 0x000fe20000100800 */
[----:B--2---:R-:W-:-:S02]  /*18650*/  IADD3.X R3, R3, UR5, RZ, P4, !PT ;  /* 0x0000000503037c10 */ /* 0x004fc4000a7fe4ff */
[----:B------:R-:W-:-:S05]  /*18660*/  IADD3 R90, P4, R90, UR6, RZ ;  /* 0x000000065a5a7c10 */ /* 0x000fca000ff9e0ff */
[----:B------:R0:W-:Y:S04]  /*18670*/  STL [R1+0x758], R90 ;  /* 0x0007585a01007387 */ /* 0x0001e80000100800 */
[----:B0-----:R-:W2:Y:S01]  /*18680*/  LDL.LU R90, [R1+0xd4c] ;  /* 0x000d4c00015a7983 */ /* 0x001ea20000300800 */
[----:B----4-:R-:W-:Y:S02]  /*18690*/  IADD3.X R2, R2, UR5, RZ, P5, !PT ;  /* 0x0000000502027c10 */ /* 0x010fe4000affe4ff */
        /* <DEDUP_REMOVED lines=11> */
[----:B---3--:R-:W-:-:S02]  /*18750*/  IADD3.X R88, R88, UR5, RZ, P6, !PT ;  /* 0x0000000558587c10 */ /* 0x008fc4000b7fe4ff */
[----:B------:R-:W-:-:S03]  /*18760*/  IADD3 R89, P6, R89, UR6, RZ ;  /* 0x0000000659597c10 */ /* 0x000fc6000ffde0ff */
[----:B------:R0:W-:Y:S04]  /*18770*/  STL [R1+0x774], R88 ;  /* 0x0007745801007387 */ /* 0x0001e80000100800 */
[----:B0-----:R-:W3:Y:S04]  /*18780*/  LDL.LU R88, [R1+0xd44] ;  /* 0x000d440001587983 */ /* 0x001ee80000300800 */
[----:B------:R0:W-:Y:S04]  /*18790*/  STL [R1+0x748], R89 ;  /* 0x0007485901007387 */ /* 0x0001e80000100800 */
[----:B0-----:R-:W3:Y:S01]  /*187a0*/  LDL.LU R89, [R1+0xd40] ;  /* 0x000d400001597983 */ /* 0x001ee20000300800 */
[----:B------:R-:W-:-:S02]  /*187b0*/  IADD3.X R100, R100, UR5, RZ, P6, !PT ;  /* 0x0000000564647c10 */ /* 0x000fc4000b7fe4ff */
[----:B------:R-:W-:Y:S02]  /*187c0*/  IADD3 R101, P6, R101, UR6, RZ ;  /* 0x0000000665657c10 */ /* 0x000fe4000ffde0ff */
[----:B--2---:R-:W-:Y:S02]  /*187d0*/  IADD3.X R90, R90, UR5, RZ, P1, !PT ;  /* 0x000000055a5a7c10 */ /* 0x004fe40008ffe4ff */
[----:B------:R-:W-:-:S03]  /*187e0*/  IADD3 R91, P1, R91, UR6, RZ ;  /* 0x000000065b5b7c10 */ /* 0x000fc6000ff3e0ff */
[----:B------:R0:W-:Y:S04]  /*187f0*/  STL [R1+0x76c], R90 ;  /* 0x00076c5a01007387 */ /* 0x0001e80000100800 */
[----:B0-----:R-:W3:Y:S01]  /*18800*/  LDL.LU R90, [R1+0xd3c] ;  /* 0x000d3c00015a7983 */ /* 0x001ee20000300800 */
[----:B----4-:R-:W-:-:S03]  /*18810*/  IADD3.X R92, R92, UR5, RZ, P2, !PT ;  /* 0x000000055c5c7c10 */ /* 0x010fc600097fe4ff */
[----:B------:R0:W-:Y:S01]  /*18820*/  STL [R1+0x740], R91 ;  /* 0x0007405b01007387 */ /* 0x0001e20000100800 */
[----:B------:R-:W-:-:S03]  /*18830*/  IADD3 R93, P2, R93, UR6, RZ ;  /* 0x000000065d5d7c10 */ /* 0x000fc6000ff5e0ff */
        /* <DEDUP_REMOVED lines=14> */
[----:B------:R-:W-:-:S03]  /*18920*/  IADD3.X R102, R102, UR5, RZ, P1, !PT ;  /* 0x0000000566667c10 */ /* 0x000fc60008ffe4ff */
[----:B0-----:R-:W3:Y:S04]  /*18930*/  LDL.LU R98, [R1+0xd1c] ;  /* 0x000d1c0001627983 */ /* 0x001ee80000300800 */
[----:B------:R0:W-:Y:S04]  /*18940*/  STL [R1+0x720], R99 ;  /* 0x0007206301007387 */ /* 0x0001e80000100800 */
[----:B0-----:R-:W3:Y:S04]  /*18950*/  LDL.LU R99, [R1+0xd18] ;  /* 0x000d180001637983 */ /* 0x001ee80000300800 */
[----:B------:R0:W-:Y:S04]  /*18960*/  STL [R1+0x744], R100 ;  /* 0x0007446401007387 */ /* 0x0001e80000100800 */
[----:B0-----:R-:W3:Y:S04]  /*18970*/  LDL.LU R100, [R1+0xd14] ;  /* 0x000d140001647983 */ /* 0x001ee80000300800 */
[----:B------:R-:W2:Y:S04]  /*18980*/  LDL.LU R15, [R1+0x6f4] ;  /* 0x0006f400010f7983 */ /* 0x000ea80000300800 */
[----:B------:R-:W4:Y:S04]  /*18990*/  LDL.LU R16, [R1+0x6c8] ;  /* 0x0006c80001107983 */ /* 0x000f280000300800 */
[----:B------:R-:W3:Y:S04]  /*189a0*/  LDL.LU R17, [R1+0x6ec] ;  /* 0x0006ec0001117983 */ /* 0x000ee80000300800 */
[----:B------:R0:W-:Y:S01]  /*189b0*/  STL [R1+0x718], R101 ;  /* 0x0007186501007387 */ /* 0x0001e20000100800 */
[----:B------:R-:W-:-:S03]  /*189c0*/  IADD3 R103, P1, R103, UR6, RZ ;  /* 0x0000000667677c10 */ /* 0x000fc6000ff3e0ff */
[----:B0-----:R-:W3:Y:S04]  /*189d0*/  LDL.LU R101, [R1+0xd10] ;  /* 0x000d100001657983 */ /* 0x001ee80000300800 */
[----:B------:R-:W3:Y:S04]  /*189e0*/  LDL.LU R18, [R1+0x6c0] ;  /* 0x0006c00001127983 */ /* 0x000ee80000300800 */
[----:B------:R-:W3:Y:S04]  /*189f0*/  LDL.LU R19, [R1+0x6e4] ;  /* 0x0006e40001137983 */ /* 0x000ee80000300800 */
[----:B------:R-:W3:Y:S04]  /*18a00*/  LDL.LU R20, [R1+0x6b8] ;  /* 0x0006b80001147983 */ /* 0x000ee80000300800 */
[----:B------:R0:W-:Y:S04]  /*18a10*/  STL [R1+0x73c], R102 ;  /* 0x00073c6601007387 */ /* 0x0001e80000100800 */
[----:B0-----:R-:W3:Y:S04]  /*18a20*/  LDL.LU R102, [R1+0xd0c] ;  /* 0x000d0c0001667983 */ /* 0x001ee80000300800 */
[----:B------:R-:W3:Y:S04]  /*18a30*/  LDL.LU R21, [R1+0x6dc] ;  /* 0x0006dc0001157983 */ /* 0x000ee80000300800 */
[----:B------:R-:W3:Y:S04]  /*18a40*/  LDL.LU R22, [R1+0x6b0] ;  /* 0x0006b00001167983 */ /* 0x000ee80000300800 */
[----:B------:R-:W3:Y:S04]  /*18a50*/  LDL.LU R23, [R1+0x6d4] ;  /* 0x0006d40001177983 */ /* 0x000ee80000300800 */
[----:B------:R-:W3:Y:S04]  /*18a60*/  LDL.LU R3, [R1+0x6a8] ;  /* 0x0006a80001037983 */ /* 0x000ee80000300800 */
[----:B------:R0:W-:Y:S04]  /*18a70*/  STL [R1+0x710], R103 ;  /* 0x0007106701007387 */ /* 0x0001e80000100800 */
[----:B0-----:R-:W3:Y:S04]  /*18a80*/  LDL.LU R103, [R1+0xd08] ;  /* 0x000d080001677983 */ /* 0x001ee80000300800 */
[----:B------:R-:W3:Y:S01]  /*18a90*/  LDL.LU R2, [R1+0x6cc] ;  /* 0x0006cc0001027983 */ /* 0x000ee20000300800 */
[----:B------:R-:W-:-:S02]  /*18aa0*/  IADD3.X R104, R104, UR5, RZ, P2, !PT ;  /* 0x0000000568687c10 */ /* 0x000fc400097fe4ff */
[----:B------:R-:W-:Y:S02]  /*18ab0*/  IADD3 R105, P2, R105, UR6, RZ ;  /* 0x0000000669697c10 */ /* 0x000fe4000ff5e0ff */
[----:B------:R-:W-:Y:S01]  /*18ac0*/  IADD3.X R106, R106, UR5, RZ, P3, !PT ;  /* 0x000000056a6a7c10 */ /* 0x000fe20009ffe4ff */
[----:B------:R0:W-:Y:S01]  /*18ad0*/  STL [R1+0x734], R104 ;  /* 0x0007346801007387 */ /* 0x0001e20000100800 */
[----:B------:R-:W-:Y:S02]  /*18ae0*/  IADD3 R107, P3, R107, UR6, RZ ;  /* 0x000000066b6b7c10 */ /* 0x000fe4000ff7e0ff */
[----:B------:R-:W-:Y:S02]  /*18af0*/  IADD3.X R108, R108, UR5, RZ, P4, !PT ;  /* 0x000000056c6c7c10 */ /* 0x000fe4000a7fe4ff */
[----:B------:R-:W-:Y:S01]  /*18b00*/  IADD3 R109, P4, R109, UR6, RZ ;  /* 0x000000066d6d7c10 */ /* 0x000fe2000ff9e0ff */
[----:B0-----:R-:W3:Y:S04]  /*18b10*/  LDL.LU R104, [R1+0xd04] ;  /* 0x000d040001687983 */ /* 0x001ee80000300800 */
[----:B------:R-:W3:Y:S04]  /*18b20*/  LDL.LU R0, [R1+0x6a0] ;  /* 0x0006a00001007983 */ /* 0x000ee80000300800 */
[----:B------:R0:W-:Y:S01]  /*18b30*/  STL [R1+0x708], R105 ;  /* 0x0007086901007387 */ /* 0x0001e20000100800 */
[----:B------:R-:W-:-:S02]  /*18b40*/  IADD3.X R110, R110, UR5, RZ, P5, !PT ;  /* 0x000000056e6e7c10 */ /* 0x000fc4000affe4ff */
[----:B------:R-:W-:Y:S01]  /*18b50*/  IADD3 R111, P5, R111, UR6, RZ ;  /* 0x000000066f6f7c10 */ /* 0x000fe2000ffbe0ff */
[----:B0-----:R-:W3:Y:S04]  /*18b60*/  LDL.LU R105, [R1+0xd00] ;  /* 0x000d000001697983 */ /* 0x001ee80000300800 */
[----:B------:R0:W-:Y:S01]  /*18b70*/  STL [R1+0x72c], R106 ;  /* 0x00072c6a01007387 */ /* 0x0001e20000100800 */
[----:B------:R-:W-:-:S03]  /*18b80*/  IADD3.X R112, R112, UR5, RZ, P6, !PT ;  /* 0x0000000570707c10 */ /* 0x000fc6000b7fe4ff */
[----:B0-----:R-:W3:Y:S04]  /*18b90*/  LDL.LU R106, [R1+0xcfc] ;  /* 0x000cfc00016a7983 */ /* 0x001ee80000300800 */
[----:B------:R0:W-:Y:S01]  /*18ba0*/  STL [R1+0x700], R107 ;  /* 0x0007006b01007387 */ /* 0x0001e20000100800 */
[----:B------:R-:W-:-:S03]  /*18bb0*/  IADD3 R113, P6, R113, UR6, RZ ;  /* 0x0000000671717c10 */ /* 0x000fc6000ffde0ff */
        /* <DEDUP_REMOVED lines=28> */
[----:B0-----:R-:W3:Y:S01]  /*18d80*/  LDL.LU R118, [R1+0xccc] ;  /* 0x000ccc0001767983 */ /* 0x001ee20000300800 */
[----:B--2---:R-:W-:-:S03]  /*18d90*/  IADD3.X R15, R15, UR5, RZ, P4, !PT ;  /* 0x000000050f0f7c10 */ /* 0x004fc6000a7fe4ff */
[----:B------:R0:W-:Y:S01]  /*18da0*/  STL [R1+0x6d0], R119 ;  /* 0x0006d07701007387 */ /* 0x0001e20000100800 */
[----:B----4-:R-:W-:Y:S02]  /*18db0*/  IADD3 R16, P4, R16, UR6, RZ ;  /* 0x0000000610107c10 */ /* 0x010fe4000ff9e0ff */
[----:B---3--:R-:W-:Y:S01]  /*18dc0*/  IADD3.X R17, R17, UR5, RZ, P5, !PT ;  /* 0x0000000511117c10 */ /* 0x008fe2000affe4ff */
[----:B0-----:R-:W2:Y:S04]  /*18dd0*/  LDL.LU R119, [R1+0xcc8] ;  /* 0x000cc80001777983 */ /* 0x001ea80000300800 */
[----:B------:R-:W-:Y:S04]  /*18de0*/  STL [R1+0x6f4], R15 ;  /* 0x0006f40f01007387 */ /* 0x000fe80000100800 */
[----:B------:R-:W-:Y:S01]  /*18df0*/  STL [R1+0x6c8], R16 ;  /* 0x0006c81001007387 */ /* 0x000fe20000100800 */
[----:B------:R-:W-:-:S03]  /*18e00*/  IADD3 R18, P5, R18, UR6, RZ ;  /* 0x0000000612127c10 */ /* 0x000fc6000ffbe0ff */
[----:B------:R-:W-:Y:S01]  /*18e10*/  STL [R1+0x6ec], R17 ;  /* 0x0006ec1101007387 */ /* 0x000fe20000100800 */
[----:B------:R-:W-:-:S03]  /*18e20*/  IADD3.X R19, R19, UR5, RZ, P6, !PT ;  /* 0x0000000513137c10 */ /* 0x000fc6000b7fe4ff */
[----:B------:R-:W-:Y:S01]  /*18e30*/  STL [R1+0x6c0], R18 ;  /* 0x0006c01201007387 */ /* 0x000fe20000100800 */
[----:B------:R-:W-:-:S03]  /*18e40*/  IADD3 R20, P6, R20, UR6, RZ ;  /* 0x0000000614147c10 */ /* 0x000fc6000ffde0ff */
[----:B------:R-:W-:Y:S04]  /*18e50*/  STL [R1+0x6e4], R19 ;  /* 0x0006e41301007387 */ /* 0x000fe80000100800 */
[----:B------:R-:W-:Y:S01]  /*18e60*/  STL [R1+0x6b8], R20 ;  /* 0x0006b81401007387 */ /* 0x000fe20000100800 */
[----:B------:R-:W-:Y:S02]  /*18e70*/  IADD3.X R21, R21, UR5, RZ, P1, !PT ;  /* 0x0000000515157c10 */ /* 0x000fe40008ffe4ff */
[----:B------:R-:W-:Y:S02]  /*18e80*/  IADD3 R22, P1, R22, UR6, RZ ;  /* 0x0000000616167c10 */ /* 0x000fe4000ff3e0ff */
[----:B------:R-:W-:Y:S02]  /*18e90*/  IADD3.X R23, R23, UR5, RZ, P2, !PT ;  /* 0x0000000517177c10 */ /* 0x000fe400097fe4ff */
[----:B------:R-:W-:Y:S01]  /*18ea0*/  IADD3 R3, P2, R3, UR6, RZ ;  /* 0x0000000603037c10 */ /* 0x000fe2000ff5e0ff */
[----:B------:R-:W-:Y:S04]  /*18eb0*/  STL [R1+0x6dc], R21 ;  /* 0x0006dc1501007387 */ /* 0x000fe80000100800 */
[----:B------:R0:W-:Y:S04]  /*18ec0*/  STL [R1+0x6a8], R3 ;  /* 0x0006a80301007387 */ /* 0x0001e80000100800 */
[----:B------:R-:W-:Y:S04]  /*18ed0*/  STL [R1+0x6b0], R22 ;  /* 0x0006b01601007387 */ /* 0x000fe80000100800 */
[----:B0-----:R-:W3:Y:S01]  /*18ee0*/  LDL.LU R3, [R1+0x6c4] ;  /* 0x0006c40001037983 */ /* 0x001ee20000300800 */
[----:B------:R-:W-:-:S03]  /*18ef0*/  IADD3.X R2, R2, UR5, RZ, P3, !PT ;  /* 0x0000000502027c10 */ /* 0x000fc60009ffe4ff */
[----:B------:R-:W-:Y:S04]  /*18f00*/  STL [R1+0x6d4], R23 ;  /* 0x0006d41701007387 */ /* 0x000fe80000100800 */
[----:B------:R0:W-:Y:S04]  /*18f10*/  STL [R1+0x6cc], R2 ;  /* 0x0006cc0201007387 */ /* 0x0001e80000100800 */
[----:B0-----:R-:W4:Y:S04]  /*18f20*/  LDL.LU R2, [R1+0x698] ;  /* 0x0006980001027983 */ /* 0x001f280000300800 */
[----:B------:R-:W2:Y:S01]  /*18f30*/  LDL.LU R245, [R1+0x6bc] ;  /* 0x0006bc0001f57983 */ /* 0x000ea20000300800 */
[----:B------:R-:W-:-:S03]  /*18f40*/  IADD3 R0, P3, R0, UR6, RZ ;  /* 0x0000000600007c10 */ /* 0x000fc6000ff7e0ff */
[----:B------:R-:W2:Y:S04]  /*18f50*/  LDL.LU R244, [R1+0x690] ;  /* 0x0006900001f47983 */ /* 0x000ea80000300800 */
[----:B------:R-:W2:Y:S04]  /*18f60*/  LDL.LU R243, [R1+0x6b4] ;  /* 0x0006b40001f37983 */ /* 0x000ea80000300800 */
        /* <DEDUP_REMOVED lines=31> */
[----:B--2---:R-:W-:Y:S02]  /*19160*/  IADD3.X R245, R245, UR5, RZ, P5, !PT ;  /* 0x00000005f5f57c10 */ /* 0x004fe4000affe4ff */
        /* <DEDUP_REMOVED lines=54> */
[----:B0-----:R-:W2:Y:S04]  /*194d0*/  LDL.LU R56, [R1+0xcc4] ;  /* 0x000cc40001387983 */ /* 0x001ea80000300800 */
[----:B------:R-:W-:Y:S01]  /*194e0*/  STL [R1+0x654], R0 ;  /* 0x0006540001007387 */ /* 0x000fe20000100800 */
[----:B---3--:R-:W-:-:S02]  /*194f0*/  IADD3.X R3, R3, UR5, RZ, P1, !PT ;  /* 0x0000000503037c10 */ /* 0x008fc40008ffe4ff */
[----:B------:R-:W-:-:S05]  /*19500*/  IADD3 R58, P1, R58, UR6, RZ ;  /* 0x000000063a3a7c10 */ /* 0x000fca000ff3e0ff */
[----:B------:R0:W-:Y:S04]  /*19510*/  STL [R1+0x620], R58 ;  /* 0x0006203a01007387 */ /* 0x0001e80000100800 */
[----:B0-----:R-:W3:Y:S01]  /*19520*/  LDL.LU R58, [R1+0xcc0] ;  /* 0x000cc000013a7983 */ /* 0x001ee20000300800 */
        /* <DEDUP_REMOVED lines=13> */
[----:B------:R-:W-:-:S03]  /*19600*/  IADD3 R57, P3, R57, UR6, RZ ;  /* 0x0000000639397c10 */ /* 0x000fc6000ff7e0ff */
[----:B------:R0:W-:Y:S04]  /*19610*/  STL [R1+0x63c], R56 ;  /* 0x00063c3801007387 */ /* 0x0001e80000100800 */
[----:B0-----:R-:W2:Y:S04]  /*19620*/  LDL.LU R56, [R1+0xcb8] ;  /* 0x000cb80001387983 */ /* 0x001ea80000300800 */
[----:B------:R0:W-:Y:S04]  /*19630*/  STL [R1+0x610], R57 ;  /* 0x0006103901007387 */ /* 0x0001e80000100800 */
[----:B0-----:R-:W2:Y:S01]  /*19640*/  LDL.LU R57, [R1+0xcb4] ;  /* 0x000cb40001397983 */ /* 0x001ea20000300800 */
[----:B------:R-:W-:-:S02]  /*19650*/  IADD3.X R68, R68, UR5, RZ, P3, !PT ;  /* 0x0000000544447c10 */ /* 0x000fc40009ffe4ff */
[----:B------:R-:W-:Y:S02]  /*19660*/  IADD3 R69, P3, R69, UR6, RZ ;  /* 0x0000000645457c10 */ /* 0x000fe4000ff7e0ff */
[----:B---3--:R-:W-:Y:S02]  /*19670*/  IADD3.X R58, R58, UR5, RZ, P4, !PT ;  /* 0x000000053a3a7c10 */ /* 0x008fe4000a7fe4ff */
[----:B------:R-:W-:-:S03]  /*19680*/  IADD3 R59, P4, R59, UR6, RZ ;  /* 0x000000063b3b7c10 */ /* 0x000fc6000ff9e0ff */
[----:B------:R0:W-:Y:S04]  /*19690*/  STL [R1+0x634], R58 ;  /* 0x0006343a01007387 */ /* 0x0001e80000100800 */
[----:B0-----:R-:W2:Y:S01]  /*196a0*/  LDL.LU R58, [R1+0xcb0] ;  /* 0x000cb000013a7983 */ /* 0x001ea20000300800 */
[----:B----4-:R-:W-:-:S03]  /*196b0*/  IADD3.X R60, R60, UR5, RZ, P5, !PT ;  /* 0x000000053c3c7c10 */ /* 0x010fc6000affe4ff */
        /* <DEDUP_REMOVED lines=25> */
[----:B------:R0:W-:Y:S01]  /*19850*/  STL [R1+0x5e0], R69 ;  /* 0x0005e04501007387 */ /* 0x0001e20000100800 */
[----:B------:R-:W-:-:S03]  /*19860*/  IADD3 R71, P4, R71, UR6, RZ ;  /* 0x0000000647477c10 */ /* 0x000fc6000ff9e0ff */
[----:B0-----:R-:W2:Y:S04]  /*19870*/  LDL.LU R69, [R1+0xc84] ;  /* 0x000c840001457983 */ /* 0x001ea80000300800 */
[----:B------:R-:W2:Y:S04]  /*19880*/  LDL.LU R18, [R1+0x588] ;  /* 0x0005880001127983 */ /* 0x000ea80000300800 */
[----:B------:R-:W2:Y:S04]  /*19890*/  LDL.LU R19, [R1+0x5ac] ;  /* 0x0005ac0001137983 */ /* 0x000ea80000300800 */
[----:B------:R-:W2:Y:S04]  /*198a0*/  LDL.LU R20, [R1+0x580] ;  /* 0x0005800001147983 */ /* 0x000ea80000300800 */
        /* <DEDUP_REMOVED lines=9> */
[----:B------:R-:W-:-:S02]  /*19940*/  IADD3.X R72, R72, UR5, RZ, P5, !PT ;  /* 0x0000000548487c10 */ /* 0x000fc4000affe4ff */
[----:B------:R-:W-:Y:S02]  /*19950*/  IADD3 R73, P5, R73, UR6, RZ ;  /* 0x0000000649497c10 */ /* 0x000fe4000ffbe0ff */
[----:B------:R-:W-:Y:S01]  /*19960*/  IADD3.X R74, R74, UR5, RZ, P6, !PT ;  /* 0x000000054a4a7c10 */ /* 0x000fe2000b7fe4ff */
[----:B------:R0:W-:Y:S01]  /*19970*/  STL [R1+0x5fc], R72 ;  /* 0x0005fc4801007387 */ /* 0x0001e20000100800 */
[----:B------:R-:W-:Y:S02]  /*19980*/  IADD3 R75, P6, R75, UR6, RZ ;  /* 0x000000064b4b7c10 */ /* 0x000fe4000ffde0ff */
[----:B------:R-:W-:Y:S02]  /*19990*/  IADD3.X R76, R76, UR5, RZ, P1, !PT ;  /* 0x000000054c4c7c10 */ /* 0x000fe40008ffe4ff */
[----:B------:R-:W-:Y:S01]  /*199a0*/  IADD3 R77, P1, R77, UR6, RZ ;  /* 0x000000064d4d7c10 */ /* 0x000fe2000ff3e0ff */
[----:B0-----:R-:W2:Y:S04]  /*199b0*/  LDL.LU R72, [R1+0xc78] ;  /* 0x000c780001487983 */ /* 0x001ea80000300800 */
[----:B------:R-:W2:Y:S04]  /*199c0*/  LDL.LU R0, [R1+0x568] ;  /* 0x0005680001007983 */ /* 0x000ea80000300800 */
[----:B------:R0:W-:Y:S01]  /*199d0*/  STL [R1+0x5d0], R73 ;  /* 0x0005d04901007387 */ /* 0x0001e20000100800 */
[----:B------:R-:W-:-:S02]  /*199e0*/  IADD3.X R78, R78, UR5, RZ, P2, !PT ;  /* 0x000000054e4e7c10 */ /* 0x000fc400097fe4ff */
[----:B------:R-:W-:Y:S01]  /*199f0*/  IADD3 R79, P2, R79, UR6, RZ ;  /* 0x000000064f4f7c10 */ /* 0x000fe2000ff5e0ff */
        /* <DEDUP_REMOVED lines=34> */
[----:B0-----:R-:W2:Y:S01]  /*19c20*/  LDL.LU R86, [R1+0xc40] ;  /* 0x000c400001567983 */ /* 0x001ea20000300800 */
[----:B---3--:R-:W-:-:S03]  /*19c30*/  IADD3.X R15, R15, UR5, RZ, P1, !PT ;  /* 0x000000050f0f7c10 */ /* 0x008fc60008ffe4ff */
[----:B------:R0:W-:Y:S01]  /*19c40*/  STL [R1+0x598], R87 ;  /* 0x0005985701007387 */ /* 0x0001e20000100800 */
[----:B----4-:R-:W-:Y:S02]  /*19c50*/  IADD3 R16, P1, R16, UR6, RZ ;  /* 0x0000000610107c10 */ /* 0x010fe4000ff3e0ff */
[----:B--2---:R-:W-:Y:S01]  /*19c60*/  IADD3.X R17, R17, UR5, RZ, P2, !PT ;  /* 0x0000000511117c10 */ /* 0x004fe200097fe4ff */
        /* <DEDUP_REMOVED lines=143> */
[----:B------:R-:W-:-:S04]  /*1a560*/  IADD3 R37, P6, R37, UR6, RZ ;  /* 0x0000000625257c10 */ /* 0x000fc8000ffde0ff */
[----:B------:R-:W-:Y:S02]  /*1a570*/  IADD3.X R48, R48, UR5, RZ, P6, !PT ;  /* 0x0000000530307c10 */ /* 0x000fe4000b7fe4ff */
        /* <DEDUP_REMOVED lines=65> */
[----:B------:R0:W-:Y:S04]  /*1a990*/  STL [R1+0x470], R51 ;  /* 0x0004703301007387 */ /* 0x0001e80000100800 */
        /* <DEDUP_REMOVED lines=10> */
[----:B------:R-:W2:Y:S04]  /*1aa40*/  LDL.LU R11, [R1+0x45c] ;  /* 0x00045c00010b7983 */ /* 0x000ea80000300800 */
[----:B------:R-:W2:Y:S01]  /*1aa50*/  LDL.LU R12, [R1+0x430] ;  /* 0x00043000010c7983 */ /* 0x000ea20000300800 */
[----:B------:R-:W-:-:S03]  /*1aa60*/  IADD3 R53, P2, R53, UR6, RZ ;  /* 0x0000000635357c10 */ /* 0x000fc6000ff5e0ff */
[----:B------:R-:W2:Y:S04]  /*1aa70*/  LDL.LU R13, [R1+0x454] ;  /* 0x00045400010d7983 */ /* 0x000ea80000300800 */
[----:B------:R-:W2:Y:S04]  /*1aa80*/  LDL.LU R14, [R1+0x428] ;  /* 0x00042800010e7983 */ /* 0x000ea80000300800 */
[----:B------:R-:W2:Y:S04]  /*1aa90*/  LDL.LU R15, [R1+0x44c] ;  /* 0x00044c00010f7983 */ /* 0x000ea80000300800 */
[----:B------:R-:W2:Y:S04]  /*1aaa0*/  LDL.LU R16, [R1+0x420] ;  /* 0x0004200001107983 */ /* 0x000ea80000300800 */
        /* <DEDUP_REMOVED lines=10> */
[----:B------:R-:W2:Y:S04]  /*1ab50*/  LDL.LU R0, [R1+0x424] ;  /* 0x0004240001007983 */ /* 0x000ea80000300800 */
[----:B------:R-:W2:Y:S01]  /*1ab60*/  LDL.LU R2, [R1+0x3f8] ;  /* 0x0003f80001027983 */ /* 0x000ea20000300800 */
[----:B------:R-:W-:-:S02]  /*1ab70*/  IADD3.X R54, R54, UR5, RZ, P3, !PT ;  /* 0x0000000536367c10 */ /* 0x000fc40009ffe4ff */
[----:B------:R-:W-:-:S03]  /*1ab80*/  IADD3 R55, P3, R55, UR6, RZ ;  /* 0x0000000637377c10 */ /* 0x000fc6000ff7e0ff */
[----:B------:R0:W-:Y:S04]  /*1ab90*/  STL [R1+0x48c], R54 ;  /* 0x00048c3601007387 */ /* 0x0001e80000100800 */
[----:B0-----:R-:W2:Y:S04]  /*1aba0*/  LDL.LU R54, [R1+0xbb4] ;  /* 0x000bb40001367983 */ /* 0x001ea80000300800 */
[----:B------:R0:W-:Y:S04]  /*1abb0*/  STL [R1+0x460], R55 ;  /* 0x0004603701007387 */ /* 0x0001e80000100800 */
[----:B0-----:R-:W2:Y:S01]  /*1abc0*/  LDL.LU R55, [R1+0xbb0] ;  /* 0x000bb00001377983 */ /* 0x001ea20000300800 */
[----:B---3--:R-:W-:-:S02]  /*1abd0*/  IADD3.X R242, R242, UR5, RZ, P4, !PT ;  /* 0x00000005f2f27c10 */ /* 0x008fc4000a7fe4ff */
[----:B----4-:R-:W-:-:S03]  /*1abe0*/  IADD3 R241, P4, R241, UR6, RZ ;  /* 0x00000006f1f17c10 */ /* 0x010fc6000ff9e0ff */
[----:B------:R-:W-:Y:S01]  /*1abf0*/  STL [R1+0x484], R242 ;  /* 0x000484f201007387 */ /* 0x000fe20000100800 */
[----:B--2---:R-:W-:-:S03]  /*1ac00*/  IADD3.X R240, R240, UR5, RZ, P5, !PT ;  /* 0x00000005f0f07c10 */ /* 0x004fc6000affe4ff */
[----:B------:R-:W-:Y:S04]  /*1ac10*/  STL [R1+0x458], R241 ;  /* 0x000458f101007387 */ /* 0x000fe80000100800 */
[----:B------:R-:W-:Y:S01]  /*1ac20*/  STL [R1+0x47c], R240 ;  /* 0x00047cf001007387 */ /* 0x000fe20000100800 */
[----:B------:R-:W-:Y:S02]  /*1ac30*/  IADD3 R4, P5, R4, UR6, RZ ;  /* 0x0000000604047c10 */ /* 0x000fe4000ffbe0ff */
[----:B------:R-:W-:-:S03]  /*1ac40*/  IADD3.X R5, R5, UR5, RZ, P6, !PT ;  /* 0x0000000505057c10 */ /* 0x000fc6000b7fe4ff */
[----:B------:R-:W-:Y:S01]  /*1ac50*/  STL [R1+0x450], R4 ;  /* 0x0004500401007387 */ /* 0x000fe20000100800 */
[----:B------:R-:W-:-:S03]  /*1ac60*/  IADD3 R6, P6, R6, UR6, RZ ;  /* 0x0000000606067c10 */ /* 0x000fc6000ffde0ff */
[----:B------:R-:W-:Y:S04]  /*1ac70*/  STL [R1+0x474], R5 ;  /* 0x0004740501007387 */ /* 0x000fe80000100800 */
[----:B------:R-:W-:Y:S01]  /*1ac80*/  STL [R1+0x448], R6 ;  /* 0x0004480601007387 */ /* 0x000fe20000100800 */
[----:B------:R-:W-:Y:S02]  /*1ac90*/  IADD3.X R7, R7, UR5, RZ, P1, !PT ;  /* 0x0000000507077c10 */ /* 0x000fe40008ffe4ff */
        /* <DEDUP_REMOVED lines=23> */
[----:B------:R1:W-:Y:S04]  /*1ae10*/  STL [R1+0x444], R17 ;  /* 0x0004441101007387 */ /* 0x0003e80000100800 */
[----:B0-----:R-:W2:Y:S01]  /*1ae20*/  LDL.LU R3, [R1+0x41c] ;  /* 0x00041c0001037983 */ /* 0x001ea20000300800 */
[----:B------:R-:W-:-:S03]  /*1ae30*/  IADD3 R19, P1, R19, UR6, RZ ;  /* 0x0000000613137c10 */ /* 0x000fc6000ff3e0ff */
[----:B------:R0:W-:Y:S01]  /*1ae40*/  STL [R1+0x418], R18 ;  /* 0x0004181201007387 */ /* 0x0001e20000100800 */
        /* <DEDUP_REMOVED lines=9> */
[----:B------:R-:W3:Y:S01]  /*1aee0*/  LDL.LU R246, [R1+0x3f0] ;  /* 0x0003f00001f67983 */ /* 0x000ee20000300800 */
[----:B------:R-:W-:-:S03]  /*1aef0*/  IADD3 R2, P4, R2, UR6, RZ ;  /* 0x0000000602027c10 */ /* 0x000fc6000ff9e0ff */
[----:B------:R-:W-:Y:S04]  /*1af00*/  STL [R1+0x400], R23 ;  /* 0x0004001701007387 */ /* 0x000fe80000100800 */
[----:B------:R-:W4:Y:S04]  /*1af10*/  LDL.LU R245, [R1+0x414] ;  /* 0x0004140001f57983 */ /* 0x000f280000300800 */
[----:B------:R-:W-:Y:S04]  /*1af20*/  STL [R1+0x424], R0 ;  /* 0x0004240001007387 */ /* 0x000fe80000100800 */
        /* <DEDUP_REMOVED lines=19> */
[----:B-1----:R-:W4:Y:S04]  /*1b060*/  LDL.LU R17, [R1+0x3a0] ;  /* 0x0003a00001117983 */ /* 0x002f280000300800 */
[----:B0-----:R-:W4:Y:S04]  /*1b070*/  LDL.LU R18, [R1+0x3c4] ;  /* 0x0003c40001127983 */ /* 0x001f280000300800 */
[----:B------:R-:W4:Y:S04]  /*1b080*/  LDL.LU R2, [R1+0x398] ;  /* 0x0003980001027983 */ /* 0x000f280000300800 */
[----:B------:R-:W4:Y:S04]  /*1b090*/  LDL.LU R19, [R1+0x3bc] ;  /* 0x0003bc0001137983 */ /* 0x000f280000300800 */
[----:B------:R-:W4:Y:S04]  /*1b0a0*/  LDL.LU R20, [R1+0x390] ;  /* 0x0003900001147983 */ /* 0x000f280000300800 */
[----:B------:R-:W4:Y:S01]  /*1b0b0*/  LDL.LU R21, [R1+0x3b4] ;  /* 0x0003b40001157983 */ /* 0x000f220000300800 */
[----:B--2---:R-:W-:-:S05]  /*1b0c0*/  IADD3.X R3, R3, UR5, RZ, P5, !PT ;  /* 0x0000000503037c10 */ /* 0x004fca000affe4ff */
[----:B------:R0:W-:Y:S04]  /*1b0d0*/  STL [R1+0x41c], R3 ;  /* 0x00041c0301007387 */ /* 0x0001e80000100800 */
[----:B------:R-:W2:Y:S04]  /*1b0e0*/  LDL.LU R22, [R1+0x388] ;  /* 0x0003880001167983 */ /* 0x000ea80000300800 */
[----:B------:R-:W2:Y:S04]  /*1b0f0*/  LDL.LU R23, [R1+0x3ac] ;  /* 0x0003ac0001177983 */ /* 0x000ea80000300800 */
[----:B------:R-:W2:Y:S04]  /*1b100*/  LDL.LU R0, [R1+0x380] ;  /* 0x0003800001007983 */ /* 0x000ea80000300800 */
[----:B0-----:R-:W2:Y:S01]  /*1b110*/  LDL.LU R3, [R1+0x3a4] ;  /* 0x0003a40001037983 */ /* 0x001ea20000300800 */
[----:B---3--:R-:W-:-:S02]  /*1b120*/  IADD3 R246, P5, R246, UR6, RZ ;  /* 0x00000006f6f67c10 */ /* 0x008fc4000ffbe0ff */
[----:B----4-:R-:W-:-:S03]  /*1b130*/  IADD3.X R245, R245, UR5, RZ, P6, !PT ;  /* 0x00000005f5f57c10 */ /* 0x010fc6000b7fe4ff */
        /* <DEDUP_REMOVED lines=41> */
[----:B------:R0:W-:Y:S04]  /*1b3d0*/  STL [R1+0x398], R2 ;  /* 0x0003980201007387 */ /* 0x0001e80000100800 */
[----:B------:R1:W-:Y:S04]  /*1b3e0*/  STL [R1+0x3a0], R17 ;  /* 0x0003a01101007387 */ /* 0x0003e80000100800 */
[----:B0-----:R-:W3:Y:S01]  /*1b3f0*/  LDL.LU R2, [R1+0x378] ;  /* 0x0003780001027983 */ /* 0x001ee20000300800 */
[----:B------:R-:W-:-:S02]  /*1b400*/  IADD3.X R19, R19, UR5, RZ, P5, !PT ;  /* 0x0000000513137c10 */ /* 0x000fc4000affe4ff */
[----:B------:R-:W-:Y:S02]  /*1b410*/  IADD3 R20, P5, R20, UR6, RZ ;  /* 0x0000000614147c10 */ /* 0x000fe4000ffbe0ff */
[----:B------:R-:W-:Y:S01]  /*1b420*/  IADD3.X R21, R21, UR5, RZ, P6, !PT ;  /* 0x0000000515157c10 */ /* 0x000fe2000b7fe4ff */
[----:B------:R0:W-:Y:S04]  /*1b430*/  STL [R1+0x3c4], R18 ;  /* 0x0003c41201007387 */ /* 0x0001e80000100800 */
[----:B------:R4:W-:Y:S04]  /*1b440*/  STL [R1+0x3bc], R19 ;  /* 0x0003bc1301007387 */ /* 0x0009e80000100800 */
[----:B------:R4:W-:Y:S04]  /*1b450*/  STL [R1+0x390], R20 ;  /* 0x0003901401007387 */ /* 0x0009e80000100800 */
[----:B------:R4:W-:Y:S01]  /*1b460*/  STL [R1+0x3b4], R21 ;  /* 0x0003b41501007387 */ /* 0x0009e20000100800 */
[----:B--2---:R-:W-:-:S02]  /*1b470*/  IADD3 R22, P6, R22, UR6, RZ ;  /* 0x0000000616167c10 */ /* 0x004fc4000ffde0ff */
[----:B------:R-:W-:-:S03]  /*1b480*/  IADD3.X R23, R23, UR5, RZ, P1, !PT ;  /* 0x0000000517177c10 */ /* 0x000fc60008ffe4ff */
[----:B------:R2:W-:Y:S01]  /*1b490*/  STL [R1+0x388], R22 ;  /* 0x0003881601007387 */ /* 0x0005e20000100800 */
[----:B------:R-:W-:-:S03]  /*1b4a0*/  IADD3 R0, P1, R0, UR6, RZ ;  /* 0x0000000600007c10 */ /* 0x000fc6000ff3e0ff */
[----:B------:R-:W3:Y:S01]  /*1b4b0*/  LDL.LU R246, [R1+0x39c] ;  /* 0x00039c0001f67983 */ /* 0x000ee20000300800 */
[----:B------:R-:W-:-:S03]  /*1b4c0*/  IADD3.X R3, R3, UR5, RZ, P2, !PT ;  /* 0x0000000503037c10 */ /* 0x000fc600097fe4ff */
[----:B------:R3:W-:Y:S04]  /*1b4d0*/  STL [R1+0x3ac], R23 ;  /* 0x0003ac1701007387 */ /* 0x0007e80000100800 */
[----:B------:R-:W3:Y:S04]  /*1b4e0*/  LDL.LU R245, [R1+0x370] ;  /* 0x0003700001f57983 */ /* 0x000ee80000300800 */
[----:B------:R3:W-:Y:S04]  /*1b4f0*/  STL [R1+0x380], R0 ;  /* 0x0003800001007387 */ /* 0x0007e80000100800 */
        /* <DEDUP_REMOVED lines=19> */
[----:B-1----:R-:W3:Y:S04]  /*1b630*/  LDL.LU R17, [R1+0x34c] ;  /* 0x00034c0001117983 */ /* 0x002ee80000300800 */
[----:B0-----:R-:W3:Y:S04]  /*1b640*/  LDL.LU R18, [R1+0x320] ;  /* 0x0003200001127983 */ /* 0x001ee80000300800 */
[----:B----4-:R-:W4:Y:S04]  /*1b650*/  LDL.LU R19, [R1+0x344] ;  /* 0x0003440001137983 */ /* 0x010f280000300800 */
[----:B------:R-:W4:Y:S04]  /*1b660*/  LDL.LU R20, [R1+0x318] ;  /* 0x0003180001147983 */ /* 0x000f280000300800 */
[----:B------:R-:W4:Y:S04]  /*1b670*/  LDL.LU R21, [R1+0x33c] ;  /* 0x00033c0001157983 */ /* 0x000f280000300800 */
[----:B--2---:R-:W2:Y:S01]  /*1b680*/  LDL.LU R22, [R1+0x310] ;  /* 0x0003100001167983 */ /* 0x004ea20000300800 */
[----:B---3--:R-:W-:-:S05]  /*1b690*/  IADD3 R2, P2, R2, UR6, RZ ;  /* 0x0000000602027c10 */ /* 0x008fca000ff5e0ff */
[----:B------:R0:W-:Y:S04]  /*1b6a0*/  STL [R1+0x378], R2 ;  /* 0x0003780201007387 */ /* 0x0001e80000100800 */
[----:B------:R-:W3:Y:S04]  /*1b6b0*/  LDL.LU R23, [R1+0x334] ;  /* 0x0003340001177983 */ /* 0x000ee80000300800 */
[----:B------:R-:W3:Y:S04]  /*1b6c0*/  LDL.LU R0, [R1+0x308] ;  /* 0x0003080001007983 */ /* 0x000ee80000300800 */
[----:B------:R-:W3:Y:S04]  /*1b6d0*/  LDL.LU R3, [R1+0x32c] ;  /* 0x00032c0001037983 */ /* 0x000ee80000300800 */
[----:B0-----:R-:W3:Y:S01]  /*1b6e0*/  LDL.LU R2, [R1+0x300] ;  /* 0x0003000001027983 */ /* 0x001ee20000300800 */
[----:B------:R-:W-:-:S02]  /*1b6f0*/  WARPGROUP.DEPBAR.LE gsb0, 0x0 ;  /* 0x00008000000079c5 */ /* 0x000fc40000010000 */
[----:B------:R-:W-:Y:S01]  /*1b700*/  WARPGROUP.ARRIVE ;  /* 0x00000000000079c5 */ /* 0x000fe20000000000 */
[----:B------:R-:W-:Y:S01]  /*1b710*/  UMOV UR18, UR14 ;  /* 0x0000000e00127c82 */ /* 0x000fe20008000000 */
[----:B------:R-:W-:-:S04]  /*1b720*/  UMOV UR19, UR15 ;  /* 0x0000000f00137c82 */ /* 0x000fc80008000000 */
[----:B------:R-:W-:Y:S01]  /*1b730*/  QGMMA.64x64x32.F32.E5M2.E5M2 R152, gdesc[UR16], R152, gsb0 ;  /* 0x00e00000109879f3 */ /* 0x000fe20008003898 */
[----:B------:R-:W-:Y:S01]  /*1b740*/  UMOV UR22, UR10 ;  /* 0x0000000a00167c82 */ /* 0x000fe20008000000 */
[----:B------:R-:W-:Y:S01]  /*1b750*/  UMOV UR23, UR11 ;  /* 0x0000000b00177c82 */ /* 0x000fe20008000000 */
[----:B------:R-:W-:Y:S02]  /*1b760*/  WARPGROUP.DEPBAR.LE gsb0, 0x0 ;  /* 0x00008000000079c5 */ /* 0x000fe40000010000 */
[----:B------:R-:W-:-:S06]  /*1b770*/  WARPGROUP.ARRIVE ;  /* 0x00000000000079c5 */ /* 0x000fcc0000000000 */
[----:B------:R-:W-:Y:S01]  /*1b780*/  QGMMA.64x64x32.F32.E5M2.E5M2 R152, gdesc[UR20], R152, gsb0 ;  /* 0x00e00000149879f3 */ /* 0x000fe20008003898 */
[----:B------:R-:W-:Y:S02]  /*1b790*/  IADD3.X R246, R246, UR5, RZ, P3, !PT ;  /* 0x00000005f6f67c10 */ /* 0x000fe40009ffe4ff */
[----:B------:R-:W-:-:S03]  /*1b7a0*/  IADD3 R245, P3, R245, UR6, RZ ;  /* 0x00000006f5f57c10 */ /* 0x000fc6000ff7e0ff */
[----:B------:R0:W-:Y:S01]  /*1b7b0*/  STL [R1+0x39c], R246 ;  /* 0x00039cf601007387 */ /* 0x0001e20000100800 */
[----:B------:R-:W-:-:S03]  /*1b7c0*/  IADD3.X R244, R244, UR5, RZ, P4, !PT ;  /* 0x00000005f4f47c10 */ /* 0x000fc6000a7fe4ff */
[----:B------:R1:W-:Y:S01]  /*1b7d0*/  STL [R1+0x370], R245 ;  /* 0x000370f501007387 */ /* 0x0003e20000100800 */
        /* <DEDUP_REMOVED lines=38> */
[----:B----4-:R-:W-:-:S03]  /*1ba40*/  IADD3.X R19, R19, UR5, RZ, P2, !PT ;  /* 0x0000000513137c10 */ /* 0x010fc600097fe4ff */
[----:B------:R4:W-:Y:S01]  /*1ba50*/  STL [R1+0x320], R18 ;  /* 0x0003201201007387 */ /* 0x0009e20000100800 */
[----:B------:R-:W-:-:S03]  /*1ba60*/  IADD3 R20, P2, R20, UR7, RZ ;  /* 0x0000000714147c10 */ /* 0x000fc6000ff5e0ff */
[----:B------:R4:W-:Y:S01]  /*1ba70*/  STL [R1+0x344], R19 ;  /* 0x0003441301007387 */ /* 0x0009e20000100800 */
[----:B------:R-:W-:-:S03]  /*1ba80*/  IADD3.X R21, R21, UR5, RZ, P3, !PT ;  /* 0x0000000515157c10 */ /* 0x000fc60009ffe4ff */
[----:B------:R4:W-:Y:S01]  /*1ba90*/  STL [R1+0x318], R20 ;  /* 0x0003181401007387 */ /* 0x0009e20000100800 */
[----:B--2---:R-:W-:-:S03]  /*1baa0*/  IADD3 R22, P3, R22, UR7, RZ ;  /* 0x0000000716167c10 */ /* 0x004fc6000ff7e0ff */
[----:B------:R2:W-:Y:S04]  /*1bab0*/  STL [R1+0x33c], R21 ;  /* 0x00033c1501007387 */ /* 0x0005e80000100800 */
[----:B------:R2:W-:Y:S01]  /*1bac0*/  STL [R1+0x310], R22 ;  /* 0x0003101601007387 */ /* 0x0005e20000100800 */
[----:B---3--:R-:W-:Y:S02]  /*1bad0*/  IADD3.X R23, R23, UR5, RZ, P4, !PT ;  /* 0x0000000517177c10 */ /* 0x008fe4000a7fe4ff */
[----:B------:R-:W-:-:S03]  /*1bae0*/  IADD3 R0, P4, R0, UR7, RZ ;  /* 0x0000000700007c10 */ /* 0x000fc6000ff9e0ff */
[----:B------:R3:W-:Y:S01]  /*1baf0*/  STL [R1+0x334], R23 ;  /* 0x0003341701007387 */ /* 0x0007e20000100800 */
[----:B------:R-:W-:-:S03]  /*1bb00*/  IADD3.X R3, R3, UR5, RZ, P5, !PT ;  /* 0x0000000503037c10 */ /* 0x000fc6000affe4ff */
[----:B------:R-:W3:Y:S01]  /*1bb10*/  LDL.LU R247, [R1+0x324] ;  /* 0x0003240001f77983 */ /* 0x000ee20000300800 */
[----:B------:R-:W-:-:S03]  /*1bb20*/  IADD3 R2, P5, R2, UR7, RZ ;  /* 0x0000000702027c10 */ /* 0x000fc6000ffbe0ff */
[----:B------:R3:W-:Y:S04]  /*1bb30*/  STL [R1+0x308], R0 ;  /* 0x0003080001007387 */ /* 0x0007e80000100800 */
[----:B0-----:R-:W3:Y:S04]  /*1bb40*/  LDL.LU R246, [R1+0x2f8] ;  /* 0x0002f80001f67983 */ /* 0x001ee80000300800 */
[----:B------:R0:W-:Y:S04]  /*1bb50*/  STL [R1+0x32c], R3 ;  /* 0x00032c0301007387 */ /* 0x0001e80000100800 */
[----:B-1----:R-:W3:Y:S04]  /*1bb60*/  LDL.LU R245, [R1+0x31c] ;  /* 0x00031c0001f57983 */ /* 0x002ee80000300800 */
        /* <DEDUP_REMOVED lines=20> */
[----:B----4-:R-:W4:Y:S04]  /*1bcb0*/  LDL.LU R18, [R1+0x2cc] ;  /* 0x0002cc0001127983 */ /* 0x010f280000300800 */
[----:B------:R-:W4:Y:S04]  /*1bcc0*/  LDL.LU R19, [R1+0x2a0] ;  /* 0x0002a00001137983 */ /* 0x000f280000300800 */
[----:B------:R-:W4:Y:S04]  /*1bcd0*/  LDL.LU R20, [R1+0x2c4] ;  /* 0x0002c40001147983 */ /* 0x000f280000300800 */
[----:B--2---:R-:W2:Y:S01]  /*1bce0*/  LDL.LU R21, [R1+0x298] ;  /* 0x0002980001157983 */ /* 0x004ea20000300800 */
[----:B------:R-:W-:-:S03]  /*1bcf0*/  WARPGROUP.DEPBAR.LE gsb0, 0x0 ;  /* 0x00008000000079c5 */ /* 0x000fc60000010000 */
[----:B------:R-:W2:Y:S01]  /*1bd00*/  LDL.LU R22, [R1+0x2bc] ;  /* 0x0002bc0001167983 */ /* 0x000ea20000300800 */
[----:B------:R-:W-:-:S03]  /*1bd10*/  WARPGROUP.ARRIVE ;  /* 0x00000000000079c5 */ /* 0x000fc60000000000 */
[----:B---3--:R-:W3:Y:S04]  /*1bd20*/  LDL.LU R23, [R1+0x290] ;  /* 0x0002900001177983 */ /* 0x008ee80000300800 */
[----:B------:R-:W3:Y:S01]  /*1bd30*/  LDL.LU R0, [R1+0x2b4] ;  /* 0x0002b40001007983 */ /* 0x000ee20000300800 */
[----:B------:R-:W-:-:S03]  /*1bd40*/  UMOV UR26, UR14 ;  /* 0x0000000e001a7c82 */ /* 0x000fc60008000000 */
[----:B0-----:R-:W3:Y:S01]  /*1bd50*/  LDL.LU R3, [R1+0x288] ;  /* 0x0002880001037983 */ /* 0x001ee20000300800 */
[----:B------:R-:W-:Y:S02]  /*1bd60*/  UMOV UR27, UR15 ;  /* 0x0000000f001b7c82 */ /* 0x000fe40008000000 */
[----:B------:R-:W-:Y:S01]  /*1bd70*/  QGMMA.64x64x32.F32.E5M2.E5M2 R120, gdesc[UR24], R120, gsb0 ;  /* 0x00e00000187879f3 */ /* 0x000fe20008003878 */
[----:B-1----:R-:W3:Y:S01]  /*1bd80*/  LDL.LU R2, [R1+0x2ac] ;  /* 0x0002ac0001027983 */ /* 0x002ee20000300800 */
[----:B------:R-:W-:Y:S01]  /*1bd90*/  UMOV UR30, UR10 ;  /* 0x0000000a001e7c82 */ /* 0x000fe20008000000 */
[----:B------:R-:W-:Y:S01]  /*1bda0*/  UMOV UR31, UR11 ;  /* 0x0000000b001f7c82 */ /* 0x000fe20008000000 */
[----:B------:R-:W-:Y:S02]  /*1bdb0*/  WARPGROUP.DEPBAR.LE gsb0, 0x0 ;  /* 0x00008000000079c5 */ /* 0x000fe40000010000 */
[----:B------:R-:W-:-:S06]  /*1bdc0*/  WARPGROUP.ARRIVE ;  /* 0x00000000000079c5 */ /* 0x000fcc0000000000 */
[----:B------:R-:W-:Y:S01]  /*1bdd0*/  QGMMA.64x64x32.F32.E5M2.E5M2 R120, gdesc[UR28], R120, gsb0 ;  /* 0x00e000001c7879f3 */ /* 0x000fe20008003878 */
[----:B------:R-:W-:Y:S01]  /*1bde0*/  UMOV UR34, UR14 ;  /* 0x0000000e00227c82 */ /* 0x000fe20008000000 */
[----:B------:R-:W-:Y:S01]  /*1bdf0*/  UMOV UR35, UR15 ;  /* 0x0000000f00237c82 */ /* 0x000fe20008000000 */
[----:B------:R-:W-:Y:S02]  /*1be00*/  WARPGROUP.DEPBAR.LE gsb0, 0x0 ;  /* 0x00008000000079c5 */ /* 0x000fe40000010000 */
[----:B------:R-:W-:-:S06]  /*1be10*/  WARPGROUP.ARRIVE ;  /* 0x00000000000079c5 */ /* 0x000fcc0000000000 */
[----:B------:R-:W-:Y:S01]  /*1be20*/  QGMMA.64x64x32.F32.E5M2.E5M2 R88, gdesc[UR32], R88, gsb0 ;  /* 0x00e00000205879f3 */ /* 0x000fe20008003858 */
[----:B------:R-:W-:Y:S01]  /*1be30*/  UMOV UR38, UR10 ;  /* 0x0000000a00267c82 */ /* 0x000fe20008000000 */
[----:B------:R-:W-:Y:S01]  /*1be40*/  UMOV UR39, UR11 ;  /* 0x0000000b00277c82 */ /* 0x000fe20008000000 */
        /* <DEDUP_REMOVED lines=15> */
[----:B------:R-:W-:Y:S01]  /*1bf40*/  IADD3.X R4, R4, UR4, RZ, P4, !PT ;  /* 0x0000000404047c10 */ /* 0x000fe2000a7fe4ff */
[----:B------:R-:W-:Y:S02]  /*1bf50*/  WARPGROUP.DEPBAR.LE gsb0, 0x0 ;  /* 0x00008000000079c5 */ /* 0x000fe40000010000 */
[----:B------:R-:W-:-:S06]  /*1bf60*/  WARPGROUP.ARRIVE ;  /* 0x00000000000079c5 */ /* 0x000fcc0000000000 */
[----:B------:R-:W-:Y:S01]  /*1bf70*/  QGMMA.64x64x32.F32.E5M2.E5M2 R88, gdesc[UR36], R88, gsb0 ;  /* 0x00e00000245879f3 */ /* 0x000fe20008003858 */
[----:B------:R-:W-:Y:S02]  /*1bf80*/  IADD3 R5, P4, R5, UR7, RZ ;  /* 0x0000000705057c10 */ /* 0x000fe4000ff9e0ff */
[----:B------:R-:W-:Y:S01]  /*1bf90*/  IADD3.X R6, R6, UR4, RZ, P5, !PT ;  /* 0x0000000406067c10 */ /* 0x000fe2000affe4ff */
[----:B------:R0:W-:Y:S01]  /*1bfa0*/  STL [R1+0x2e0], R240 ;  /* 0x0002e0f001007387 */ /* 0x0001e20000100800 */
[----:B------:R-:W-:Y:S02]  /*1bfb0*/  IADD3 R7, P5, R7, UR7, RZ ;  /* 0x0000000707077c10 */ /* 0x000fe4000ffbe0ff */
[----:B------:R-:W-:Y:S01]  /*1bfc0*/  IADD3.X R8, R8, UR4, RZ, P6, !PT ;  /* 0x0000000408087c10 */ /* 0x000fe2000b7fe4ff */
[----:B------:R1:W-:Y:S01]  /*1bfd0*/  STL [R1+0x304], R4 ;  /* 0x0003040401007387 */ /* 0x0003e20000100800 */
[----:B------:R-:W-:Y:S02]  /*1bfe0*/  IADD3 R9, P6, R9, UR7, RZ ;  /* 0x0000000709097c10 */ /* 0x000fe4000ffde0ff */
[----:B------:R-:W-:Y:S01]  /*1bff0*/  IADD3.X R10, R10, UR4, RZ, P1, !PT ;  /* 0x000000040a0a7c10 */ /* 0x000fe20008ffe4ff */
[----:B------:R1:W-:Y:S01]  /*1c000*/  STL [R1+0x2d8], R5 ;  /* 0x0002d80501007387 */ /* 0x0003e20000100800 */
[----:B------:R-:W-:-:S02]  /*1c010*/  IADD3 R11, P1, R11, UR7, RZ ;  /* 0x000000070b0b7c10 */ /* 0x000fc4000ff3e0ff */
[----:B------:R-:W-:Y:S01]  /*1c020*/  IADD3.X R12, R12, UR4, RZ, P2, !PT ;  /* 0x000000040c0c7c10 */ /* 0x000fe200097fe4ff */
        /* <DEDUP_REMOVED lines=18> */
[----:B------:R2:W-:Y:S01]  /*1c150*/  STL [R1+0x2b0], R15 ;  /* 0x0002b00f01007387 */ /* 0x0005e20000100800 */
[----:B------:R-:W-:-:S03]  /*1c160*/  IADD3.X R22, R22, UR4, RZ, P1, !PT ;  /* 0x0000000416167c10 */ /* 0x000fc60008ffe4ff */
[----:B------:R2:W-:Y:S01]  /*1c170*/  STL [R1+0x2d4], R16 ;  /* 0x0002d41001007387 */ /* 0x0005e20000100800 */
[----:B---3--:R-:W-:-:S03]  /*1c180*/  IADD3 R23, P1, R23, UR7, RZ ;  /* 0x0000000717177c10 */ /* 0x008fc6000ff3e0ff */
[----:B------:R3:W-:Y:S01]  /*1c190*/  STL [R1+0x2a8], R17 ;  /* 0x0002a81101007387 */ /* 0x0007e20000100800 */
[----:B------:R-:W-:-:S03]  /*1c1a0*/  IADD3.X R0, R0, UR4, RZ, P2, !PT ;  /* 0x0000000400007c10 */ /* 0x000fc600097fe4ff */
[----:B------:R3:W-:Y:S01]  /*1c1b0*/  STL [R1+0x2cc], R18 ;  /* 0x0002cc1201007387 */ /* 0x0007e20000100800 */
[----:B------:R-:W-:-:S03]  /*1c1c0*/  IADD3 R3, P2, R3, UR7, RZ ;  /* 0x0000000703037c10 */ /* 0x000fc6000ff5e0ff */
[----:B------:R3:W-:Y:S04]  /*1c1d0*/  STL [R1+0x2a0], R19 ;  /* 0x0002a01301007387 */ /* 0x0007e80000100800 */
[----:B------:R3:W-:Y:S01]  /*1c1e0*/  STL [R1+0x2c4], R20 ;  /* 0x0002c41401007387 */ /* 0x0007e20000100800 */
[----:B------:R-:W-:-:S03]  /*1c1f0*/  IADD3.X R2, R2, UR4, RZ, P3, !PT ;  /* 0x0000000402027c10 */ /* 0x000fc60009ffe4ff */
[----:B------:R3:W-:Y:S04]  /*1c200*/  STL [R1+0x298], R21 ;  /* 0x0002981501007387 */ /* 0x0007e80000100800 */
[----:B------:R3:W-:Y:S04]  /*1c210*/  STL [R1+0x2bc], R22 ;  /* 0x0002bc1601007387 */ /* 0x0007e80000100800 */
[----:B------:R3:W-:Y:S04]  /*1c220*/  STL [R1+0x290], R23 ;  /* 0x0002901701007387 */ /* 0x0007e80000100800 */
[----:B0-----:R-:W3:Y:S04]  /*1c230*/  LDL.LU R240, [R1+0x280] ;  /* 0x0002800001f07983 */ /* 0x001ee80000300800 */
        /* <DEDUP_REMOVED lines=10> */
[----:B-1----:R-:W3:Y:S04]  /*1c2e0*/  LDL.LU R4, [R1+0x260] ;  /* 0x0002600001047983 */ /* 0x002ee80000300800 */
        /* <DEDUP_REMOVED lines=9> */
[----:B------:R-:W4:Y:S01]  /*1c380*/  LDL.LU R14, [R1+0x238] ;  /* 0x00023800010e7983 */ /* 0x000f220000300800 */
[----:B------:R-:W-:-:S03]  /*1c390*/  WARPGROUP.DEPBAR.LE gsb0, 0x0 ;  /* 0x00008000000079c5 */ /* 0x000fc60000010000 */
[----:B--2---:R-:W2:Y:S01]  /*1c3a0*/  LDL.LU R15, [R1+0x25c] ;  /* 0x00025c00010f7983 */ /* 0x004ea20000300800 */
[----:B------:R-:W-:-:S03]  /*1c3b0*/  WARPGROUP.ARRIVE ;  /* 0x00000000000079c5 */ /* 0x000fc60000000000 */
[----:B------:R-:W2:Y:S04]  /*1c3c0*/  LDL.LU R16, [R1+0x230] ;  /* 0x0002300001107983 */ /* 0x000ea80000300800 */
[----:B---3--:R-:W3:Y:S04]  /*1c3d0*/  LDL.LU R17, [R1+0x254] ;  /* 0x0002540001117983 */ /* 0x008ee80000300800 */
[----:B------:R-:W3:Y:S04]  /*1c3e0*/  LDL.LU R18, [R1+0x228] ;  /* 0x0002280001127983 */ /* 0x000ee80000300800 */
[----:B------:R-:W3:Y:S01]  /*1c3f0*/  LDL.LU R19, [R1+0x24c] ;  /* 0x00024c0001137983 */ /* 0x000ee20000300800 */
[----:B------:R-:W-:-:S03]  /*1c400*/  UMOV UR42, UR14 ;  /* 0x0000000e002a7c82 */ /* 0x000fc60008000000 */
[----:B------:R-:W3:Y:S01]  /*1c410*/  LDL.LU R20, [R1+0x220] ;  /* 0x0002200001147983 */ /* 0x000ee20000300800 */
[----:B------:R-:W-:Y:S02]  /*1c420*/  UMOV UR43, UR15 ;  /* 0x0000000f002b7c82 */ /* 0x000fe40008000000 */
[----:B------:R-:W-:Y:S01]  /*1c430*/  QGMMA.64x64x32.F32.E5M2.E5M2 R56, gdesc[UR40], R56, gsb0 ;  /* 0x00e00000283879f3 */ /* 0x000fe20008003838 */
[----:B------:R-:W3:Y:S04]  /*1c440*/  LDL.LU R21, [R1+0x244] ;  /* 0x0002440001157983 */ /* 0x000ee80000300800 */
[----:B------:R-:W3:Y:S04]  /*1c450*/  LDL.LU R22, [R1+0x23c] ;  /* 0x00023c0001167983 */ /* 0x000ee80000300800 */
[----:B------:R-:W3:Y:S04]  /*1c460*/  LDL.LU R23, [R1+0x234] ;  /* 0x0002340001177983 */ /* 0x000ee80000300800 */
[----:B0-----:R-:W3:Y:S04]  /*1c470*/  LDL.LU R0, [R1+0x22c] ;  /* 0x00022c0001007983 */ /* 0x001ee80000300800 */
[----:B------:R-:W3:Y:S04]  /*1c480*/  LDL.LU R3, [R1+0x224] ;  /* 0x0002240001037983 */ /* 0x000ee80000300800 */
[----:B------:R-:W3:Y:S01]  /*1c490*/  LDL.LU R2, [R1+0x21c] ;  /* 0x00021c0001027983 */ /* 0x000ee20000300800 */
[----:B------:R-:W-:Y:S01]  /*1c4a0*/  UMOV UR46, UR10 ;  /* 0x0000000a002e7c82 */ /* 0x000fe20008000000 */
[----:B------:R-:W-:Y:S01]  /*1c4b0*/  UMOV UR47, UR11 ;  /* 0x0000000b002f7c82 */ /* 0x000fe20008000000 */
[----:B------:R-:W-:-:S02]  /*1c4c0*/  WARPGROUP.DEPBAR.LE gsb0, 0x0 ;  /* 0x00008000000079c5 */ /* 0x000fc40000010000 */
        /* <DEDUP_REMOVED lines=9> */
[----:B------:R-:W-:-:S05]  /*1c560*/  IADD3 R240, P3, R240, UR7, RZ ;  /* 0x00000007f0f07c10 */ /* 0x000fca000ff7e0ff */
[----:B------:R0:W-:Y:S01]  /*1c570*/  STL [R1+0x280], R240 ;  /* 0x000280f001007387 */ /* 0x0001e20000100800 */
[----:B------:R-:W-:-:S03]  /*1c580*/  IADD3.X R241, R241, UR4, RZ, P4, !PT ;  /* 0x00000004f1f17c10 */ /* 0x000fc6000a7fe4ff */
[----:B0-----:R0:W5:Y:S01]  /*1c590*/  LDL.LU R240, [R1+0xbac] ;  /* 0x000bac0001f07983 */ /* 0x0011620000300800 */
[----:B------:R-:W-:-:S03]  /*1c5a0*/  IADD3 R242, P4, R242, UR7, RZ ;  /* 0x00000007f2f27c10 */ /* 0x000fc6000ff9e0ff */
[----:B------:R1:W-:Y:S01]  /*1c5b0*/  STL [R1+0x2a4], R241 ;  /* 0x0002a4f101007387 */ /* 0x0003e20000100800 */
[----:B------:R-:W-:Y:S01]  /*1c5c0*/  IADD3.X R243, R243, UR4, RZ, P5, !PT ;  /* 0x00000004f3f37c10 */ /* 0x000fe2000affe4ff */
[----:B------:R-:W-:Y:S02]  /*1c5d0*/  WARPGROUP.DEPBAR.LE gsb0, 0x0 ;  /* 0x00008000000079c5 */ /* 0x000fe40000010000 */
[----:B------:R-:W-:Y:S01]  /*1c5e0*/  WARPGROUP.ARRIVE ;  /* 0x00000000000079c5 */ /* 0x000fe20000000000 */
[----:B-1----:R0:W5:Y:S05]  /*1c5f0*/  LDL.LU R241, [R1+0xba8] ;  /* 0x000ba80001f17983 */ /* 0x00216a0000300800 */
[----:B------:R-:W-:Y:S01]  /*1c600*/  QGMMA.64x64x32.F32.E5M2.E5M2 R24, gdesc[UR52], R24, gsb0 ;  /* 0x00e00000341879f3 */ /* 0x000fe20008003818 */
[----:B------:R-:W-:Y:S01]  /*1c610*/  IADD3 R244, P5, R244, UR7, RZ ;  /* 0x00000007f4f47c10 */ /* 0x000fe2000ffbe0ff */
[----:B------:R1:W-:Y:S01]  /*1c620*/  STL [R1+0x278], R242 ;  /* 0x000278f201007387 */ /* 0x0003e20000100800 */
[----:B------:R-:W-:-:S02]  /*1c630*/  IADD3.X R245, R245, UR4, RZ, P6, !PT ;  /* 0x00000004f5f57c10 */ /* 0x000fc4000b7fe4ff */
[----:B------:R-:W-:Y:S02]  /*1c640*/  IADD3 R246, P6, R246, UR7, RZ ;  /* 0x00000007f6f67c10 */ /* 0x000fe4000ffde0ff */
[----:B------:R-:W-:Y:S01]  /*1c650*/  IADD3.X R247, R247, UR4, RZ, P1, !PT ;  /* 0x00000004f7f77c10 */ /* 0x000fe20008ffe4ff */
[----:B-1----:R0:W5:Y:S04]  /*1c660*/  LDL.LU R242, [R1+0xba4] ;  /* 0x000ba40001f27983 */ /* 0x0021680000300800 */
[----:B------:R1:W-:Y:S01]  /*1c670*/  STL [R1+0x29c], R243 ;  /* 0x00029cf301007387 */ /* 0x0003e20000100800 */
[----:B------:R-:W-:Y:S02]  /*1c680*/  IADD3 R4, P1, R4, UR7, RZ ;  /* 0x0000000704047c10 */ /* 0x000fe4000ff3e0ff */
[----:B------:R-:W-:Y:S01]  /*1c690*/  IADD3.X R5, R5, UR4, RZ, P2, !PT ;  /* 0x0000000405057c10 */ /* 0x000fe200097fe4ff */
[----:B-1----:R0:W5:Y:S04]  /*1c6a0*/  LDL.LU R243, [R1+0xba0] ;  /* 0x000ba00001f37983 */ /* 0x0021680000300800 */
[----:B------:R1:W-:Y:S01]  /*1c6b0*/  STL [R1+0x270], R244 ;  /* 0x000270f401007387 */ /* 0x0003e20000100800 */
[----:B------:R-:W-:-:S02]  /*1c6c0*/  IADD3 R6, P2, R6, UR7, RZ ;  /* 0x0000000706067c10 */ /* 0x000fc4000ff5e0ff */
        /* <DEDUP_REMOVED lines=11> */
[----:B----4-:R-:W-:Y:S02]  /*1c780*/  IADD3 R12, P5, R12, UR7, RZ ;  /* 0x000000070c0c7c10 */ /* 0x010fe4000ffbe0ff */
[----:B------:R-:W-:Y:S01]  /*1c790*/  IADD3.X R13, R13, UR4, RZ, P6, !PT ;  /* 0x000000040d0d7c10 */ /* 0x000fe2000b7fe4ff */
[----:B-1----:R0:W5:Y:S04]  /*1c7a0*/  LDL.LU R247, [R1+0xb90] ;  /* 0x000b900001f77983 */ /* 0x0021680000300800 */
[----:B------:R0:W-:Y:S04]  /*1c7b0*/  STL [R1+0x260], R4 ;  /* 0x0002600401007387 */ /* 0x0001e80000100800 */
[----:B------:R0:W-:Y:S01]  /*1c7c0*/  STL [R1+0x284], R5 ;  /* 0x0002840501007387 */ /* 0x0001e20000100800 */
[----:B------:R-:W-:-:S03]  /*1c7d0*/  IADD3 R14, P6, R14, UR7, RZ ;  /* 0x000000070e0e7c10 */ /* 0x000fc6000ffde0ff */
[----:B------:R0:W-:Y:S01]  /*1c7e0*/  STL [R1+0x258], R6 ;  /* 0x0002580601007387 */ /* 0x0001e20000100800 */
[----:B--2---:R-:W-:-:S03]  /*1c7f0*/  IADD3.X R15, R15, UR4, RZ, P1, !PT ;  /* 0x000000040f0f7c10 */ /* 0x004fc60008ffe4ff */
[----:B------:R0:W-:Y:S01]  /*1c800*/  STL [R1+0x27c], R7 ;  /* 0x00027c0701007387 */ /* 0x0001e20000100800 */
[----:B------:R-:W-:-:S03]  /*1c810*/  IADD3 R16, P1, R16, UR7, RZ ;  /* 0x0000000710107c10 */ /* 0x000fc6000ff3e0ff */
[----:B------:R0:W-:Y:S01]  /*1c820*/  STL [R1+0x250], R8 ;  /* 0x0002500801007387 */ /* 0x0001e20000100800 */
[----:B---3--:R-:W-:-:S03]  /*1c830*/  IADD3.X R17, R17, UR4, RZ, P2, !PT ;  /* 0x0000000411117c10 */ /* 0x008fc600097fe4ff */
        /* <DEDUP_REMOVED lines=18> */
[----:B------:R0:W-:Y:S04]  /*1c960*/  STL [R1+0x228], R18 ;  /* 0x0002281201007387 */ /* 0x0001e80000100800 */
[----:B------:R0:W-:Y:S04]  /*1c970*/  STL [R1+0x24c], R19 ;  /* 0x00024c1301007387 */ /* 0x0001e80000100800 */
[----:B------:R0:W-:Y:S04]  /*1c980*/  STL [R1+0x220], R20 ;  /* 0x0002201401007387 */ /* 0x0001e80000100800 */
[----:B------:R0:W-:Y:S04]  /*1c990*/  STL [R1+0x244], R21 ;  /* 0x0002441501007387 */ /* 0x0001e80000100800 */
[----:B------:R0:W-:Y:S04]  /*1c9a0*/  STL [R1+0x23c], R22 ;  /* 0x00023c1601007387 */ /* 0x0001e80000100800 */
[----:B------:R0:W-:Y:S04]  /*1c9b0*/  STL [R1+0x234], R23 ;  /* 0x0002341701007387 */ /* 0x0001e80000100800 */
[----:B------:R0:W-:Y:S04]  /*1c9c0*/  STL [R1+0x21c], R2 ;  /* 0x00021c0201007387 */ /* 0x0001e80000100800 */
[----:B------:R0:W-:Y:S04]  /*1c9d0*/  STL [R1+0x22c], R0 ;  /* 0x00022c0001007387 */ /* 0x0001e80000100800 */
[----:B------:R0:W-:Y:S01]  /*1c9e0*/  STL [R1+0x224], R3 ;  /* 0x0002240301007387 */ /* 0x0001e20000100800 */
[----:B------:R-:W-:-:S02]  /*1c9f0*/  WARPGROUP.DEPBAR.LE gsb0, 0x0 ;  /* 0x00008000000079c5 */ /* 0x000fc40000010000 */
[----:B------:R-:W-:Y:S05]  /*1ca00*/  @P0 BRA `(.L_x_2) ;  /* 0xfffffec000840947 */ /* 0x000fea000383ffff */
.L_x_1:
[----:B------:R1:W-:Y:S01]  /*1ca10*/  STL [R1+0xb9c], R52 ;  /* 0x000b9c3401007387 */ /* 0x0003e20000100800 */
[----:B------:R-:W-:Y:S01]  /*1ca20*/  F2FP.SATFINITE.E5M2.F32.PACK_AB_MERGE_C R186, R187, R186, RZ ;  /* 0x000000babbba723e */ /* 0x000fe200048060ff */
[----:B------:R-:W-:Y:S01]  /*1ca30*/  ULDC.64 UR24, c[0x0][0x228] ;  /* 0x00008a0000187ab9 */ /* 0x000fe20000000a00 */
[----:B------:R-:W-:Y:S01]  /*1ca40*/  F2FP.SATFINITE.E5M2.F32.PACK_AB_MERGE_C R122, R123, R122, RZ ;  /* 0x0000007a7b7a723e */ /* 0x000fe200048060ff */
[----:B0-----:R-:W2:Y:S01]  /*1ca50*/  LDL.LU R8, [R1+0x4] ;  /* 0x0000040001087983 */ /* 0x001ea20000300800 */
[----:B------:R-:W-:Y:S01]  /*1ca60*/  F2FP.SATFINITE.E5M2.F32.PACK_AB_MERGE_C R184, R185, R184, RZ ;  /* 0x000000b8b9b8723e */ /* 0x000fe200048060ff */
[----:B------:R-:W-:Y:S01]  /*1ca70*/  ULDC UR4, c[0x0][0x244] ;  /* 0x0000910000047ab9 */ /* 0x000fe20000000800 */
[----:B------:R-:W-:Y:S01]  /*1ca80*/  F2FP.SATFINITE.E5M2.F32.PACK_AB_MERGE_C R120, R121, R120, RZ ;  /* 0x000000787978723e */ /* 0x000fe200048060ff */
[----:B------:R-:W-:Y:S01]  /*1ca90*/  ULDC.64 UR6, c[0x0][0x220] ;  /* 0x0000880000067ab9 */ /* 0x000fe20000000a00 */
[----:B------:R-:W-:Y:S01]  /*1caa0*/  F2FP.SATFINITE.E5M2.F32.PACK_AB_MERGE_C R216, R217, R216, RZ ;  /* 0x000000d8d9d8723e */ /* 0x000fe200048060ff */
[----:B-1----:R-:W2:Y:S01]  /*1cab0*/  LDL.LU R52, [R1] ;  /* 0x0000000001347983 */ /* 0x002ea20000300800 */
[----:B------:R-:W-:Y:S01]  /*1cac0*/  F2FP.SATFINITE.E5M2.F32.PACK_AB_MERGE_C R152, R153, R152, RZ ;  /* 0x000000989998723e */ /* 0x000fe200048060ff */
[----:B------:R-:W-:Y:S01]  /*1cad0*/  ULDC.64 UR26, c[0x0][0x228] ;  /* 0x00008a00001a7ab9 */ /* 0x000fe20000000a00 */
[----:B------:R-:W-:Y:S01]  /*1cae0*/  F2FP.SATFINITE.E5M2.F32.PACK_AB_MERGE_C R88, R89, R88, RZ ;  /* 0x000000585958723e */ /* 0x000fe200048060ff */
[----:B------:R0:W-:Y:S01]  /*1caf0*/  STL [R1+0xb98], R53 ;  /* 0x000b983501007387 */ /* 0x0001e20000100800 */
[----:B------:R-:W-:Y:S01]  /*1cb00*/  F2FP.SATFINITE.E5M2.F32.PACK_AB_MERGE_C R26, R27, R26, RZ ;  /* 0x0000001a1b1a723e */ /* 0x000fe200048060ff */
[----:B------:R-:W-:Y:S01]  /*1cb10*/  ULDC.64 UR8, c[0x0][0x220] ;  /* 0x0000880000087ab9 */ /* 0x000fe20000000a00 */
[----:B------:R-:W-:Y:S01]  /*1cb20*/  F2FP.SATFINITE.E5M2.F32.PACK_AB_MERGE_C R24, R25, R24, RZ ;  /* 0x000000181918723e */ /* 0x000fe200048060ff */
[----:B------:R-:W-:Y:S01]  /*1cb30*/  ULDC UR10, c[0x0][0x22c] ;  /* 0x00008b00000a7ab9 */ /* 0x000fe20000000800 */
[----:B------:R-:W-:Y:S01]  /*1cb40*/  F2FP.SATFINITE.E5M2.F32.PACK_AB_MERGE_C R28, R29, R28, RZ ;  /* 0x0000001c1d1c723e */ /* 0x000fe200048060ff */
[----:B------:R-:W-:Y:S01]  /*1cb50*/  ULDC.64 UR20, c[0x0][0x228] ;  /* 0x00008a0000147ab9 */ /* 0x000fe20000000a00 */
[----:B------:R-:W-:Y:S01]  /*1cb60*/  F2FP.SATFINITE.E5M2.F32.PACK_AB_MERGE_C R188, R189, R188, RZ ;  /* 0x000000bcbdbc723e */ /* 0x000fe200048060ff */
[----:B------:R-:W-:Y:S01]  /*1cb70*/  ULDC.64 UR18, c[0x0][0x228] ;  /* 0x00008a0000127ab9 */ /* 0x000fe20000000a00 */
[----:B------:R-:W-:Y:S01]  /*1cb80*/  F2FP.SATFINITE.E5M2.F32.PACK_AB_MERGE_C R124, R125, R124, RZ ;  /* 0x0000007c7d7c723e */ /* 0x000fe200048060ff */
[----:B0-----:R-:W3:Y:S01]  /*1cb90*/  LDL.LU R53, [R1+0x8] ;  /* 0x0000080001357983 */ /* 0x001ee20000300800 */
[----:B------:R-:W-:Y:S01]  /*1cba0*/  F2FP.SATFINITE.E5M2.F32.PACK_AB_MERGE_C R30, R31, R30, RZ ;  /* 0x0000001e1f1e723e */ /* 0x000fe200048060ff */
[----:B------:R-:W-:Y:S01]  /*1cbb0*/  ULDC.64 UR16, c[0x0][0x228] ;  /* 0x00008a0000107ab9 */ /* 0x000fe20000000a00 */
[----:B------:R-:W-:Y:S01]  /*1cbc0*/  F2FP.SATFINITE.E5M2.F32.PACK_AB_MERGE_C R154, R155, R154, RZ ;  /* 0x0000009a9b9a723e */ /* 0x000fe200048060ff */
[----:B------:R-:W3:Y:S01]  /*1cbd0*/  LDL.LU R6, [R1+0xc] ;  /* 0x00000c0001067983 */ /* 0x000ee20000300800 */
[----:B------:R-:W-:Y:S01]  /*1cbe0*/  F2FP.SATFINITE.E5M2.F32.PACK_AB_MERGE_C R220, R221, R220, RZ ;  /* 0x000000dcdddc723e */ /* 0x000fe200048060ff */
[----:B------:R-:W-:Y:S01]  /*1cbf0*/  ULDC.64 UR14, c[0x0][0x228] ;  /* 0x00008a00000e7ab9 */ /* 0x000fe20000000a00 */
[----:B------:R-:W-:Y:S01]  /*1cc00*/  F2FP.SATFINITE.E5M2.F32.PACK_AB_MERGE_C R156, R157, R156, RZ ;  /* 0x0000009c9d9c723e */ /* 0x000fe200048060ff */
[----:B------:R0:W-:Y:S01]  /*1cc10*/  STL [R1+0xb94], R54 ;  /* 0x000b943601007387 */ /* 0x0001e20000100800 */
[----:B------:R-:W-:Y:S01]  /*1cc20*/  F2FP.SATFINITE.E5M2.F32.PACK_AB_MERGE_C R92, R93, R92, RZ ;  /* 0x0000005c5d5c723e */ /* 0x000fe200048060ff */
[----:B------:R-:W-:Y:S01]  /*1cc30*/  ULDC.64 UR12, c[0x0][0x228] ;  /* 0x00008a00000c7ab9 */ /* 0x000fe20000000a00 */
[----:B------:R-:W-:Y:S01]  /*1cc40*/  F2FP.SATFINITE.E5M2.F32.PACK_AB_MERGE_C R192, R193, R192, RZ ;  /* 0x000000c0c1c0723e */ /* 0x000fe200048060ff */
[----:B------:R-:W-:Y:S01]  /*1cc50*/  ULDC.64 UR22, c[0x0][0x228] ;  /* 0x00008a0000167ab9 */ /* 0x000fe20000000a00 */
[----:B0-----:R-:W4:Y:S04]  /*1cc60*/  LDL.LU R54, [R1+0x10] ;  /* 0x0000100001367983 */ /* 0x001f280000300800 */
[----:B------:R-:W4:Y:S04]  /*1cc70*/  LDL.LU R4, [R1+0x14] ;  /* 0x0000140001047983 */ /* 0x000f280000300800 */
[----:B------:R0:W-:Y:S04]  /*1cc80*/  STL [R1+0xb90], R55 ;  /* 0x000b903701007387 */ /* 0x0001e80000100800 */
[----:B0-----:R-:W4:Y:S04]  /*1cc90*/  LDL.LU R55, [R1+0x18] ;  /* 0x0000180001377983 */ /* 0x001f280000300800 */
        /* <DEDUP_REMOVED lines=25> */
[----:B--2---:R-:W-:-:S03]  /*1ce30*/  F2FP.SATFINITE.E5M2.F32.PACK_AB_MERGE_C R8, R8, R52, RZ ;  /* 0x000000340808723e */ /* 0x004fc600048060ff */
[----:B------:R-:W2:Y:S01]  /*1ce40*/  LDL.LU R52, [R1+0xb9c] ;  /* 0x000b9c0001347983 */ /* 0x000ea20000300800 */
[----:B---3--:R-:W-:-:S03]  /*1ce50*/  F2FP.SATFINITE.E5M2.F32.PACK_AB_MERGE_C R6, R6, R53, RZ ;  /* 0x000000350606723e */ /* 0x008fc600048060ff */
[----:B------:R-:W2:Y:S01]  /*1ce60*/  LDL.LU R53, [R1+0xb98] ;  /* 0x000b980001357983 */ /* 0x000ea20000300800 */
[----:B----4-:R-:W-:-:S03]  /*1ce70*/  F2FP.SATFINITE.E5M2.F32.PACK_AB_MERGE_C R4, R4, R54, RZ ;  /* 0x000000360404723e */ /* 0x010fc600048060ff */
[----:B------:R-:W3:Y:S01]  /*1ce80*/  LDL.LU R54, [R1+0xb94] ;  /* 0x000b940001367983 */ /* 0x000ee20000300800 */
[----:B------:R-:W-:-:S03]  /*1ce90*/  F2FP.SATFINITE.E5M2.F32.PACK_AB_MERGE_C R2, R2, R55, RZ ;  /* 0x000000370202723e */ /* 0x000fc600048060ff */
[----:B------:R-:W3:Y:S01]  /*1cea0*/  LDL.LU R55, [R1+0xb90] ;  /* 0x000b900001377983 */ /* 0x000ee20000300800 */
[----:B------:R-:W-:-:S03]  /*1ceb0*/  F2FP.SATFINITE.E5M2.F32.PACK_AB_MERGE_C R0, R0, R249, RZ ;  /* 0x000000f90000723e */ /* 0x000fc600048060ff */
[----:B------:R-:W4:Y:S01]  /*1cec0*/  LDL.LU R249, [R1+0xb8c] ;  /* 0x000b8c0001f97983 */ /* 0x000f220000300800 */
[----:B------:R-:W-:Y:S02]  /*1ced0*/  LOP3.LUT R122, R122, 0xffff, RZ, 0xc0, !PT ;  /* 0x0000ffff7a7a7812 */ /* 0x000fe400078ec0ff */
[----:B------:R-:W-:Y:S02]  /*1cee0*/  LOP3.LUT R120, R120, 0xffff, RZ, 0xc0, !PT ;  /* 0x0000ffff78787812 */ /* 0x000fe400078ec0ff */
[----:B------:R-:W-:Y:S02]  /*1cef0*/  LOP3.LUT R216, R216, 0xffff, RZ, 0xc0, !PT ;  /* 0x0000ffffd8d87812 */ /* 0x000fe400078ec0ff */
[----:B------:R-:W-:Y:S02]  /*1cf00*/  LOP3.LUT R88, R88, 0xffff, RZ, 0xc0, !PT ;  /* 0x0000ffff58587812 */ /* 0x000fe400078ec0ff */
[----:B------:R-:W-:Y:S02]  /*1cf10*/  LOP3.LUT R124, R124, 0xffff, RZ, 0xc0, !PT ;  /* 0x0000ffff7c7c7812 */ /* 0x000fe400078ec0ff */
[----:B------:R-:W-:-:S02]  /*1cf20*/  F2FP.SATFINITE.E5M2.F32.PACK_AB_MERGE_C R128, R129, R128, RZ ;  /* 0x000000808180723e */ /* 0x000fc400048060ff */
[----:B------:R-:W-:Y:S02]  /*1cf30*/  F2FP.SATFINITE.E5M2.F32.PACK_AB_MERGE_C R3, R3, R251, RZ ;  /* 0x000000fb0303723e */ /* 0x000fe400048060ff */
[----:B------:R-:W-:Y:S02]  /*1cf40*/  F2FP.SATFINITE.E5M2.F32.PACK_AB_MERGE_C R5, R5, R248, RZ ;  /* 0x000000f80505723e */ /* 0x000fe400048060ff */
[----:B------:R-:W3:Y:S01]  /*1cf50*/  LDL.LU R248, [R1+0xec] ;  /* 0x0000ec0001f87983 */ /* 0x000ee20000300800 */
[----:B------:R-:W-:Y:S02]  /*1cf60*/  LOP3.LUT R6, R6, 0xffff, RZ, 0xc0, !PT ;  /* 0x0000ffff06067812 */ /* 0x000fe400078ec0ff */
[----:B------:R-:W-:Y:S02]  /*1cf70*/  LOP3.LUT R8, R8, 0xffff, RZ, 0xc0, !PT ;  /* 0x0000ffff08087812 */ /* 0x000fe400078ec0ff */
[--C-:B------:R-:W-:Y:S02]  /*1cf80*/  PRMT R27, R122, 0x3340, R1.reuse ;  /* 0x000033407a1b7816 */ /* 0x100fe40000000001 */
[----:B------:R-:W-:-:S02]  /*1cf90*/  PRMT R25, R120, 0x3340, R1 ;  /* 0x0000334078197816 */ /* 0x000fc40000000001 */
[----:B------:R-:W-:Y:S02]  /*1cfa0*/  PRMT R29, R88, 0x3340, R1 ;  /* 0x00003340581d7816 */ /* 0x000fe40000000001 */
[----:B------:R-:W-:Y:S02]  /*1cfb0*/  LOP3.LUT R4, R4, 0xffff, RZ, 0xc0, !PT ;  /* 0x0000ffff04047812 */ /* 0x000fe400078ec0ff */
[----:B------:R-:W-:Y:S02]  /*1cfc0*/  F2FP.SATFINITE.E5M2.F32.PACK_AB_MERGE_C R194, R195, R194, RZ ;  /* 0x000000c2c3c2723e */ /* 0x000fe400048060ff */
[----:B------:R-:W-:Y:S02]  /*1cfd0*/  F2FP.SATFINITE.E5M2.F32.PACK_AB_MERGE_C R130, R131, R130, RZ ;  /* 0x000000828382723e */ /* 0x000fe400048060ff */
[----:B------:R-:W-:Y:S02]  /*1cfe0*/  F2FP.SATFINITE.E5M2.F32.PACK_AB_MERGE_C R34, R35, R34, RZ ;  /* 0x000000222322723e */ /* 0x000fe400048060ff */
[----:B------:R-:W-:-:S02]  /*1cff0*/  F2FP.SATFINITE.E5M2.F32.PACK_AB_MERGE_C R48, R49, R48, RZ ;  /* 0x000000303130723e */ /* 0x000fc400048060ff */
[----:B------:R-:W-:Y:S02]  /*1d000*/  F2FP.SATFINITE.E5M2.F32.PACK_AB_MERGE_C R10, R10, R23, RZ ;  /* 0x000000170a0a723e */ /* 0x000fe400048060ff */
[----:B------:R-:W-:Y:S02]  /*1d010*/  LOP3.LUT R23, R152, 0xffff, RZ, 0xc0, !PT ;  /* 0x0000ffff98177812 */ /* 0x000fe400078ec0ff */
[----:B------:R-:W-:Y:S02]  /*1d020*/  F2FP.SATFINITE.E5M2.F32.PACK_AB_MERGE_C R40, R41, R40, RZ ;  /* 0x000000282928723e */ /* 0x000fe400048060ff */
[----:B------:R-:W-:Y:S02]  /*1d030*/  LOP3.LUT R220, R220, 0xffff, RZ, 0xc0, !PT ;  /* 0x0000ffffdcdc7812 */ /* 0x000fe400078ec0ff */
[----:B------:R-:W-:Y:S02]  /*1d040*/  F2FP.SATFINITE.E5M2.F32.PACK_AB_MERGE_C R11, R11, R22, RZ ;  /* 0x000000160b0b723e */ /* 0x000fe400048060ff */
[----:B------:R-:W-:-:S02]  /*1d050*/  LOP3.LUT R92, R92, 0xffff, RZ, 0xc0, !PT ;  /* 0x0000ffff5c5c7812 */ /* 0x000fc400078ec0ff */
[----:B------:R-:W-:Y:S02]  /*1d060*/  F2FP.SATFINITE.E5M2.F32.PACK_AB_MERGE_C R42, R43, R42, RZ ;  /* 0x0000002a2b2a723e */ /* 0x000fe400048060ff */
[----:B------:R-:W-:Y:S02]  /*1d070*/  LOP3.LUT R192, R192, 0xffff, RZ, 0xc0, !PT ;  /* 0x0000ffffc0c07812 */ /* 0x000fe400078ec0ff */
[----:B------:R-:W-:Y:S02]  /*1d080*/  F2FP.SATFINITE.E5M2.F32.PACK_AB_MERGE_C R12, R12, R21, RZ ;  /* 0x000000150c0c723e */ /* 0x000fe400048060ff */
[----:B------:R-:W-:Y:S02]  /*1d090*/  LOP3.LUT R21, R184, 0xffff, RZ, 0xc0, !PT ;  /* 0x0000ffffb8157812 */ /* 0x000fe400078ec0ff */
[----:B------:R-:W-:Y:S02]  /*1d0a0*/  F2FP.SATFINITE.E5M2.F32.PACK_AB_MERGE_C R38, R39, R38, RZ ;  /* 0x000000262726723e */ /* 0x000fe400048060ff */
[----:B------:R-:W-:-:S02]  /*1d0b0*/  F2FP.SATFINITE.E5M2.F32.PACK_AB_MERGE_C R196, R197, R196, RZ ;  /* 0x000000c4c5c4723e */ /* 0x000fc400048060ff */
[----:B------:R-:W-:Y:S02]  /*1d0c0*/  F2FP.SATFINITE.E5M2.F32.PACK_AB_MERGE_C R13, R13, R20, RZ ;  /* 0x000000140d0d723e */ /* 0x000fe400048060ff */
[----:B------:R-:W-:Y:S02]  /*1d0d0*/  F2FP.SATFINITE.E5M2.F32.PACK_AB_MERGE_C R132, R133, R132, RZ ;  /* 0x000000848584723e */ /* 0x000fe400048060ff */
[----:B------:R-:W-:Y:S02]  /*1d0e0*/  F2FP.SATFINITE.E5M2.F32.PACK_AB_MERGE_C R46, R47, R46, RZ ;  /* 0x0000002e2f2e723e */ /* 0x000fe400048060ff */
[----:B------:R-:W-:Y:S02]  /*1d0f0*/  F2FP.SATFINITE.E5M2.F32.PACK_AB_MERGE_C R228, R229, R228, RZ ;  /* 0x000000e4e5e4723e */ /* 0x000fe400048060ff */
        /* <DEDUP_REMOVED lines=9> */
[----:B------:R-:W0:Y:S01]  /*1d190*/  S2R R17, SR_TID.X ;  /* 0x0000000000117919 */ /* 0x000e220000002100 */
[----:B------:R-:W-:Y:S02]  /*1d1a0*/  LOP3.LUT R19, R186, 0xffff, RZ, 0xc0, !PT ;  /* 0x0000ffffba137812 */ /* 0x000fe400078ec0ff */
[----:B------:R-:W-:Y:S02]  /*1d1b0*/  PRMT R22, R8, 0x3340, R21 ;  /* 0x0000334008167816 */ /* 0x000fe40000000015 */
[----:B------:R-:W-:Y:S02]  /*1d1c0*/  PRMT R20, R6, 0x3340, R19 ;  /* 0x0000334006147816 */ /* 0x000fe40000000013 */
[----:B------:R-:W-:Y:S02]  /*1d1d0*/  PRMT R18, R216, 0x3340, R23 ;  /* 0x00003340d8127816 */ /* 0x000fe40000000017 */
[----:B------:R-:W-:-:S02]  /*1d1e0*/  PRMT R20, R20, 0x5410, R27 ;  /* 0x0000541014147816 */ /* 0x000fc4000000001b */
[----:B------:R-:W-:Y:S02]  /*1d1f0*/  PRMT R22, R22, 0x5410, R25 ;  /* 0x0000541016167816 */ /* 0x000fe40000000019 */
[----:B------:R-:W-:Y:S02]  /*1d200*/  LOP3.LUT R27, R2, 0xffff, RZ, 0xc0, !PT ;  /* 0x0000ffff021b7812 */ /* 0x000fe400078ec0ff */
[----:B------:R-:W-:Y:S02]  /*1d210*/  PRMT R18, R18, 0x5410, R29 ;  /* 0x0000541012127816 */ /* 0x000fe4000000001d */
[----:B------:R-:W-:Y:S02]  /*1d220*/  LOP3.LUT R29, R188, 0xffff, RZ, 0xc0, !PT ;  /* 0x0000ffffbc1d7812 */ /* 0x000fe400078ec0ff */
[----:B------:R-:W-:Y:S02]  /*1d230*/  LOP3.LUT R49, R156, 0xffff, RZ, 0xc0, !PT ;  /* 0x0000ffff9c317812 */ /* 0x000fe400078ec0ff */
[----:B------:R-:W-:-:S02]  /*1d240*/  PRMT R35, R4, 0x3340, R29 ;  /* 0x0000334004237816 */ /* 0x000fc4000000001d */
[----:B------:R-:W-:Y:S02]  /*1d250*/  LOP3.LUT R41, R0, 0xffff, RZ, 0xc0, !PT ;  /* 0x0000ffff00297812 */ /* 0x000fe400078ec0ff */
[----:B------:R-:W-:Y:S02]  /*1d260*/  LOP3.LUT R128, R128, 0xffff, RZ, 0xc0, !PT ;  /* 0x0000ffff80807812 */ /* 0x000fe400078ec0ff */
[----:B------:R-:W-:Y:S02]  /*1d270*/  F2FP.SATFINITE.E5M2.F32.PACK_AB_MERGE_C R98, R99, R98, RZ ;  /* 0x000000626362723e */ /* 0x000fe400048060ff */
[----:B------:R-:W-:Y:S02]  /*1d280*/  F2FP.SATFINITE.E5M2.F32.PACK_AB_MERGE_C R84, R85, R84, RZ ;  /* 0x000000545554723e */ /* 0x000fe400048060ff */
[----:B------:R-:W-:Y:S01]  /*1d290*/  F2FP.SATFINITE.E5M2.F32.PACK_AB_MERGE_C R218, R219, R218, RZ ;  /* 0x000000dadbda723e */ /* 0x000fe200048060ff */
[----:B0-----:R-:W-:Y:S01]  /*1d2a0*/  IMAD.SHL.U32 R2, R17, 0x10, RZ ;  /* 0x0000001011027824 */ /* 0x001fe200078e00ff */
[----:B------:R-:W-:Y:S01]  /*1d2b0*/  F2FP.SATFINITE.E5M2.F32.PACK_AB_MERGE_C R90, R91, R90, RZ ;  /* 0x0000005a5b5a723e */ /* 0x000fe200048060ff */
[----:B------:R-:W-:Y:S01]  /*1d2c0*/  IMAD.SHL.U32 R25, R17, 0x40, RZ ;  /* 0x0000004011197824 */ /* 0x000fe200078e00ff */
[----:B------:R-:W-:-:S02]  /*1d2d0*/  F2FP.SATFINITE.E5M2.F32.PACK_AB_MERGE_C R66, R67, R66, RZ ;  /* 0x000000424342723e */ /* 0x000fc400048060ff */
[----:B------:R-:W-:Y:S02]  /*1d2e0*/  LOP3.LUT R2, R2, 0xf0, RZ, 0xc0, !PT ;  /* 0x000000f002027812 */ /* 0x000fe400078ec0ff */
[----:B------:R-:W-:Y:S02]  /*1d2f0*/  LOP3.LUT R25, R25, 0x400, RZ, 0xc0, !PT ;  /* 0x0000040019197812 */ /* 0x000fe400078ec0ff */
[----:B------:R-:W-:Y:S02]  /*1d300*/  LOP3.LUT R43, R3, 0xffff, RZ, 0xc0, !PT ;  /* 0x0000ffff032b7812 */ /* 0x000fe400078ec0ff */
[----:B------:R-:W-:Y:S02]  /*1d310*/  LOP3.LUT R194, R194, 0xffff, RZ, 0xc0, !PT ;  /* 0x0000ffffc2c27812 */ /* 0x000fe400078ec0ff */
[----:B------:R-:W-:Y:S02]  /*1d320*/  LOP3.LUT R130, R130, 0xffff, RZ, 0xc0, !PT ;  /* 0x0000ffff82827812 */ /* 0x000fe400078ec0ff */
[----:B------:R-:W-:-:S02]  /*1d330*/  IADD3 R39, R25, UR58, R2 ;  /* 0x0000003a19277c10 */ /* 0x000fc4000fffe002 */
[----:B------:R-:W-:Y:S02]  /*1d340*/  PRMT R0, R92, 0x3340, R1 ;  /* 0x000033405c007816 */ /* 0x000fe40000000001 */
[----:B------:R-:W-:Y:S02]  /*1d350*/  PRMT R47, R220, 0x3340, R49 ;  /* 0x00003340dc2f7816 */ /* 0x000fe40000000031 */
[----:B------:R-:W-:Y:S02]  /*1d360*/  PRMT R3, R41, 0x3340, R192 ;  /* 0x0000334029037816 */ /* 0x000fe400000000c0 */
[----:B------:R-:W-:Y:S02]  /*1d370*/  PRMT R156, R130, 0x3340, R1 ;  /* 0x00003340829c7816 */ /* 0x000fe40000000001 */
[----:B------:R-:W-:Y:S02]  /*1d380*/  LOP3.LUT R5, R5, 0xffff, RZ, 0xc0, !PT ;  /* 0x0000ffff05057812 */ /* 0x000fe400078ec0ff */
[----:B------:R-:W-:-:S02]  /*1d390*/  LOP3.LUT R196, R196, 0xffff, RZ, 0xc0, !PT ;  /* 0x0000ffffc4c47812 */ /* 0x000fc400078ec0ff */
[----:B------:R-:W-:Y:S02]  /*1d3a0*/  LOP3.LUT R132, R132, 0xffff, RZ, 0xc0, !PT ;  /* 0x0000ffff84847812 */ /* 0x000fe400078ec0ff */
[----:B------:R-:W-:Y:S02]  /*1d3b0*/  PRMT R47, R47, 0x5410, R0 ;  /* 0x000054102f2f7816 */ /* 0x000fe40000000000 */
[----:B------:R-:W-:Y:S02]  /*1d3c0*/  F2FP.SATFINITE.E5M2.F32.PACK_AB_MERGE_C R82, R83, R82, RZ ;  /* 0x000000525352723e */ /* 0x000fe400048060ff */
[----:B------:R-:W-:Y:S02]  /*1d3d0*/  LOP3.LUT R228, R228, 0xffff, RZ, 0xc0, !PT ;  /* 0x0000ffffe4e47812 */ /* 0x000fe400078ec0ff */
[----:B------:R-:W-:Y:S02]  /*1d3e0*/  LOP3.LUT R85, R164, 0xffff, RZ, 0xc0, !PT ;  /* 0x0000ffffa4557812 */ /* 0x000fe400078ec0ff */
[----:B------:R-:W-:-:S02]  /*1d3f0*/  LOP3.LUT R100, R100, 0xffff, RZ, 0xc0, !PT ;  /* 0x0000ffff64647812 */ /* 0x000fc400078ec0ff */
[----:B------:R-:W-:Y:S02]  /*1d400*/  LOP3.LUT R226, R226, 0xffff, RZ, 0xc0, !PT ;  /* 0x0000ffffe2e27812 */ /* 0x000fe400078ec0ff */
[----:B------:R-:W-:Y:S02]  /*1d410*/  LOP3.LUT R67, R162, 0xffff, RZ, 0xc0, !PT ;  /* 0x0000ffffa2437812 */ /* 0x000fe400078ec0ff */
[----:B------:R-:W-:Y:S02]  /*1d420*/  LOP3.LUT R98, R98, 0xffff, RZ, 0xc0, !PT ;  /* 0x0000ffff62627812 */ /* 0x000fe400078ec0ff */
[----:B------:R-:W-:Y:S02]  /*1d430*/  LOP3.LUT R83, R10, 0xffff, RZ, 0xc0, !PT ;  /* 0x0000ffff0a537812 */ /* 0x000fe400078ec0ff */
[----:B------:R-:W-:Y:S02]  /*1d440*/  LOP3.LUT R202, R202, 0xffff, RZ, 0xc0, !PT ;  /* 0x0000ffffcaca7812 */ /* 0x000fe400078ec0ff */
[----:B------:R-:W-:-:S02]  /*1d450*/  LOP3.LUT R138, R138, 0xffff, RZ, 0xc0, !PT ;  /* 0x0000ffff8a8a7812 */ /* 0x000fc400078ec0ff */
        /* <DEDUP_REMOVED lines=10> */
[----:B------:R-:W-:Y:S02]  /*1d500*/  LOP3.LUT R218, R218, 0xffff, RZ, 0xc0, !PT ;  /* 0x0000ffffdada7812 */ /* 0x000fe400078ec0ff */
[----:B------:R-:W-:-:S02]  /*1d510*/  LOP3.LUT R90, R90, 0xffff, RZ, 0xc0, !PT ;  /* 0x0000ffff5a5a7812 */ /* 0x000fc400078ec0ff */
[----:B------:R-:W-:Y:S02]  /*1d520*/  PRMT R10, R100, 0x3340, R1 ;  /* 0x00003340640a7816 */ /* 0x000fe40000000001 */
[----:B------:R-:W-:Y:S02]  /*1d530*/  PRMT R59, R228, 0x3340, R85 ;  /* 0x00003340e43b7816 */ /* 0x000fe40000000055 */
[----:B------:R-:W-:Y:S02]  /*1d540*/  F2FP.SATFINITE.E5M2.F32.PACK_AB_MERGE_C R222, R223, R222, RZ ;  /* 0x000000dedfde723e */ /* 0x000fe400048060ff */
[----:B------:R-:W-:Y:S02]  /*1d550*/  F2FP.SATFINITE.E5M2.F32.PACK_AB_MERGE_C R190, R191, R190, RZ ;  /* 0x000000bebfbe723e */ /* 0x000fe400048060ff */
[----:B------:R-:W-:Y:S02]  /*1d560*/  F2FP.SATFINITE.E5M2.F32.PACK_AB_MERGE_C R158, R159, R158, RZ ;  /* 0x0000009e9f9e723e */ /* 0x000fe400048060ff */
[----:B------:R-:W-:-:S02]  /*1d570*/  F2FP.SATFINITE.E5M2.F32.PACK_AB_MERGE_C R126, R127, R126, RZ ;  /* 0x0000007e7f7e723e */ /* 0x000fc400048060ff */
[----:B------:R-:W-:Y:S02]  /*1d580*/  F2FP.SATFINITE.E5M2.F32.PACK_AB_MERGE_C R94, R95, R94, RZ ;  /* 0x0000005e5f5e723e */ /* 0x000fe400048060ff */
[----:B------:R-:W-:Y:S02]  /*1d590*/  F2FP.SATFINITE.E5M2.F32.PACK_AB_MERGE_C R80, R81, R80, RZ ;  /* 0x000000505150723e */ /* 0x000fe400048060ff */
[----:B------:R-:W-:Y:S02]  /*1d5a0*/  PRMT R61, R83, 0x3340, R202 ;  /* 0x00003340533d7816 */ /* 0x000fe400000000ca */
[----:B------:R-:W-:Y:S02]  /*1d5b0*/  LOP3.LUT R81, R9, 0xffff, RZ, 0xc0, !PT ;  /* 0x0000ffff09517812 */ /* 0x000fe400078ec0ff */
[----:B------:R-:W-:Y:S02]  /*1d5c0*/  LOP3.LUT R200, R200, 0xffff, RZ, 0xc0, !PT ;  /* 0x0000ffffc8c87812 */ /* 0x000fe400078ec0ff */
[----:B------:R-:W-:-:S02]  /*1d5d0*/  LOP3.LUT R136, R136, 0xffff, RZ, 0xc0, !PT ;  /* 0x0000ffff88887812 */ /* 0x000fc400078ec0ff */
[----:B------:R-:W-:Y:S02]  /*1d5e0*/  LOP3.LUT R232, R232, 0xffff, RZ, 0xc0, !PT ;  /* 0x0000ffffe8e87812 */ /* 0x000fe400078ec0ff */
[----:B------:R-:W-:Y:S02]  /*1d5f0*/  LOP3.LUT R93, R168, 0xffff, RZ, 0xc0, !PT ;  /* 0x0000ffffa85d7812 */ /* 0x000fe400078ec0ff */
[----:B------:R-:W-:Y:S02]  /*1d600*/  LOP3.LUT R104, R104, 0xffff, RZ, 0xc0, !PT ;  /* 0x0000ffff68687812 */ /* 0x000fe400078ec0ff */
[----:B------:R-:W-:Y:S02]  /*1d610*/  F2FP.SATFINITE.E5M2.F32.PACK_AB_MERGE_C R204, R205, R204, RZ ;  /* 0x000000cccdcc723e */ /* 0x000fe400048060ff */
[----:B------:R-:W-:Y:S02]  /*1d620*/  F2FP.SATFINITE.E5M2.F32.PACK_AB_MERGE_C R140, R141, R140, RZ ;  /* 0x0000008c8d8c723e */ /* 0x000fe400048060ff */
[----:B------:R-:W-:Y:S01]  /*1d630*/  F2FP.SATFINITE.E5M2.F32.PACK_AB_MERGE_C R32, R33, R32, RZ ;  /* 0x000000202120723e */ /* 0x000fe200048060ff */
[----:B------:R-:W4:Y:S01]  /*1d640*/  LDL.LU R141, [R1+0x118] ;  /* 0x00011800018d7983 */ /* 0x000f220000300800 */
[----:B------:R-:W-:-:S02]  /*1d650*/  LOP3.LUT R91, R12, 0xffff, RZ, 0xc0, !PT ;  /* 0x0000ffff0c5b7812 */ /* 0x000fc400078ec0ff */
[----:B------:R-:W-:Y:S01]  /*1d660*/  LOP3.LUT R206, R206, 0xffff, RZ, 0xc0, !PT ;  /* 0x0000ffffcece7812 */ /* 0x000fe200078ec0ff */
[----:B------:R-:W4:Y:S01]  /*1d670*/  LDL.LU R139, [R1+0x184] ;  /* 0x00018400018b7983 */ /* 0x000f220000300800 */
[----:B------:R-:W-:Y:S02]  /*1d680*/  LOP3.LUT R142, R142, 0xffff, RZ, 0xc0, !PT ;  /* 0x0000ffff8e8e7812 */ /* 0x000fe400078ec0ff */
[----:B------:R-:W-:Y:S01]  /*1d690*/  F2FP.SATFINITE.E5M2.F32.PACK_AB_MERGE_C R236, R237, R236, RZ ;  /* 0x000000ecedec723e */ /* 0x000fe200048060ff */
[----:B------:R-:W4:Y:S01]  /*1d6a0*/  LDL.LU R137, [R1+0x180] ;  /* 0x0001800001897983 */ /* 0x000f220000300800 */
[----:B------:R-:W-:Y:S02]  /*1d6b0*/  F2FP.SATFINITE.E5M2.F32.PACK_AB_MERGE_C R172, R173, R172, RZ ;  /* 0x000000acadac723e */ /* 0x000fe400048060ff */
[----:B------:R-:W-:Y:S02]  /*1d6c0*/  F2FP.SATFINITE.E5M2.F32.PACK_AB_MERGE_C R108, R109, R108, RZ ;  /* 0x0000006c6d6c723e */ /* 0x000fe400048060ff */
[----:B------:R-:W-:-:S02]  /*1d6d0*/  PRMT R152, R90, 0x3340, R1 ;  /* 0x000033405a987816 */ /* 0x000fc40000000001 */
[----:B------:R-:W-:Y:S02]  /*1d6e0*/  PRMT R59, R59, 0x5410, R10 ;  /* 0x000054103b3b7816 */ /* 0x000fe4000000000a */
[----:B------:R-:W-:Y:S02]  /*1d6f0*/  F2FP.SATFINITE.E5M2.F32.PACK_AB_MERGE_C R210, R211, R210, RZ ;  /* 0x000000d2d3d2723e */ /* 0x000fe400048060ff */
[----:B------:R-:W-:Y:S02]  /*1d700*/  F2FP.SATFINITE.E5M2.F32.PACK_AB_MERGE_C R146, R147, R146, RZ ;  /* 0x000000929392723e */ /* 0x000fe400048060ff */
[----:B------:R-:W-:Y:S02]  /*1d710*/  F2FP.SATFINITE.E5M2.F32.PACK_AB_MERGE_C R7, R7, R250, RZ ;  /* 0x000000fa0707723e */ /* 0x000fe400048060ff */
[----:B--2---:R-:W-:Y:S02]  /*1d720*/  F2FP.SATFINITE.E5M2.F32.PACK_AB_MERGE_C R52, R53, R52, RZ ;  /* 0x000000343534723e */ /* 0x004fe400048060ff */
[----:B------:R-:W-:-:S02]  /*1d730*/  PRMT R53, R226, 0x3340, R67 ;  /* 0x00003340e2357816 */ /* 0x000fc40000000043 */
[----:B------:R-:W-:Y:S02]  /*1d740*/  LOP3.LUT R190, R190, 0xffff, RZ, 0xc0, !PT ;  /* 0x0000ffffbebe7812 */ /* 0x000fe400078ec0ff */
[----:B------:R-:W-:Y:S02]  /*1d750*/  LOP3.LUT R126, R126, 0xffff, RZ, 0xc0, !PT ;  /* 0x0000ffff7e7e7812 */ /* 0x000fe400078ec0ff */
[----:B------:R-:W-:Y:S02]  /*1d760*/  LOP3.LUT R222, R222, 0xffff, RZ, 0xc0, !PT ;  /* 0x0000ffffdede7812 */ /* 0x000fe400078ec0ff */
[----:B------:R-:W-:Y:S02]  /*1d770*/  LOP3.LUT R94, R94, 0xffff, RZ, 0xc0, !PT ;  /* 0x0000ffff5e5e7812 */ /* 0x000fe400078ec0ff */
[----:B------:R-:W-:Y:S02]  /*1d780*/  F2FP.SATFINITE.E5M2.F32.PACK_AB_MERGE_C R224, R225, R224, RZ ;  /* 0x000000e0e1e0723e */ /* 0x000fe400048060ff */
[----:B------:R-:W-:-:S02]  /*1d790*/  F2FP.SATFINITE.E5M2.F32.PACK_AB_MERGE_C R198, R199, R198, RZ ;  /* 0x000000c6c7c6723e */ /* 0x000fc400048060ff */
[----:B------:R-:W-:Y:S02]  /*1d7a0*/  F2FP.SATFINITE.E5M2.F32.PACK_AB_MERGE_C R160, R161, R160, RZ ;  /* 0x000000a0a1a0723e */ /* 0x000fe400048060ff */
[----:B------:R-:W-:Y:S02]  /*1d7b0*/  F2FP.SATFINITE.E5M2.F32.PACK_AB_MERGE_C R134, R135, R134, RZ ;  /* 0x000000868786723e */ /* 0x000fe400048060ff */
[----:B------:R-:W-:Y:S01]  /*1d7c0*/  F2FP.SATFINITE.E5M2.F32.PACK_AB_MERGE_C R96, R97, R96, RZ ;  /* 0x000000606160723e */ /* 0x000fe200048060ff */
[----:B------:R-:W2:Y:S01]  /*1d7d0*/  LDL.LU R135, [R1+0x17c] ;  /* 0x00017c0001877983 */ /* 0x000ea20000300800 */
[----:B------:R-:W-:Y:S02]  /*1d7e0*/  F2FP.SATFINITE.E5M2.F32.PACK_AB_MERGE_C R68, R69, R68, RZ ;  /* 0x000000444544723e */ /* 0x000fe400048060ff */
[----:B------:R-:W-:Y:S02]  /*1d7f0*/  PRMT R9, R81, 0x3340, R200 ;  /* 0x0000334051097816 */ /* 0x000fe400000000c8 */
[----:B------:R-:W-:-:S02]  /*1d800*/  PRMT R12, R104, 0x3340, R1 ;  /* 0x00003340680c7816 */ /* 0x000fc40000000001 */
[----:B------:R-:W-:Y:S02]  /*1d810*/  LOP3.LUT R89, R11, 0xffff, RZ, 0xc0, !PT ;  /* 0x0000ffff0b597812 */ /* 0x000fe400078ec0ff */
[----:B------:R-:W-:Y:S02]  /*1d820*/  LOP3.LUT R204, R204, 0xffff, RZ, 0xc0, !PT ;  /* 0x0000ffffcccc7812 */ /* 0x000fe400078ec0ff */
[----:B------:R-:W-:Y:S01]  /*1d830*/  LOP3.LUT R140, R140, 0xffff, RZ, 0xc0, !PT ;  /* 0x0000ffff8c8c7812 */ /* 0x000fe200078ec0ff */
[----:B---3--:R-:W-:-:S05]  /*1d840*/  VIADD R31, R248, 0x3f ;  /* 0x0000003ff81f7836 */ /* 0x008fca0000000000 */
[----:B------:R-:W-:Y:S02]  /*1d850*/  ISETP.GE.AND P0, PT, R31, UR25, PT ;  /* 0x000000191f007c0c */ /* 0x000fe4000bf06270 */
[----:B------:R-:W-:Y:S02]  /*1d860*/  LOP3.LUT R31, R154, 0xffff, RZ, 0xc0, !PT ;  /* 0x0000ffff9a1f7812 */ /* 0x000fe400078ec0ff */
[----:B------:R-:W-:-:S04]  /*1d870*/  PRMT R154, R124, 0x3340, R1 ;  /* 0x000033407c9a7816 */ /* 0x000fc80000000001 */
[----:B------:R-:W-:Y:S02]  /*1d880*/  PRMT R2, R35, 0x5410, R154 ;  /* 0x0000541023027816 */ /* 0x000fe4000000009a */
[--C-:B------:R-:W-:Y:S02]  /*1d890*/  PRMT R154, R128, 0x3340, R1.reuse ;  /* 0x00003340809a7816 */ /* 0x100fe40000000001 */
[----:B------:R-:W-:Y:S02]  /*1d8a0*/  PRMT R35, R43, 0x3340, R194 ;  /* 0x000033402b237816 */ /* 0x000fe400000000c2 */
[----:B------:R-:W-:Y:S02]  /*1d8b0*/  PRMT R0, R3, 0x5410, R154 ;  /* 0x0000541003007816 */ /* 0x000fe4000000009a */
[----:B------:R-:W-:Y:S02]  /*1d8c0*/  PRMT R3, R35, 0x5410, R156 ;  /* 0x0000541023037816 */ /* 0x000fe4000000009c */
[----:B------:R-:W-:-:S02]  /*1d8d0*/  PRMT R156, R132, 0x3340, R1 ;  /* 0x00003340849c7816 */ /* 0x000fc40000000001 */
[----:B------:R-:W-:Y:S02]  /*1d8e0*/  PRMT R35, R5, 0x3340, R196 ;  /* 0x0000334005237816 */ /* 0x000fe400000000c4 */
[--C-:B------:R-:W-:Y:S02]  /*1d8f0*/  PRMT R154, R98, 0x3340, R1.reuse ;  /* 0x00003340629a7816 */ /* 0x100fe40000000001 */
[----:B------:R-:W-:Y:S02]  /*1d900*/  PRMT R35, R35, 0x5410, R156 ;  /* 0x0000541023237816 */ /* 0x000fe4000000009c */
[----:B------:R-:W-:Y:S02]  /*1d910*/  PRMT R156, R138, 0x3340, R1 ;  /* 0x000033408a9c7816 */ /* 0x000fe40000000001 */
[----:B------:R-:W-:Y:S02]  /*1d920*/  F2FP.SATFINITE.E5M2.F32.PACK_AB_MERGE_C R54, R55, R54, RZ ;  /* 0x000000363736723e */ /* 0x000fe400048060ff */
[----:B------:R-:W-:-:S02]  /*1d930*/  PRMT R33, R218, 0x3340, R31 ;  /* 0x00003340da217816 */ /* 0x000fc4000000001f */
[----:B------:R-:W-:Y:S02]  /*1d940*/  LOP3.LUT R55, R158, 0xffff, RZ, 0xc0, !PT ;  /* 0x0000ffff9e377812 */ /* 0x000fe400078ec0ff */
[----:B------:R-:W-:Y:S02]  /*1d950*/  PRMT R53, R53, 0x5410, R154 ;  /* 0x0000541035357816 */ /* 0x000fe4000000009a */
[----:B------:R-:W-:Y:S02]  /*1d960*/  PRMT R10, R61, 0x5410, R156 ;  /* 0x000054103d0a7816 */ /* 0x000fe4000000009c */
[----:B------:R-:W-:Y:S02]  /*1d970*/  PRMT R154, R136, 0x3340, R1 ;  /* 0x00003340889a7816 */ /* 0x000fe40000000001 */
[----:B------:R-:W-:Y:S02]  /*1d980*/  PRMT R61, R232, 0x3340, R93 ;  /* 0x00003340e83d7816 */ /* 0x000fe4000000005d */
[----:B------:R-:W-:-:S02]  /*1d990*/  PRMT R156, R142, 0x3340, R1 ;  /* 0x000033408e9c7816 */ /* 0x000fc40000000001 */
[----:B------:R-:W-:Y:S02]  /*1d9a0*/  PRMT R69, R91, 0x3340, R206 ;  /* 0x000033405b457816 */ /* 0x000fe400000000ce */
[----:B------:R-:W-:Y:S02]  /*1d9b0*/  F2FP.SATFINITE.E5M2.F32.PACK_AB_MERGE_C R208, R209, R208, RZ ;  /* 0x000000d0d1d0723e */ /* 0x000fe400048060ff */
[----:B------:R-:W-:Y:S02]  /*1d9c0*/  F2FP.SATFINITE.E5M2.F32.PACK_AB_MERGE_C R144, R145, R144, RZ ;  /* 0x000000909190723e */ /* 0x000fe400048060ff */
[----:B------:R-:W-:Y:S02]  /*1d9d0*/  F2FP.SATFINITE.E5M2.F32.PACK_AB_MERGE_C R36, R37, R36, RZ ;  /* 0x000000242524723e */ /* 0x000fe400048060ff */
[----:B------:R-:W-:Y:S02]  /*1d9e0*/  F2FP.SATFINITE.E5M2.F32.PACK_AB_MERGE_C R44, R45, R44, RZ ;  /* 0x0000002c2d2c723e */ /* 0x000fe400048060ff */
[----:B------:R-:W-:-:S02]  /*1d9f0*/  PRMT R33, R33, 0x5410, R152 ;  /* 0x0000541021217816 */ /* 0x000fc40000000098 */
[----:B------:R-:W-:Y:S02]  /*1da00*/  LOP3.LUT R236, R236, 0xffff, RZ, 0xc0, !PT ;  /* 0x0000ffffecec7812 */ /* 0x000fe400078ec0ff */
[----:B------:R-:W-:Y:S02]  /*1da10*/  LOP3.LUT R101, R172, 0xffff, RZ, 0xc0, !PT ;  /* 0x0000ffffac657812 */ /* 0x000fe400078ec0ff */
[----:B------:R-:W-:Y:S02]  /*1da20*/  LOP3.LUT R108, R108, 0xffff, RZ, 0xc0, !PT ;  /* 0x0000ffff6c6c7812 */ /* 0x000fe400078ec0ff */
[----:B------:R-:W-:Y:S02]  /*1da30*/  F2FP.SATFINITE.E5M2.F32.PACK_AB_MERGE_C R64, R65, R64, RZ ;  /* 0x000000404140723e */ /* 0x000fe400048060ff */
[----:B------:R-:W-:Y:S02]  /*1da40*/  PRMT R184, R126, 0x3340, R1 ;  /* 0x000033407eb87816 */ /* 0x000fe40000000001 */
[----:B------:R-:W-:-:S02]  /*1da50*/  PRMT R37, R27, 0x3340, R190 ;  /* 0x000033401b257816 */ /* 0x000fc400000000be */
[----:B------:R-:W-:Y:S02]  /*1da60*/  PRMT R152, R94, 0x3340, R1 ;  /* 0x000033405e987816 */ /* 0x000fe40000000001 */
[----:B------:R-:W-:Y:S02]  /*1da70*/  PRMT R45, R222, 0x3340, R55 ;  /* 0x00003340de2d7816 */ /* 0x000fe40000000037 */
[----:B------:R-:W-:Y:S02]  /*1da80*/  LOP3.LUT R99, R14, 0xffff, RZ, 0xc0, !PT ;  /* 0x0000ffff0e637812 */ /* 0x000fe400078ec0ff */
[----:B------:R-:W-:Y:S02]  /*1da90*/  LOP3.LUT R210, R210, 0xffff, RZ, 0xc0, !PT ;  /* 0x0000ffffd2d27812 */ /* 0x000fe400078ec0ff */
[----:B------:R-:W-:Y:S02]  /*1daa0*/  LOP3.LUT R146, R146, 0xffff, RZ, 0xc0, !PT ;  /* 0x0000ffff92927812 */ /* 0x000fe400078ec0ff */
[----:B------:R-:W-:-:S02]  /*1dab0*/  F2FP.SATFINITE.E5M2.F32.PACK_AB_MERGE_C R212, R213, R212, RZ ;  /* 0x000000d4d5d4723e */ /* 0x000fc400048060ff */
[----:B------:R-:W-:Y:S02]  /*1dac0*/  F2FP.SATFINITE.E5M2.F32.PACK_AB_MERGE_C R148, R149, R148, RZ ;  /* 0x000000949594723e */ /* 0x000fe400048060ff */
[----:B------:R-:W-:Y:S02]  /*1dad0*/  LOP3.LUT R7, R7, 0xffff, RZ, 0xc0, !PT ;  /* 0x0000ffff07077812 */ /* 0x000fe400078ec0ff */
[----:B------:R-:W-:Y:S02]  /*1dae0*/  LOP3.LUT R224, R224, 0xffff, RZ, 0xc0, !PT ;  /* 0x0000ffffe0e07812 */ /* 0x000fe400078ec0ff */
[----:B------:R-:W-:Y:S02]  /*1daf0*/  LOP3.LUT R198, R198, 0xffff, RZ, 0xc0, !PT ;  /* 0x0000ffffc6c67812 */ /* 0x000fe400078ec0ff */
[----:B------:R-:W-:Y:S02]  /*1db00*/  LOP3.LUT R65, R160, 0xffff, RZ, 0xc0, !PT ;  /* 0x0000ffffa0417812 */ /* 0x000fe400078ec0ff */
[----:B------:R-:W-:-:S02]  /*1db10*/  LOP3.LUT R96, R96, 0xffff, RZ, 0xc0, !PT ;  /* 0x0000ffff60607812 */ /* 0x000fc400078ec0ff */
[----:B------:R-:W-:Y:S02]  /*1db20*/  LOP3.LUT R134, R134, 0xffff, RZ, 0xc0, !PT ;  /* 0x0000ffff86867812 */ /* 0x000fe400078ec0ff */
[----:B------:R-:W-:Y:S02]  /*1db30*/  PRMT R9, R9, 0x5410, R154 ;  /* 0x0000541009097816 */ /* 0x000fe4000000009a */
[----:B------:R-:W-:Y:S02]  /*1db40*/  PRMT R61, R61, 0x5410, R12 ;  /* 0x000054103d3d7816 */ /* 0x000fe4000000000c */
[----:B------:R-:W-:Y:S02]  /*1db50*/  F2FP.SATFINITE.E5M2.F32.PACK_AB_MERGE_C R230, R231, R230, RZ ;  /* 0x000000e6e7e6723e */ /* 0x000fe400048060ff */
[----:B------:R-:W-:Y:S02]  /*1db60*/  F2FP.SATFINITE.E5M2.F32.PACK_AB_MERGE_C R214, R215, R214, RZ ;  /* 0x000000d6d7d6723e */ /* 0x000fe400048060ff */
[----:B------:R-:W-:-:S02]  /*1db70*/  F2FP.SATFINITE.E5M2.F32.PACK_AB_MERGE_C R166, R167, R166, RZ ;  /* 0x000000a6a7a6723e */ /* 0x000fc400048060ff */
[----:B------:R-:W-:Y:S02]  /*1db80*/  F2FP.SATFINITE.E5M2.F32.PACK_AB_MERGE_C R150, R151, R150, RZ ;  /* 0x000000969796723e */ /* 0x000fe400048060ff */
[----:B------:R-:W-:Y:S02]  /*1db90*/  F2FP.SATFINITE.E5M2.F32.PACK_AB_MERGE_C R102, R103, R102, RZ ;  /* 0x000000666766723e */ /* 0x000fe400048060ff */
[----:B------:R-:W-:Y:S02]  /*1dba0*/  PRMT R154, R140, 0x3340, R1 ;  /* 0x000033408c9a7816 */ /* 0x000fe40000000001 */
[----:B------:R-:W-:Y:S02]  /*1dbb0*/  PRMT R11, R89, 0x3340, R204 ;  /* 0x00003340590b7816 */ /* 0x000fe400000000cc */
[----:B------:R-:W-:Y:S02]  /*1dbc0*/  PRMT R12, R69, 0x5410, R156 ;  /* 0x00005410450c7816 */ /* 0x000fe4000000009c */
[----:B------:R-:W-:-:S02]  /*1dbd0*/  F2FP.SATFINITE.E5M2.F32.PACK_AB_MERGE_C R72, R73, R72, RZ ;  /* 0x000000484948723e */ /* 0x000fc400048060ff */
[----:B------:R-:W-:Y:S02]  /*1dbe0*/  LOP3.LUT R97, R13, 0xffff, RZ, 0xc0, !PT ;  /* 0x0000ffff0d617812 */ /* 0x000fe400078ec0ff */
[----:B------:R-:W-:Y:S02]  /*1dbf0*/  LOP3.LUT R208, R208, 0xffff, RZ, 0xc0, !PT ;  /* 0x0000ffffd0d07812 */ /* 0x000fe400078ec0ff */
[----:B------:R-:W-:Y:S02]  /*1dc00*/  LOP3.LUT R144, R144, 0xffff, RZ, 0xc0, !PT ;  /* 0x0000ffff90907812 */ /* 0x000fe400078ec0ff */
[----:B------:R-:W-:Y:S02]  /*1dc10*/  PRMT R14, R108, 0x3340, R1 ;  /* 0x000033406c0e7816 */ /* 0x000fe40000000001 */
[----:B------:R-:W-:Y:S02]  /*1dc20*/  PRMT R69, R236, 0x3340, R101 ;  /* 0x00003340ec457816 */ /* 0x000fe40000000065 */
[----:B-----5:R-:W-:-:S02]  /*1dc30*/  F2FP.SATFINITE.E5M2.F32.PACK_AB_MERGE_C R242, R243, R242, RZ ;  /* 0x000000f2f3f2723e */ /* 0x020fc400048060ff */
[----:B------:R-:W-:Y:S02]  /*1dc40*/  F2FP.SATFINITE.E5M2.F32.PACK_AB_MERGE_C R178, R179, R178, RZ ;  /* 0x000000b2b3b2723e */ /* 0x000fe400048060ff */
[----:B------:R-:W-:Y:S02]  /*1dc50*/  F2FP.SATFINITE.E5M2.F32.PACK_AB_MERGE_C R114, R115, R114, RZ ;  /* 0x000000727372723e */ /* 0x000fe400048060ff */
[----:B------:R-:W-:Y:S02]  /*1dc60*/  F2FP.SATFINITE.E5M2.F32.PACK_AB_MERGE_C R50, R51, R50, RZ ;  /* 0x000000323332723e */ /* 0x000fe400048060ff */
[----:B------:R-:W-:Y:S02]  /*1dc70*/  PRMT R25, R37, 0x5410, R184 ;  /* 0x0000541025197816 */ /* 0x000fe400000000b8 */
[----:B------:R-:W-:Y:S02]  /*1dc80*/  PRMT R45, R45, 0x5410, R152 ;  /* 0x000054102d2d7816 */ /* 0x000fe40000000098 */
[----:B------:R-:W-:-:S02]  /*1dc90*/  PRMT R156, R146, 0x3340, R1 ;  /* 0x00003340929c7816 */ /* 0x000fc40000000001 */
[----:B------:R-:W-:Y:S02]  /*1dca0*/  PRMT R73, R99, 0x3340, R210 ;  /* 0x0000334063497816 */ /* 0x000fe400000000d2 */
[----:B------:R-:W-:Y:S02]  /*1dcb0*/  F2FP.SATFINITE.E5M2.F32.PACK_AB_MERGE_C R106, R107, R106, RZ ;  /* 0x0000006a6b6a723e */ /* 0x000fe400048060ff */
[----:B------:R-:W-:Y:S02]  /*1dcc0*/  F2FP.SATFINITE.E5M2.F32.PACK_AB_MERGE_C R86, R87, R86, RZ ;  /* 0x000000565756723e */ /* 0x000fe400048060ff */
[--C-:B------:R-:W-:Y:S02]  /*1dcd0*/  PRMT R152, R96, 0x3340, R1.reuse ;  /* 0x0000334060987816 */ /* 0x100fe40000000001 */
[----:B------:R-:W-:Y:S02]  /*1dce0*/  PRMT R158, R134, 0x3340, R1 ;  /* 0x00003340869e7816 */ /* 0x000fe40000000001 */
[----:B------:R-:W-:-:S02]  /*1dcf0*/  PRMT R51, R224, 0x3340, R65 ;  /* 0x00003340e0337816 */ /* 0x000fc40000000041 */
[----:B------:R-:W-:Y:S02]  /*1dd00*/  PRMT R37, R7, 0x3340, R198 ;  /* 0x0000334007257816 */ /* 0x000fe400000000c6 */
[----:B------:R-:W-:Y:S02]  /*1dd10*/  LOP3.LUT R105, R15, 0xffff, RZ, 0xc0, !PT ;  /* 0x0000ffff0f697812 */ /* 0x000fe400078ec0ff */
[----:B------:R-:W-:Y:S02]  /*1dd20*/  LOP3.LUT R212, R212, 0xffff, RZ, 0xc0, !PT ;  /* 0x0000ffffd4d47812 */ /* 0x000fe400078ec0ff */
[----:B------:R-:W-:Y:S02]  /*1dd30*/  LOP3.LUT R148, R148, 0xffff, RZ, 0xc0, !PT ;  /* 0x0000ffff94947812 */ /* 0x000fe400078ec0ff */
[----:B------:R-:W-:Y:S02]  /*1dd40*/  F2FP.SATFINITE.E5M2.F32.PACK_AB_MERGE_C R244, R245, R244, RZ ;  /* 0x000000f4f5f4723e */ /* 0x000fe400048060ff */
[----:B------:R-:W-:-:S02]  /*1dd50*/  F2FP.SATFINITE.E5M2.F32.PACK_AB_MERGE_C R180, R181, R180, RZ ;  /* 0x000000b4b5b4723e */ /* 0x000fc400048060ff */
[----:B------:R-:W-:Y:S02]  /*1dd60*/  F2FP.SATFINITE.E5M2.F32.PACK_AB_MERGE_C R116, R117, R116, RZ ;  /* 0x000000747574723e */ /* 0x000fe400048060ff */
[----:B------:R-:W-:Y:S02]  /*1dd70*/  LOP3.LUT R230, R230, 0xffff, RZ, 0xc0, !PT ;  /* 0x0000ffffe6e67812 */ /* 0x000fe400078ec0ff */
[----:B------:R-:W-:Y:S02]  /*1dd80*/  LOP3.LUT R87, R166, 0xffff, RZ, 0xc0, !PT ;  /* 0x0000ffffa6577812 */ /* 0x000fe400078ec0ff */
[----:B------:R-:W-:Y:S02]  /*1dd90*/  LOP3.LUT R102, R102, 0xffff, RZ, 0xc0, !PT ;  /* 0x0000ffff66667812 */ /* 0x000fe400078ec0ff */
[----:B------:R-:W-:Y:S02]  /*1dda0*/  PRMT R11, R11, 0x5410, R154 ;  /* 0x000054100b0b7816 */ /* 0x000fe4000000009a */
[----:B------:R-:W-:-:S02]  /*1ddb0*/  LOP3.LUT R16, R16, 0xffff, RZ, 0xc0, !PT ;  /* 0x0000ffff10107812 */ /* 0x000fc400078ec0ff */
[----:B------:R-:W-:Y:S02]  /*1ddc0*/  LOP3.LUT R107, R214, 0xffff, RZ, 0xc0, !PT ;  /* 0x0000ffffd66b7812 */ /* 0x000fe400078ec0ff */
[----:B------:R-:W-:Y:S02]  /*1ddd0*/  LOP3.LUT R150, R150, 0xffff, RZ, 0xc0, !PT ;  /* 0x0000ffff96967812 */ /* 0x000fe400078ec0ff */
[----:B------:R-:W-:Y:S02]  /*1dde0*/  F2FP.SATFINITE.E5M2.F32.PACK_AB_MERGE_C R234, R235, R234, RZ ;  /* 0x000000eaebea723e */ /* 0x000fe400048060ff */
        /* <DEDUP_REMOVED lines=8> */
[----:B------:R-:W-:-:S02]  /*1de70*/  PRMT R14, R73, 0x5410, R156 ;  /* 0x00005410490e7816 */ /* 0x000fc4000000009c */
[----:B------:R-:W-:Y:S02]  /*1de80*/  LOP3.LUT R242, R242, 0xffff, RZ, 0xc0, !PT ;  /* 0x0000fffff2f27812 */ /* 0x000fe400078ec0ff */
[----:B------:R-:W-:Y:S02]  /*1de90*/  LOP3.LUT R111, R178, 0xffff, RZ, 0xc0, !PT ;  /* 0x0000ffffb26f7812 */ /* 0x000fe400078ec0ff */
[----:B------:R-:W-:Y:S02]  /*1dea0*/  LOP3.LUT R114, R114, 0xffff, RZ, 0xc0, !PT ;  /* 0x0000ffff72727812 */ /* 0x000fe400078ec0ff */
[----:B------:R-:W-:Y:S02]  /*1deb0*/  F2FP.SATFINITE.E5M2.F32.PACK_AB_MERGE_C R112, R113, R112, RZ ;  /* 0x000000707170723e */ /* 0x000fe400048060ff */
[----:B------:R-:W-:Y:S02]  /*1dec0*/  F2FP.SATFINITE.E5M2.F32.PACK_AB_MERGE_C R56, R57, R56, RZ ;  /* 0x000000383938723e */ /* 0x000fe400048060ff */
[----:B------:R-:W-:-:S02]  /*1ded0*/  PRMT R51, R51, 0x5410, R152 ;  /* 0x0000541033337816 */ /* 0x000fc40000000098 */
[----:B------:R-:W-:Y:S02]  /*1dee0*/  PRMT R37, R37, 0x5410, R158 ;  /* 0x0000541025257816 */ /* 0x000fe4000000009e */
[--C-:B------:R-:W-:Y:S02]  /*1def0*/  PRMT R156, R148, 0x3340, R1.reuse ;  /* 0x00003340949c7816 */ /* 0x100fe40000000001 */
[----:B------:R-:W-:Y:S02]  /*1df00*/  PRMT R15, R105, 0x3340, R212 ;  /* 0x00003340690f7816 */ /* 0x000fe400000000d4 */
[----:B------:R-:W-:Y:S02]  /*1df10*/  PRMT R152, R102, 0x3340, R1 ;  /* 0x0000334066987816 */ /* 0x000fe40000000001 */
[----:B------:R-:W-:Y:S02]  /*1df20*/  PRMT R57, R230, 0x3340, R87 ;  /* 0x00003340e6397816 */ /* 0x000fe40000000057 */
[----:B------:R-:W-:-:S02]  /*1df30*/  PRMT R158, R150, 0x3340, R1 ;  /* 0x00003340969e7816 */ /* 0x000fc40000000001 */
[----:B------:R-:W-:Y:S02]  /*1df40*/  PRMT R73, R16, 0x3340, R107 ;  /* 0x0000334010497816 */ /* 0x000fe4000000006b */
[----:B------:R-:W-:Y:S02]  /*1df50*/  LOP3.LUT R244, R244, 0xffff, RZ, 0xc0, !PT ;  /* 0x0000fffff4f47812 */ /* 0x000fe400078ec0ff */
[----:B------:R-:W-:Y:S02]  /*1df60*/  LOP3.LUT R113, R180, 0xffff, RZ, 0xc0, !PT ;  /* 0x0000ffffb4717812 */ /* 0x000fe400078ec0ff */
[----:B------:R-:W-:Y:S02]  /*1df70*/  LOP3.LUT R116, R116, 0xffff, RZ, 0xc0, !PT ;  /* 0x0000ffff74747812 */ /* 0x000fe400078ec0ff */
[----:B------:R-:W-:Y:S02]  /*1df80*/  F2FP.SATFINITE.E5M2.F32.PACK_AB_MERGE_C R76, R77, R76, RZ ;  /* 0x0000004c4d4c723e */ /* 0x000fe400048060ff */
[----:B------:R-:W-:-:S02]  /*1df90*/  LOP3.LUT R234, R234, 0xffff, RZ, 0xc0, !PT ;  /* 0x0000ffffeaea7812 */ /* 0x000fc400078ec0ff */
[----:B------:R-:W-:Y:S02]  /*1dfa0*/  LOP3.LUT R95, R170, 0xffff, RZ, 0xc0, !PT ;  /* 0x0000ffffaa5f7812 */ /* 0x000fe400078ec0ff */
[----:B------:R-:W-:Y:S02]  /*1dfb0*/  LOP3.LUT R106, R106, 0xffff, RZ, 0xc0, !PT ;  /* 0x0000ffff6a6a7812 */ /* 0x000fe400078ec0ff */
[----:B------:R-:W-:Y:S02]  /*1dfc0*/  PRMT R13, R13, 0x5410, R154 ;  /* 0x000054100d0d7816 */ /* 0x000fe4000000009a */
[----:B------:R-:W-:Y:S02]  /*1dfd0*/  LOP3.LUT R246, R246, 0xffff, RZ, 0xc0, !PT ;  /* 0x0000fffff6f67812 */ /* 0x000fe400078ec0ff */
[----:B------:R-:W-:Y:S02]  /*1dfe0*/  LOP3.LUT R115, R182, 0xffff, RZ, 0xc0, !PT ;  /* 0x0000ffffb6737812 */ /* 0x000fe400078ec0ff */
[----:B------:R-:W-:-:S02]  /*1dff0*/  LOP3.LUT R118, R118, 0xffff, RZ, 0xc0, !PT ;  /* 0x0000ffff76767812 */ /* 0x000fc400078ec0ff */
[----:B------:R-:W-:Y:S02]  /*1e000*/  SHF.R.U32.HI R6, RZ, 0x8, R6 ;  /* 0x00000008ff067819 */ /* 0x000fe40000011606 */
[----:B------:R-:W-:Y:S02]  /*1e010*/  SHF.R.U32.HI R19, RZ, 0x8, R19 ;  /* 0x00000008ff137819 */ /* 0x000fe40000011613 */
[----:B------:R-:W-:Y:S02]  /*1e020*/  F2FP.SATFINITE.E5M2.F32.PACK_AB_MERGE_C R238, R239, R238, RZ ;  /* 0x000000eeefee723e */ /* 0x000fe400048060ff */
[----:B------:R-:W-:Y:S02]  /*1e030*/  F2FP.SATFINITE.E5M2.F32.PACK_AB_MERGE_C R174, R175, R174, RZ ;  /* 0x000000aeafae723e */ /* 0x000fe400048060ff */
[----:B------:R-:W-:Y:S02]  /*1e040*/  PRMT R154, R114, 0x3340, R1 ;  /* 0x00003340729a7816 */ /* 0x000fe40000000001 */
[----:B------:R-:W-:-:S02]  /*1e050*/  PRMT R77, R242, 0x3340, R111 ;  /* 0x00003340f24d7816 */ /* 0x000fc4000000006f */
[----:B------:R-:W-:Y:S02]  /*1e060*/  F2FP.SATFINITE.E5M2.F32.PACK_AB_MERGE_C R78, R79, R78, RZ ;  /* 0x0000004e4f4e723e */ /* 0x000fe400048060ff */
[----:B------:R-:W-:Y:S02]  /*1e070*/  PRMT R15, R15, 0x5410, R156 ;  /* 0x000054100f0f7816 */ /* 0x000fe4000000009c */
[----:B------:R-:W-:Y:S02]  /*1e080*/  SHF.R.U32.HI R8, RZ, 0x8, R8 ;  /* 0x00000008ff087819 */ /* 0x000fe40000011608 */
[----:B------:R-:W-:Y:S02]  /*1e090*/  F2FP.SATFINITE.E5M2.F32.PACK_AB_MERGE_C R62, R63, R62, RZ ;  /* 0x0000003e3f3e723e */ /* 0x000fe400048060ff */
[----:B------:R-:W-:Y:S02]  /*1e0a0*/  PRMT R57, R57, 0x5410, R152 ;  /* 0x0000541039397816 */ /* 0x000fe40000000098 */
[----:B------:R-:W-:-:S02]  /*1e0b0*/  PRMT R73, R73, 0x5410, R158 ;  /* 0x0000541049497816 */ /* 0x000fc4000000009e */
[----:B------:R-:W-:Y:S02]  /*1e0c0*/  PRMT R156, R116, 0x3340, R1 ;  /* 0x00003340749c7816 */ /* 0x000fe40000000001 */
[----:B------:R-:W-:Y:S02]  /*1e0d0*/  PRMT R79, R244, 0x3340, R113 ;  /* 0x00003340f44f7816 */ /* 0x000fe40000000071 */
[----:B------:R-:W-:Y:S02]  /*1e0e0*/  PRMT R152, R106, 0x3340, R1 ;  /* 0x000033406a987816 */ /* 0x000fe40000000001 */
[----:B------:R-:W-:Y:S02]  /*1e0f0*/  PRMT R63, R234, 0x3340, R95 ;  /* 0x00003340ea3f7816 */ /* 0x000fe4000000005f */
[----:B------:R-:W-:Y:S02]  /*1e100*/  PRMT R158, R118, 0x3340, R1 ;  /* 0x00003340769e7816 */ /* 0x000fe40000000001 */
[----:B------:R-:W-:-:S02]  /*1e110*/  PRMT R117, R246, 0x3340, R115 ;  /* 0x00003340f6757816 */ /* 0x000fc40000000073 */
[----:B------:R-:W-:Y:S02]  /*1e120*/  LOP3.LUT R19, R19, 0xffff, RZ, 0xc0, !PT ;  /* 0x0000ffff13137812 */ /* 0x000fe400078ec0ff */
[----:B------:R-:W-:Y:S02]  /*1e130*/  LOP3.LUT R6, R6, 0xffff, RZ, 0xc0, !PT ;  /* 0x0000ffff06067812 */ /* 0x000fe400078ec0ff */
[----:B------:R-:W-:Y:S02]  /*1e140*/  SHF.R.U32.HI R218, RZ, 0x8, R218 ;  /* 0x00000008ffda7819 */ /* 0x000fe400000116da */
[----:B------:R-:W-:Y:S02]  /*1e150*/  SHF.R.U32.HI R31, RZ, 0x8, R31 ;  /* 0x00000008ff1f7819 */ /* 0x000fe4000001161f */
[----:B------:R-:W-:Y:S02]  /*1e160*/  LOP3.LUT R238, R238, 0xffff, RZ, 0xc0, !PT ;  /* 0x0000ffffeeee7812 */ /* 0x000fe400078ec0ff */
[----:B------:R-:W-:-:S02]  /*1e170*/  LOP3.LUT R103, R174, 0xffff, RZ, 0xc0, !PT ;  /* 0x0000ffffae677812 */ /* 0x000fc400078ec0ff */
[----:B------:R-:W-:Y:S02]  /*1e180*/  LOP3.LUT R110, R110, 0xffff, RZ, 0xc0, !PT ;  /* 0x0000ffff6e6e7812 */ /* 0x000fe400078ec0ff */
[----:B------:R-:W-:Y:S02]  /*1e190*/  PRMT R77, R77, 0x5410, R154 ;  /* 0x000054104d4d7816 */ /* 0x000fe4000000009a */
[----:B------:R-:W-:Y:S02]  /*1e1a0*/  SHF.R.U32.HI R4, RZ, 0x8, R4 ;  /* 0x00000008ff047819 */ /* 0x000fe40000011604 */
[----:B------:R-:W-:Y:S02]  /*1e1b0*/  SHF.R.U32.HI R29, RZ, 0x8, R29 ;  /* 0x00000008ff1d7819 */ /* 0x000fe4000001161d */
[----:B------:R-:W-:Y:S02]  /*1e1c0*/  F2FP.SATFINITE.E5M2.F32.PACK_AB_MERGE_C R240, R241, R240, RZ ;  /* 0x000000f0f1f0723e */ /* 0x000fe400048060ff */
[----:B------:R-:W-:-:S02]  /*1e1d0*/  F2FP.SATFINITE.E5M2.F32.PACK_AB_MERGE_C R176, R177, R176, RZ ;  /* 0x000000b0b1b0723e */ /* 0x000fc400048060ff */
[----:B------:R-:W-:Y:S02]  /*1e1e0*/  LOP3.LUT R154, R8, 0xffff, RZ, 0xc0, !PT ;  /* 0x0000ffff089a7812 */ /* 0x000fe400078ec0ff */
[----:B------:R-:W-:Y:S02]  /*1e1f0*/  PRMT R8, R79, 0x5410, R156 ;  /* 0x000054104f087816 */ /* 0x000fe4000000009c */
[----:B------:R-:W-:Y:S02]  /*1e200*/  F2FP.SATFINITE.E5M2.F32.PACK_AB_MERGE_C R70, R71, R70, RZ ;  /* 0x000000464746723e */ /* 0x000fe400048060ff */
[----:B------:R-:W-:Y:S02]  /*1e210*/  PRMT R63, R63, 0x5410, R152 ;  /* 0x000054103f3f7816 */ /* 0x000fe40000000098 */
[----:B------:R-:W-:Y:S02]  /*1e220*/  PRMT R79, R117, 0x5410, R158 ;  /* 0x00005410754f7816 */ /* 0x000fe4000000009e */
[----:B------:R-:W-:-:S02]  /*1e230*/  PRMT R19, R6, 0x3340, R19 ;  /* 0x0000334006137816 */ /* 0x000fc40000000013 */
[----:B------:R-:W-:Y:S02]  /*1e240*/  LOP3.LUT R31, R31, 0xffff, RZ, 0xc0, !PT ;  /* 0x0000ffff1f1f7812 */ /* 0x000fe400078ec0ff */
[----:B------:R-:W-:Y:S02]  /*1e250*/  LOP3.LUT R218, R218, 0xffff, RZ, 0xc0, !PT ;  /* 0x0000ffffdada7812 */ /* 0x000fe400078ec0ff */
[----:B------:R-:W-:Y:S02]  /*1e260*/  PRMT R152, R110, 0x3340, R1 ;  /* 0x000033406e987816 */ /* 0x000fe40000000001 */
[----:B------:R-:W-:Y:S02]  /*1e270*/  PRMT R71, R238, 0x3340, R103 ;  /* 0x00003340ee477816 */ /* 0x000fe40000000067 */
[----:B------:R-:W-:Y:S02]  /*1e280*/  LOP3.LUT R6, R29, 0xffff, RZ, 0xc0, !PT ;  /* 0x0000ffff1d067812 */ /* 0x000fe400078ec0ff */
[----:B------:R-:W-:-:S02]  /*1e290*/  LOP3.LUT R117, R4, 0xffff, RZ, 0xc0, !PT ;  /* 0x0000ffff04757812 */ /* 0x000fc400078ec0ff */
[----:B------:R-:W-:Y:S02]  /*1e2a0*/  SHF.R.U32.HI R222, RZ, 0x8, R222 ;  /* 0x00000008ffde7819 */ /* 0x000fe400000116de */
[----:B------:R-:W-:Y:S02]  /*1e2b0*/  SHF.R.U32.HI R55, RZ, 0x8, R55 ;  /* 0x00000008ff377819 */ /* 0x000fe40000011637 */
[----:B------:R-:W-:Y:S02]  /*1e2c0*/  SHF.R.U32.HI R5, RZ, 0x8, R5 ;  /* 0x00000008ff057819 */ /* 0x000fe40000011605 */
[----:B------:R-:W-:Y:S02]  /*1e2d0*/  SHF.R.U32.HI R230, RZ, 0x8, R230 ;  /* 0x00000008ffe67819 */ /* 0x000fe400000116e6 */
[----:B------:R-:W-:Y:S02]  /*1e2e0*/  SHF.R.U32.HI R87, RZ, 0x8, R87 ;  /* 0x00000008ff577819 */ /* 0x000fe40000011657 */
[----:B------:R-:W-:-:S02]  /*1e2f0*/  LOP3.LUT R240, R240, 0xffff, RZ, 0xc0, !PT ;  /* 0x0000fffff0f07812 */ /* 0x000fc400078ec0ff */
[----:B------:R-:W-:Y:S02]  /*1e300*/  LOP3.LUT R109, R176, 0xffff, RZ, 0xc0, !PT ;  /* 0x0000ffffb06d7812 */ /* 0x000fe400078ec0ff */
[----:B------:R-:W-:Y:S02]  /*1e310*/  LOP3.LUT R112, R112, 0xffff, RZ, 0xc0, !PT ;  /* 0x0000ffff70707812 */ /* 0x000fe400078ec0ff */
[----:B------:R-:W-:Y:S02]  /*1e320*/  SHF.R.U32.HI R41, RZ, 0x8, R41 ;  /* 0x00000008ff297819 */ /* 0x000fe40000011629 */
[----:B------:R-:W-:Y:S02]  /*1e330*/  SHF.R.U32.HI R192, RZ, 0x8, R192 ;  /* 0x00000008ffc07819 */ /* 0x000fe400000116c0 */
[----:B------:R-:W-:Y:S02]  /*1e340*/  SHF.R.U32.HI R81, RZ, 0x8, R81 ;  /* 0x00000008ff517819 */ /* 0x000fe40000011651 */
[----:B------:R-:W-:-:S02]  /*1e350*/  SHF.R.U32.HI R200, RZ, 0x8, R200 ;  /* 0x00000008ffc87819 */ /* 0x000fc400000116c8 */
[----:B------:R-:W-:Y:S02]  /*1e360*/  SHF.R.U32.HI R238, RZ, 0x8, R238 ;  /* 0x00000008ffee7819 */ /* 0x000fe400000116ee */
[----:B------:R-:W-:Y:S02]  /*1e370*/  SHF.R.U32.HI R103, RZ, 0x8, R103 ;  /* 0x00000008ff677819 */ /* 0x000fe40000011667 */
[----:B------:R-:W-:Y:S02]  /*1e380*/  SHF.R.U32.HI R97, RZ, 0x8, R97 ;  /* 0x00000008ff617819 */ /* 0x000fe40000011661 */
[----:B------:R-:W-:Y:S02]  /*1e390*/  SHF.R.U32.HI R208, RZ, 0x8, R208 ;  /* 0x00000008ffd07819 */ /* 0x000fe400000116d0 */
[----:B------:R-:W-:Y:S02]  /*1e3a0*/  SHF.R.U32.HI R99, RZ, 0x8, R99 ;  /* 0x00000008ff637819 */ /* 0x000fe40000011663 */
[----:B------:R-:W-:-:S02]  /*1e3b0*/  SHF.R.U32.HI R210, RZ, 0x8, R210 ;  /* 0x00000008ffd27819 */ /* 0x000fc400000116d2 */
[----:B------:R-:W-:Y:S02]  /*1e3c0*/  PRMT R29, R218, 0x3340, R31 ;  /* 0x00003340da1d7816 */ /* 0x000fe4000000001f */
[----:B------:R-:W-:Y:S02]  /*1e3d0*/  F2FP.SATFINITE.E5M2.F32.PACK_AB_MERGE_C R74, R75, R74, RZ ;  /* 0x0000004a4b4a723e */ /* 0x000fe400048060ff */
[----:B------:R-:W-:Y:S02]  /*1e3e0*/  PRMT R71, R71, 0x5410, R152 ;  /* 0x0000541047477816 */ /* 0x000fe40000000098 */
[----:B------:R-:W-:Y:S02]  /*1e3f0*/  PRMT R31, R117, 0x3340, R6 ;  /* 0x00003340751f7816 */ /* 0x000fe40000000006 */
[----:B------:R-:W-:Y:S02]  /*1e400*/  LOP3.LUT R55, R55, 0xffff, RZ, 0xc0, !PT ;  /* 0x0000ffff37377812 */ /* 0x000fe400078ec0ff */
[----:B------:R-:W-:-:S02]  /*1e410*/  LOP3.LUT R222, R222, 0xffff, RZ, 0xc0, !PT ;  /* 0x0000ffffdede7812 */ /* 0x000fc400078ec0ff */
[----:B------:R-:W-:Y:S02]  /*1e420*/  LOP3.LUT R4, R5, 0xffff, RZ, 0xc0, !PT ;  /* 0x0000ffff05047812 */ /* 0x000fe400078ec0ff */
[----:B------:R-:W-:Y:S02]  /*1e430*/  LOP3.LUT R87, R87, 0xffff, RZ, 0xc0, !PT ;  /* 0x0000ffff57577812 */ /* 0x000fe400078ec0ff */
[----:B------:R-:W-:Y:S02]  /*1e440*/  LOP3.LUT R230, R230, 0xffff, RZ, 0xc0, !PT ;  /* 0x0000ffffe6e67812 */ /* 0x000fe400078ec0ff */
[----:B------:R-:W-:Y:S02]  /*1e450*/  PRMT R152, R112, 0x3340, R1 ;  /* 0x0000334070987816 */ /* 0x000fe40000000001 */
[----:B------:R-:W-:Y:S02]  /*1e460*/  PRMT R75, R240, 0x3340, R109 ;  /* 0x00003340f04b7816 */ /* 0x000fe4000000006d */
[----:B------:R-:W-:-:S02]  /*1e470*/  LOP3.LUT R192, R192, 0xffff, RZ, 0xc0, !PT ;  /* 0x0000ffffc0c07812 */ /* 0x000fc400078ec0ff */
[----:B------:R-:W-:Y:S02]  /*1e480*/  LOP3.LUT R117, R41, 0xffff, RZ, 0xc0, !PT ;  /* 0x0000ffff29757812 */ /* 0x000fe400078ec0ff */
[----:B------:R-:W-:Y:S02]  /*1e490*/  LOP3.LUT R200, R200, 0xffff, RZ, 0xc0, !PT ;  /* 0x0000ffffc8c87812 */ /* 0x000fe400078ec0ff */
[----:B------:R-:W-:Y:S02]  /*1e4a0*/  LOP3.LUT R5, R81, 0xffff, RZ, 0xc0, !PT ;  /* 0x0000ffff51057812 */ /* 0x000fe400078ec0ff */
[----:B------:R-:W-:Y:S02]  /*1e4b0*/  SHF.R.U32.HI R234, RZ, 0x8, R234 ;  /* 0x00000008ffea7819 */ /* 0x000fe400000116ea */
[----:B------:R-:W-:Y:S02]  /*1e4c0*/  SHF.R.U32.HI R95, RZ, 0x8, R95 ;  /* 0x00000008ff5f7819 */ /* 0x000fe4000001165f */
[----:B------:R-:W-:-:S02]  /*1e4d0*/  SHF.R.U32.HI R196, RZ, 0x8, R196 ;  /* 0x00000008ffc47819 */ /* 0x000fc400000116c4 */
[----:B------:R-:W-:Y:S02]  /*1e4e0*/  SHF.R.U32.HI R7, RZ, 0x8, R7 ;  /* 0x00000008ff077819 */ /* 0x000fe40000011607 */
[----:B------:R-:W-:Y:S02]  /*1e4f0*/  SHF.R.U32.HI R198, RZ, 0x8, R198 ;  /* 0x00000008ffc67819 */ /* 0x000fe400000116c6 */
[----:B------:R-:W-:Y:S02]  /*1e500*/  SHF.R.U32.HI R89, RZ, 0x8, R89 ;  /* 0x00000008ff597819 */ /* 0x000fe40000011659 */
[----:B------:R-:W-:Y:S02]  /*1e510*/  SHF.R.U32.HI R204, RZ, 0x8, R204 ;  /* 0x00000008ffcc7819 */ /* 0x000fe400000116cc */
[----:B------:R-:W-:Y:S02]  /*1e520*/  LOP3.LUT R103, R103, 0xffff, RZ, 0xc0, !PT ;  /* 0x0000ffff67677812 */ /* 0x000fe400078ec0ff */
[----:B------:R-:W-:-:S02]  /*1e530*/  LOP3.LUT R238, R238, 0xffff, RZ, 0xc0, !PT ;  /* 0x0000ffffeeee7812 */ /* 0x000fc400078ec0ff */
[----:B------:R-:W-:Y:S02]  /*1e540*/  LOP3.LUT R208, R208, 0xffff, RZ, 0xc0, !PT ;  /* 0x0000ffffd0d07812 */ /* 0x000fe400078ec0ff */
[----:B------:R-:W-:Y:S02]  /*1e550*/  LOP3.LUT R97, R97, 0xffff, RZ, 0xc0, !PT ;  /* 0x0000ffff61617812 */ /* 0x000fe400078ec0ff */
[----:B------:R-:W-:Y:S02]  /*1e560*/  LOP3.LUT R210, R210, 0xffff, RZ, 0xc0, !PT ;  /* 0x0000ffffd2d27812 */ /* 0x000fe400078ec0ff */
[----:B------:R-:W-:Y:S02]  /*1e570*/  LOP3.LUT R99, R99, 0xffff, RZ, 0xc0, !PT ;  /* 0x0000ffff63637812 */ /* 0x000fe400078ec0ff */
[----:B------:R-:W-:Y:S02]  /*1e580*/  PRMT R41, R222, 0x3340, R55 ;  /* 0x00003340de297816 */ /* 0x000fe40000000037 */
[----:B------:R-:W-:-:S02]  /*1e590*/  PRMT R81, R230, 0x3340, R87 ;  /* 0x00003340e6517816 */ /* 0x000fc40000000057 */
[----:B------:R-:W-:Y:S02]  /*1e5a0*/  PRMT R75, R75, 0x5410, R152 ;  /* 0x000054104b4b7816 */ /* 0x000fe40000000098 */
[----:B------:R-:W-:Y:S02]  /*1e5b0*/  PRMT R55, R117, 0x3340, R192 ;  /* 0x0000334075377816 */ /* 0x000fe400000000c0 */
[----:B------:R-:W-:Y:S02]  /*1e5c0*/  SHF.R.U32.HI R85, RZ, 0x8, R85 ;  /* 0x00000008ff557819 */ /* 0x000fe40000011655 */
[----:B------:R-:W-:Y:S02]  /*1e5d0*/  PRMT R87, R5, 0x3340, R200 ;  /* 0x0000334005577816 */ /* 0x000fe400000000c8 */
[----:B------:R-:W-:Y:S02]  /*1e5e0*/  LOP3.LUT R95, R95, 0xffff, RZ, 0xc0, !PT ;  /* 0x0000ffff5f5f7812 */ /* 0x000fe400078ec0ff */
[----:B------:R-:W-:-:S02]  /*1e5f0*/  LOP3.LUT R234, R234, 0xffff, RZ, 0xc0, !PT ;  /* 0x0000ffffeaea7812 */ /* 0x000fc400078ec0ff */
[----:B----4-:R-:W-:Y:S02]  /*1e600*/  LOP3.LUT R152, R249, 0x300, RZ, 0xc0, !PT ;  /* 0x00000300f9987812 */ /* 0x010fe400078ec0ff */
[----:B------:R-:W-:Y:S02]  /*1e610*/  LOP3.LUT R117, R196, 0xffff, RZ, 0xc0, !PT ;  /* 0x0000ffffc4757812 */ /* 0x000fe400078ec0ff */
[----:B------:R-:W-:Y:S02]  /*1e620*/  LOP3.LUT R198, R198, 0xffff, RZ, 0xc0, !PT ;  /* 0x0000ffffc6c67812 */ /* 0x000fe400078ec0ff */
[----:B------:R-:W-:Y:S02]  /*1e630*/  LOP3.LUT R7, R7, 0xffff, RZ, 0xc0, !PT ;  /* 0x0000ffff07077812 */ /* 0x000fe400078ec0ff */
[----:B------:R-:W-:Y:S02]  /*1e640*/  LOP3.LUT R204, R204, 0xffff, RZ, 0xc0, !PT ;  /* 0x0000ffffcccc7812 */ /* 0x000fe400078ec0ff */
[----:B------:R-:W-:-:S02]  /*1e650*/  LOP3.LUT R5, R89, 0xffff, RZ, 0xc0, !PT ;  /* 0x0000ffff59057812 */ /* 0x000fc400078ec0ff */
[----:B------:R-:W-:Y:S02]  /*1e660*/  PRMT R238, R238, 0x3340, R103 ;  /* 0x00003340eeee7816 */ /* 0x000fe40000000067 */
[----:B------:R-:W-:Y:S02]  /*1e670*/  PRMT R208, R97, 0x3340, R208 ;  /* 0x0000334061d07816 */ /* 0x000fe400000000d0 */
[----:B------:R-:W-:Y:S02]  /*1e680*/  PRMT R210, R99, 0x3340, R210 ;  /* 0x0000334063d27816 */ /* 0x000fe400000000d2 */
[----:B------:R-:W-:Y:S02]  /*1e690*/  LOP3.LUT R97, R56, 0xffff, RZ, 0xc0, !PT ;  /* 0x0000ffff38617812 */ /* 0x000fe400078ec0ff */
[----:B------:R-:W-:Y:S02]  /*1e6a0*/  LOP3.LUT R99, R58, 0xffff, RZ, 0xc0, !PT ;  /* 0x0000ffff3a637812 */ /* 0x000fe400078ec0ff */
[----:B------:R-:W-:-:S02]  /*1e6b0*/  LOP3.LUT R103, R24, 0xffff, RZ, 0xc0, !PT ;  /* 0x0000ffff18677812 */ /* 0x000fc400078ec0ff */
[----:B------:R-:W-:Y:S02]  /*1e6c0*/  LOP3.LUT R26, R26, 0xffff, RZ, 0xc0, !PT ;  /* 0x0000ffff1a1a7812 */ /* 0x000fe400078ec0ff */
[----:B------:R-:W-:Y:S02]  /*1e6d0*/  LOP3.LUT R119, R85, 0xffff, RZ, 0xc0, !PT ;  /* 0x0000ffff55777812 */ /* 0x000fe400078ec0ff */
[----:B------:R-:W-:Y:S01]  /*1e6e0*/  PRMT R89, R234, 0x3340, R95 ;  /* 0x00003340ea597816 */ /* 0x000fe2000000005f */
[----:B------:R-:W-:Y:S01]  /*1e6f0*/  IMAD.IADD R39, R152, 0x1, R39 ;  /* 0x0000000198277824 */ /* 0x000fe200078e0227 */
[----:B------:R-:W-:Y:S02]  /*1e700*/  PRMT R117, R4, 0x3340, R117 ;  /* 0x0000334004757816 */ /* 0x000fe40000000075 */
[----:B------:R-:W-:Y:S02]  /*1e710*/  PRMT R85, R7, 0x3340, R198 ;  /* 0x0000334007557816 */ /* 0x000fe400000000c6 */
[----:B------:R-:W-:-:S02]  /*1e720*/  PRMT R95, R5, 0x3340, R204 ;  /* 0x00003340055f7816 */ /* 0x000fc400000000cc */
[----:B------:R-:W-:Y:S02]  /*1e730*/  PRMT R4, R22, 0x4210, R97 ;  /* 0x0000421016047816 */ /* 0x000fe40000000061 */
[----:B------:R-:W-:Y:S02]  /*1e740*/  PRMT R5, R20, 0x4210, R99 ;  /* 0x0000421014057816 */ /* 0x000fe40000000063 */
[----:B------:R-:W-:Y:S02]  /*1e750*/  PRMT R6, R18, 0x4210, R103 ;  /* 0x0000421012067816 */ /* 0x000fe40000000067 */
[----:B------:R-:W-:Y:S01]  /*1e760*/  PRMT R7, R33, 0x4210, R26 ;  /* 0x0000421021077816 */ /* 0x000fe2000000001a */
[----:B------:R-:W-:Y:S01]  /*1e770*/  BAR.SYNC.DEFER_BLOCKING 0x0 ;  /* 0x0000000000007b1d */ /* 0x000fe20000010000 */
[----:B------:R-:W-:-:S04]  /*1e780*/  SHF.R.U32.HI R128, RZ, 0x8, R128 ;  /* 0x00000008ff807819 */ /* 0x000fc80000011680 */
[----:B------:R-:W-:Y:S02]  /*1e790*/  LOP3.LUT R128, R128, 0xffff, RZ, 0xc0, !PT ;  /* 0x0000ffff80807812 */ /* 0x000fe400078ec0ff */
[----:B------:R-:W-:Y:S02]  /*1e7a0*/  SHF.R.U32.HI R83, RZ, 0x8, R83 ;  /* 0x00000008ff537819 */ /* 0x000fe40000011653 */
[----:B------:R-:W-:Y:S02]  /*1e7b0*/  PRMT R128, R128, 0x3340, R1 ;  /* 0x0000334080807816 */ /* 0x000fe40000000001 */
[----:B------:R-:W-:Y:S02]  /*1e7c0*/  SHF.R.U32.HI R202, RZ, 0x8, R202 ;  /* 0x00000008ffca7819 */ /* 0x000fe400000116ca */
[----:B------:R-:W-:Y:S01]  /*1e7d0*/  SHF.R.U32.HI R138, RZ, 0x8, R138 ;  /* 0x00000008ff8a7819 */ /* 0x000fe2000001168a */
[----:B------:R0:W-:Y:S01]  /*1e7e0*/  STSM.16.M88.4 [R39], R4 ;  /* 0x0000000427007844 */ /* 0x0001e20000000200 */
[----:B------:R-:W-:-:S02]  /*1e7f0*/  SHF.R.U32.HI R16, RZ, 0x8, R16 ;  /* 0x00000008ff107819 */ /* 0x000fc40000011610 */
[----:B------:R-:W-:Y:S02]  /*1e800*/  SHF.R.U32.HI R107, RZ, 0x8, R107 ;  /* 0x00000008ff6b7819 */ /* 0x000fe4000001166b */
[----:B------:R-:W-:Y:S02]  /*1e810*/  SHF.R.U32.HI R122, RZ, 0x8, R122 ;  /* 0x00000008ff7a7819 */ /* 0x000fe4000001167a */
[----:B------:R-:W-:Y:S02]  /*1e820*/  SHF.R.U32.HI R150, RZ, 0x8, R150 ;  /* 0x00000008ff967819 */ /* 0x000fe40000011696 */
[----:B------:R-:W-:Y:S02]  /*1e830*/  LOP3.LUT R202, R202, 0xffff, RZ, 0xc0, !PT ;  /* 0x0000ffffcaca7812 */ /* 0x000fe400078ec0ff */
[----:B------:R-:W-:Y:S02]  /*1e840*/  LOP3.LUT R83, R83, 0xffff, RZ, 0xc0, !PT ;  /* 0x0000ffff53537812 */ /* 0x000fe400078ec0ff */
[----:B------:R-:W-:-:S02]  /*1e850*/  LOP3.LUT R138, R138, 0xffff, RZ, 0xc0, !PT ;  /* 0x0000ffff8a8a7812 */ /* 0x000fc400078ec0ff */
[----:B------:R-:W-:Y:S02]  /*1e860*/  LOP3.LUT R107, R107, 0xffff, RZ, 0xc0, !PT ;  /* 0x0000ffff6b6b7812 */ /* 0x000fe400078ec0ff */
[----:B------:R-:W-:Y:S02]  /*1e870*/  LOP3.LUT R16, R16, 0xffff, RZ, 0xc0, !PT ;  /* 0x0000ffff10107812 */ /* 0x000fe400078ec0ff */
[----:B------:R-:W-:Y:S02]  /*1e880*/  PRMT R128, R55, 0x5410, R128 ;  /* 0x0000541037807816 */ /* 0x000fe40000000080 */
[----:B------:R-:W-:Y:S02]  /*1e890*/  LOP3.LUT R122, R122, 0xffff, RZ, 0xc0, !PT ;  /* 0x0000ffff7a7a7812 */ /* 0x000fe400078ec0ff */
[----:B------:R-:W-:Y:S02]  /*1e8a0*/  LOP3.LUT R150, R150, 0xffff, RZ, 0xc0, !PT ;  /* 0x0000ffff96967812 */ /* 0x000fe400078ec0ff */
[----:B------:R-:W-:-:S02]  /*1e8b0*/  LOP3.LUT R55, R17, 0x7f, RZ, 0xc0, !PT ;  /* 0x0000007f11377812 */ /* 0x000fc400078ec0ff */
[----:B------:R-:W-:Y:S02]  /*1e8c0*/  PRMT R83, R83, 0x3340, R202 ;  /* 0x0000334053537816 */ /* 0x000fe400000000ca */
[----:B------:R-:W-:Y:S02]  /*1e8d0*/  PRMT R138, R138, 0x3340, R1 ;  /* 0x000033408a8a7816 */ /* 0x000fe40000000001 */
[----:B------:R-:W-:Y:S02]  /*1e8e0*/  PRMT R16, R16, 0x3340, R107 ;  /* 0x0000334010107816 */ /* 0x000fe4000000006b */
[--C-:B------:R-:W-:Y:S02]  /*1e8f0*/  PRMT R122, R122, 0x3340, R1.reuse ;  /* 0x000033407a7a7816 */ /* 0x100fe40000000001 */
[----:B------:R-:W-:Y:S02]  /*1e900*/  PRMT R133, R150, 0x3340, R1 ;  /* 0x0000334096857816 */ /* 0x000fe40000000001 */
[----:B------:R-:W-:-:S02]  /*1e910*/  LEA R55, R55, UR58, 0x4 ;  /* 0x0000003a37377c11 */ /* 0x000fc4000f8e20ff */
[----:B------:R-:W-:Y:S02]  /*1e920*/  PRMT R138, R83, 0x5410, R138 ;  /* 0x00005410538a7816 */ /* 0x000fe4000000008a */
[----:B------:R-:W-:Y:S02]  /*1e930*/  PRMT R122, R19, 0x5410, R122 ;  /* 0x00005410137a7816 */ /* 0x000fe4000000007a */
[----:B------:R-:W-:Y:S01]  /*1e940*/  PRMT R83, R16, 0x5410, R133 ;  /* 0x0000541010537816 */ /* 0x000fe20000000085 */
[----:B------:R-:W-:Y:S01]  /*1e950*/  BAR.SYNC.DEFER_BLOCKING 0x0 ;  /* 0x0000000000007b1d */ /* 0x000fe20000010000 */
[----:B------:R-:W-:Y:S02]  /*1e960*/  SHF.R.U32.HI R21, RZ, 0x8, R21 ;  /* 0x00000008ff157819 */ /* 0x000fe40000011615 */
[----:B------:R-:W-:Y:S02]  /*1e970*/  SHF.R.U32.HI R120, RZ, 0x8, R120 ;  /* 0x00000008ff787819 */ /* 0x000fe40000011678 */
[----:B------:R-:W-:-:S02]  /*1e980*/  SHF.R.U32.HI R216, RZ, 0x8, R216 ;  /* 0x00000008ffd87819 */ /* 0x000fc400000116d8 */
[----:B------:R-:W-:Y:S02]  /*1e990*/  SHF.R.U32.HI R23, RZ, 0x8, R23 ;  /* 0x00000008ff177819 */ /* 0x000fe40000011617 */
[----:B------:R-:W-:Y:S02]  /*1e9a0*/  SHF.R.U32.HI R88, RZ, 0x8, R88 ;  /* 0x00000008ff587819 */ /* 0x000fe40000011658 */
[----:B------:R-:W-:Y:S02]  /*1e9b0*/  SHF.R.U32.HI R90, RZ, 0x8, R90 ;  /* 0x00000008ff5a7819 */ /* 0x000fe4000001165a */
[----:B------:R-:W-:Y:S02]  /*1e9c0*/  LOP3.LUT R21, R21, 0xffff, RZ, 0xc0, !PT ;  /* 0x0000ffff15157812 */ /* 0x000fe400078ec0ff */
[----:B------:R-:W-:Y:S01]  /*1e9d0*/  LOP3.LUT R120, R120, 0xffff, RZ, 0xc0, !PT ;  /* 0x0000ffff78787812 */ /* 0x000fe200078ec0ff */
[----:B------:R-:W1:Y:S01]  /*1e9e0*/  LDS.128 R16, [R55] ;  /* 0x0000000037107984 */ /* 0x000e620000000c00 */
[----:B------:R-:W-:-:S02]  /*1e9f0*/  LOP3.LUT R23, R23, 0xffff, RZ, 0xc0, !PT ;  /* 0x0000ffff17177812 */ /* 0x000fc400078ec0ff */
[----:B------:R-:W-:Y:S02]  /*1ea00*/  LOP3.LUT R216, R216, 0xffff, RZ, 0xc0, !PT ;  /* 0x0000ffffd8d87812 */ /* 0x000fe400078ec0ff */
[----:B------:R-:W-:Y:S02]  /*1ea10*/  LOP3.LUT R88, R88, 0xffff, RZ, 0xc0, !PT ;  /* 0x0000ffff58587812 */ /* 0x000fe400078ec0ff */
[----:B------:R-:W-:Y:S02]  /*1ea20*/  LOP3.LUT R90, R90, 0xffff, RZ, 0xc0, !PT ;  /* 0x0000ffff5a5a7812 */ /* 0x000fe400078ec0ff */
[----:B------:R-:W-:Y:S02]  /*1ea30*/  PRMT R21, R154, 0x3340, R21 ;  /* 0x000033409a157816 */ /* 0x000fe40000000015 */
[----:B------:R-:W-:Y:S02]  /*1ea40*/  PRMT R120, R120, 0x3340, R1 ;  /* 0x0000334078787816 */ /* 0x000fe40000000001 */
[----:B------:R-:W-:-:S02]  /*1ea50*/  PRMT R23, R216, 0x3340, R23 ;  /* 0x00003340d8177816 */ /* 0x000fc40000000017 */
[--C-:B------:R-:W-:Y:S02]  /*1ea60*/  PRMT R88, R88, 0x3340, R1.reuse ;  /* 0x0000334058587816 */ /* 0x100fe40000000001 */
[----:B------:R-:W-:Y:S02]  /*1ea70*/  PRMT R90, R90, 0x3340, R1 ;  /* 0x000033405a5a7816 */ /* 0x000fe40000000001 */
[----:B------:R-:W-:Y:S02]  /*1ea80*/  PRMT R120, R21, 0x5410, R120 ;  /* 0x0000541015787816 */ /* 0x000fe40000000078 */
[----:B------:R-:W-:Y:S01]  /*1ea90*/  PRMT R88, R23, 0x5410, R88 ;  /* 0x0000541017587816 */ /* 0x000fe20000000058 */
[----:B------:R-:W-:Y:S01]  /*1eaa0*/  BAR.SYNC.DEFER_BLOCKING 0x0 ;  /* 0x0000000000007b1d */ /* 0x000fe20000010000 */
[----:B------:R-:W-:Y:S02]  /*1eab0*/  PRMT R29, R29, 0x5410, R90 ;  /* 0x000054101d1d7816 */ /* 0x000fe4000000005a */
[----:B0-----:R-:W-:-:S02]  /*1eac0*/  PRMT R4, R120, 0x5210, R97 ;  /* 0x0000521078047816 */ /* 0x001fc40000000061 */
[----:B------:R-:W-:Y:S02]  /*1ead0*/  PRMT R5, R122, 0x5210, R99 ;  /* 0x000052107a057816 */ /* 0x000fe40000000063 */
[----:B------:R-:W-:Y:S02]  /*1eae0*/  PRMT R6, R88, 0x5210, R103 ;  /* 0x0000521058067816 */ /* 0x000fe40000000067 */
[----:B------:R-:W-:-:S05]  /*1eaf0*/  PRMT R7, R29, 0x5210, R26 ;  /* 0x000052101d077816 */ /* 0x000fca000000001a */
[----:B------:R-:W-:Y:S01]  /*1eb00*/  STSM.16.M88.4 [R39], R4 ;  /* 0x0000000427007844 */ /* 0x000fe20000000200 */
[----:B------:R-:W-:Y:S01]  /*1eb10*/  BAR.SYNC.DEFER_BLOCKING 0x0 ;  /* 0x0000000000007b1d */ /* 0x000fe20000010000 */
[----:B------:R-:W-:Y:S02]  /*1eb20*/  SHF.R.U32.HI R124, RZ, 0x8, R124 ;  /* 0x00000008ff7c7819 */ /* 0x000fe4000001167c */
[----:B------:R-:W-:Y:S02]  /*1eb30*/  SHF.R.U32.HI R27, RZ, 0x8, R27 ;  /* 0x00000008ff1b7819 */ /* 0x000fe4000001161b */
[----:B------:R-:W-:Y:S02]  /*1eb40*/  SHF.R.U32.HI R190, RZ, 0x8, R190 ;  /* 0x00000008ffbe7819 */ /* 0x000fe400000116be */
[----:B------:R-:W-:Y:S02]  /*1eb50*/  SHF.R.U32.HI R126, RZ, 0x8, R126 ;  /* 0x00000008ff7e7819 */ /* 0x000fe4000001167e */
[----:B------:R-:W-:-:S02]  /*1eb60*/  LOP3.LUT R124, R124, 0xffff, RZ, 0xc0, !PT ;  /* 0x0000ffff7c7c7812 */ /* 0x000fc400078ec0ff */
[----:B------:R-:W-:Y:S02]  /*1eb70*/  LOP3.LUT R190, R190, 0xffff, RZ, 0xc0, !PT ;  /* 0x0000ffffbebe7812 */ /* 0x000fe400078ec0ff */
[----:B------:R-:W-:Y:S01]  /*1eb80*/  LOP3.LUT R27, R27, 0xffff, RZ, 0xc0, !PT ;  /* 0x0000ffff1b1b7812 */ /* 0x000fe200078ec0ff */
[----:B------:R-:W0:Y:S01]  /*1eb90*/  LDS.128 R20, [R55] ;  /* 0x0000000037147984 */ /* 0x000e220000000c00 */
[----:B------:R-:W-:Y:S02]  /*1eba0*/  LOP3.LUT R126, R126, 0xffff, RZ, 0xc0, !PT ;  /* 0x0000ffff7e7e7812 */ /* 0x000fe400078ec0ff */
[--C-:B------:R-:W-:Y:S02]  /*1ebb0*/  PRMT R124, R124, 0x3340, R1.reuse ;  /* 0x000033407c7c7816 */ /* 0x100fe40000000001 */
[----:B------:R-:W-:Y:S02]  /*1ebc0*/  PRMT R27, R27, 0x3340, R190 ;  /* 0x000033401b1b7816 */ /* 0x000fe400000000be */
[----:B------:R-:W-:-:S02]  /*1ebd0*/  PRMT R126, R126, 0x3340, R1 ;  /* 0x000033407e7e7816 */ /* 0x000fc40000000001 */
        /* <DEDUP_REMOVED lines=8> */
[----:B------:R-:W-:Y:S02]  /*1ec60*/  PRMT R26, R47, 0x4210, R56 ;  /* 0x000042102f1a7816 */ /* 0x000fe40000000038 */
[----:B------:R-:W-:Y:S01]  /*1ec70*/  PRMT R27, R45, 0x4210, R58 ;  /* 0x000042102d1b7816 */ /* 0x000fe2000000003a */
[----:B------:R-:W-:Y:S06]  /*1ec80*/  BAR.SYNC.DEFER_BLOCKING 0x0 ;  /* 0x0000000000007b1d */ /* 0x000fec0000010000 */
[----:B------:R-:W-:Y:S02]  /*1ec90*/  STSM.16.M88.4 [R39], R24 ;  /* 0x0000001827007844 */ /* 0x000fe40000000200 */
[----:B------:R-:W-:Y:S01]  /*1eca0*/  BAR.SYNC.DEFER_BLOCKING 0x0 ;  /* 0x0000000000007b1d */ /* 0x000fe20000010000 */
[----:B------:R-:W-:-:S02]  /*1ecb0*/  SHF.R.U32.HI R220, RZ, 0x8, R220 ;  /* 0x00000008ffdc7819 */ /* 0x000fc400000116dc */
[----:B------:R-:W-:Y:S02]  /*1ecc0*/  SHF.R.U32.HI R49, RZ, 0x8, R49 ;  /* 0x00000008ff317819 */ /* 0x000fe40000011631 */
[----:B------:R-:W-:Y:S02]  /*1ecd0*/  SHF.R.U32.HI R92, RZ, 0x8, R92 ;  /* 0x00000008ff5c7819 */ /* 0x000fe4000001165c */
[----:B------:R-:W-:Y:S02]  /*1ece0*/  SHF.R.U32.HI R94, RZ, 0x8, R94 ;  /* 0x00000008ff5e7819 */ /* 0x000fe4000001165e */
[----:B------:R-:W-:Y:S02]  /*1ecf0*/  LOP3.LUT R49, R49, 0xffff, RZ, 0xc0, !PT ;  /* 0x0000ffff31317812 */ /* 0x000fe400078ec0ff */
[----:B------:R-:W-:Y:S02]  /*1ed00*/  LOP3.LUT R220, R220, 0xffff, RZ, 0xc0, !PT ;  /* 0x0000ffffdcdc7812 */ /* 0x000fe400078ec0ff */
[----:B------:R-:W-:-:S02]  /*1ed10*/  LOP3.LUT R92, R92, 0xffff, RZ, 0xc0, !PT ;  /* 0x0000ffff5c5c7812 */ /* 0x000fc400078ec0ff */
[----:B------:R-:W-:Y:S01]  /*1ed20*/  LOP3.LUT R94, R94, 0xffff, RZ, 0xc0, !PT ;  /* 0x0000ffff5e5e7812 */ /* 0x000fe200078ec0ff */
[----:B------:R-:W3:Y:S01]  /*1ed30*/  LDS.128 R4, [R55] ;  /* 0x0000000037047984 */ /* 0x000ee20000000c00 */
[----:B------:R-:W-:Y:S02]  /*1ed40*/  PRMT R49, R220, 0x3340, R49 ;  /* 0x00003340dc317816 */ /* 0x000fe40000000031 */
[--C-:B------:R-:W-:Y:S02]  /*1ed50*/  PRMT R92, R92, 0x3340, R1.reuse ;  /* 0x000033405c5c7816 */ /* 0x100fe40000000001 */
[----:B------:R-:W-:Y:S02]  /*1ed60*/  PRMT R94, R94, 0x3340, R1 ;  /* 0x000033405e5e7816 */ /* 0x000fe40000000001 */
        /* <DEDUP_REMOVED lines=13> */
[----:B------:R-:W-:Y:S02]  /*1ee40*/  SHF.R.U32.HI R91, RZ, 0x8, R91 ;  /* 0x00000008ff5b7819 */ /* 0x000fe4000001165b */
[----:B------:R-:W-:Y:S02]  /*1ee50*/  SHF.R.U32.HI R206, RZ, 0x8, R206 ;  /* 0x00000008ffce7819 */ /* 0x000fe400000116ce */
[----:B------:R-:W-:-:S02]  /*1ee60*/  SHF.R.U32.HI R142, RZ, 0x8, R142 ;  /* 0x00000008ff8e7819 */ /* 0x000fc4000001168e */
[----:B------:R-:W-:Y:S02]  /*1ee70*/  LOP3.LUT R113, R113, 0xffff, RZ, 0xc0, !PT ;  /* 0x0000ffff71717812 */ /* 0x000fe400078ec0ff */
[----:B------:R-:W-:Y:S01]  /*1ee80*/  LOP3.LUT R244, R244, 0xffff, RZ, 0xc0, !PT ;  /* 0x0000fffff4f47812 */ /* 0x000fe200078ec0ff */
[----:B------:R-:W4:Y:S01]  /*1ee90*/  LDS.128 R24, [R55] ;  /* 0x0000000037187984 */ /* 0x000f220000000c00 */
[----:B------:R-:W-:Y:S02]  /*1eea0*/  LOP3.LUT R116, R116, 0xffff, RZ, 0xc0, !PT ;  /* 0x0000ffff74747812 */ /* 0x000fe400078ec0ff */
[----:B------:R-:W-:Y:S02]  /*1eeb0*/  SHF.R.U32.HI R242, RZ, 0x8, R242 ;  /* 0x00000008fff27819 */ /* 0x000fe400000116f2 */
[----:B------:R-:W-:Y:S02]  /*1eec0*/  SHF.R.U32.HI R111, RZ, 0x8, R111 ;  /* 0x00000008ff6f7819 */ /* 0x000fe4000001166f */
        /* <DEDUP_REMOVED lines=8> */
[--C-:B------:R-:W-:Y:S02]  /*1ef50*/  PRMT R106, R106, 0x3340, R1.reuse ;  /* 0x000033406a6a7816 */ /* 0x100fe40000000001 */
[----:B------:R-:W-:Y:S02]  /*1ef60*/  PRMT R91, R91, 0x3340, R206 ;  /* 0x000033405b5b7816 */ /* 0x000fe400000000ce */
[----:B------:R-:W-:Y:S02]  /*1ef70*/  PRMT R142, R142, 0x3340, R1 ;  /* 0x000033408e8e7816 */ /* 0x000fe40000000001 */
[----:B------:R-:W-:Y:S02]  /*1ef80*/  PRMT R244, R244, 0x5410, R33 ;  /* 0x00005410f4f47816 */ /* 0x000fe40000000021 */
[----:B------:R-:W-:-:S02]  /*1ef90*/  LOP3.LUT R33, R64, 0xffff, RZ, 0xc0, !PT ;  /* 0x0000ffff40217812 */ /* 0x000fc400078ec0ff */
[----:B------:R-:W-:Y:S02]  /*1efa0*/  LOP3.LUT R66, R66, 0xffff, RZ, 0xc0, !PT ;  /* 0x0000ffff42427812 */ /* 0x000fe400078ec0ff */
[----:B------:R-:W-:Y:S02]  /*1efb0*/  LOP3.LUT R32, R32, 0xffff, RZ, 0xc0, !PT ;  /* 0x0000ffff20207812 */ /* 0x000fe400078ec0ff */
[----:B------:R-:W-:Y:S02]  /*1efc0*/  LOP3.LUT R34, R34, 0xffff, RZ, 0xc0, !PT ;  /* 0x0000ffff22227812 */ /* 0x000fe400078ec0ff */
        /* <DEDUP_REMOVED lines=8> */
[----:B------:R-:W-:Y:S02]  /*1f050*/  SHF.R.U32.HI R43, RZ, 0x8, R43 ;  /* 0x00000008ff2b7819 */ /* 0x000fe4000001162b */
[----:B------:R-:W-:-:S02]  /*1f060*/  SHF.R.U32.HI R194, RZ, 0x8, R194 ;  /* 0x00000008ffc27819 */ /* 0x000fc400000116c2 */
[----:B------:R-:W-:-:S03]  /*1f070*/  SHF.R.U32.HI R130, RZ, 0x8, R130 ;  /* 0x00000008ff827819 */ /* 0x000fc60000011682 */
[----:B------:R-:W2:Y:S01]  /*1f080*/  LDC R53, c[0x0][0x244] ;  /* 0x00009100ff357b82 */ /* 0x000ea20000000800 */
[----:B------:R1:W-:Y:S07]  /*1f090*/  STSM.16.M88.4 [R39], R88 ;  /* 0x0000005827007844 */ /* 0x0003ee0000000200 */
[----:B------:R-:W-:Y:S01]  /*1f0a0*/  BAR.SYNC.DEFER_BLOCKING 0x0 ;  /* 0x0000000000007b1d */ /* 0x000fe20000010000 */
        /* <DEDUP_REMOVED lines=8> */
[----:B------:R-:W-:Y:S01]  /*1f130*/  LOP3.LUT R130, R130, 0xffff, RZ, 0xc0, !PT ;  /* 0x0000ffff82827812 */ /* 0x000fe200078ec0ff */
[----:B------:R-:W4:Y:S01]  /*1f140*/  LDS.128 R28, [R55] ;  /* 0x00000000371c7984 */ /* 0x000f220000000c00 */
[----:B------:R-:W-:Y:S02]  /*1f150*/  SHF.R.U32.HI R105, RZ, 0x8, R105 ;  /* 0x00000008ff697819 */ /* 0x000fe40000011669 */
[----:B------:R-:W-:Y:S02]  /*1f160*/  SHF.R.U32.HI R212, RZ, 0x8, R212 ;  /* 0x00000008ffd47819 */ /* 0x000fe400000116d4 */
[----:B------:R-:W-:Y:S02]  /*1f170*/  LOP3.LUT R65, R65, 0xffff, RZ, 0xc0, !PT ;  /* 0x0000ffff41417812 */ /* 0x000fe400078ec0ff */
        /* <DEDUP_REMOVED lines=9> */
[----:B------:R-:W-:Y:S02]  /*1f210*/  PRMT R65, R224, 0x3340, R65 ;  /* 0x00003340e0417816 */ /* 0x000fe40000000041 */
        /* <DEDUP_REMOVED lines=10> */
[----:B------:R-:W-:Y:S01]  /*1f2c0*/  PRMT R67, R67, 0x5210, R34 ;  /* 0x0000521043437816 */ /* 0x000fe20000000022 */
[----:B------:R-:W-:Y:S01]  /*1f2d0*/  BAR.SYNC.DEFER_BLOCKING 0x0 ;  /* 0x0000000000007b1d */ /* 0x000fe20000010000 */
[----:B------:R-:W-:-:S05]  /*1f2e0*/  LOP3.LUT R68, R68, 0xffff, RZ, 0xc0, !PT ;  /* 0x0000ffff44447812 */ /* 0x000fca00078ec0ff */
[----:B------:R0:W-:Y:S01]  /*1f2f0*/  STSM.16.M88.4 [R39], R64 ;  /* 0x0000004027007844 */ /* 0x0001e20000000200 */
[----:B------:R-:W-:Y:S01]  /*1f300*/  PRMT R92, R35, 0x4210, R68 ;  /* 0x00004210235c7816 */ /* 0x000fe20000000044 */
[----:B------:R-:W-:Y:S01]  /*1f310*/  BAR.SYNC.DEFER_BLOCKING 0x0 ;  /* 0x0000000000007b1d */ /* 0x000fe20000010000 */
[----:B------:R-:W-:Y:S02]  /*1f320*/  SHF.R.U32.HI R232, RZ, 0x8, R232 ;  /* 0x00000008ffe87819 */ /* 0x000fe400000116e8 */
[----:B------:R-:W-:Y:S02]  /*1f330*/  SHF.R.U32.HI R93, RZ, 0x8, R93 ;  /* 0x00000008ff5d7819 */ /* 0x000fe4000001165d */
[----:B------:R-:W-:Y:S02]  /*1f340*/  SHF.R.U32.HI R104, RZ, 0x8, R104 ;  /* 0x00000008ff687819 */ /* 0x000fe40000011668 */
[----:B------:R-:W-:Y:S02]  /*1f350*/  SHF.R.U32.HI R140, RZ, 0x8, R140 ;  /* 0x00000008ff8c7819 */ /* 0x000fe4000001168c */
[----:B------:R-:W-:-:S02]  /*1f360*/  SHF.R.U32.HI R240, RZ, 0x8, R240 ;  /* 0x00000008fff07819 */ /* 0x000fc400000116f0 */
[----:B------:R-:W-:Y:S02]  /*1f370*/  SHF.R.U32.HI R109, RZ, 0x8, R109 ;  /* 0x00000008ff6d7819 */ /* 0x000fe4000001166d */
[----:B------:R-:W-:Y:S01]  /*1f380*/  LOP3.LUT R93, R93, 0xffff, RZ, 0xc0, !PT ;  /* 0x0000ffff5d5d7812 */ /* 0x000fe200078ec0ff */
[----:B------:R-:W4:Y:S01]  /*1f390*/  LDS.128 R32, [R55] ;  /* 0x0000000037207984 */ /* 0x000f220000000c00 */
[----:B------:R-:W-:Y:S02]  /*1f3a0*/  LOP3.LUT R232, R232, 0xffff, RZ, 0xc0, !PT ;  /* 0x0000ffffe8e87812 */ /* 0x000fe400078ec0ff */
[----:B------:R-:W-:Y:S02]  /*1f3b0*/  LOP3.LUT R104, R104, 0xffff, RZ, 0xc0, !PT ;  /* 0x0000ffff68687812 */ /* 0x000fe400078ec0ff */
[----:B------:R-:W-:Y:S02]  /*1f3c0*/  LOP3.LUT R140, R140, 0xffff, RZ, 0xc0, !PT ;  /* 0x0000ffff8c8c7812 */ /* 0x000fe400078ec0ff */
[----:B------:R-:W-:-:S02]  /*1f3d0*/  LOP3.LUT R109, R109, 0xffff, RZ, 0xc0, !PT ;  /* 0x0000ffff6d6d7812 */ /* 0x000fc400078ec0ff */
[----:B------:R-:W-:Y:S02]  /*1f3e0*/  LOP3.LUT R240, R240, 0xffff, RZ, 0xc0, !PT ;  /* 0x0000fffff0f07812 */ /* 0x000fe400078ec0ff */
[----:B------:R-:W-:Y:S02]  /*1f3f0*/  PRMT R93, R232, 0x3340, R93 ;  /* 0x00003340e85d7816 */ /* 0x000fe4000000005d */
[--C-:B------:R-:W-:Y:S02]  /*1f400*/  PRMT R104, R104, 0x3340, R1.reuse ;  /* 0x0000334068687816 */ /* 0x100fe40000000001 */
[----:B------:R-:W-:Y:S02]  /*1f410*/  PRMT R140, R140, 0x3340, R1 ;  /* 0x000033408c8c7816 */ /* 0x000fe40000000001 */
[----:B------:R-:W-:Y:S02]  /*1f420*/  LOP3.LUT R70, R70, 0xffff, RZ, 0xc0, !PT ;  /* 0x0000ffff46467812 */ /* 0x000fe400078ec0ff */
[----:B------:R-:W-:-:S02]  /*1f430*/  LOP3.LUT R36, R36, 0xffff, RZ, 0xc0, !PT ;  /* 0x0000ffff24247812 */ /* 0x000fc400078ec0ff */
[----:B------:R-:W-:Y:S02]  /*1f440*/  LOP3.LUT R38, R38, 0xffff, RZ, 0xc0, !PT ;  /* 0x0000ffff26267812 */ /* 0x000fe400078ec0ff */
[----:B------:R-:W-:Y:S02]  /*1f450*/  PRMT R240, R240, 0x3340, R109 ;  /* 0x00003340f0f07816 */ /* 0x000fe4000000006d */
[----:B------:R-:W-:Y:S02]  /*1f460*/  PRMT R109, R93, 0x5410, R104 ;  /* 0x000054105d6d7816 */ /* 0x000fe40000000068 */
[----:B------:R-:W-:Y:S02]  /*1f470*/  PRMT R113, R95, 0x5410, R140 ;  /* 0x000054105f717816 */ /* 0x000fe4000000008c */
[----:B------:R-:W-:Y:S02]  /*1f480*/  PRMT R93, R37, 0x4210, R70 ;  /* 0x00004210255d7816 */ /* 0x000fe40000000046 */
[----:B------:R-:W-:-:S02]  /*1f490*/  PRMT R94, R59, 0x4210, R36 ;  /* 0x000042103b5e7816 */ /* 0x000fc40000000024 */
[----:B------:R-:W-:Y:S01]  /*1f4a0*/  PRMT R95, R57, 0x4210, R38 ;  /* 0x00004210395f7816 */ /* 0x000fe20000000026 */
[----:B------:R-:W-:Y:S06]  /*1f4b0*/  BAR.SYNC.DEFER_BLOCKING 0x0 ;  /* 0x0000000000007b1d */ /* 0x000fec0000010000 */
[----:B------:R3:W-:Y:S01]  /*1f4c0*/  STSM.16.M88.4 [R39], R92 ;  /* 0x0000005c27007844 */ /* 0x0007e20000000200 */
[----:B------:R-:W-:Y:S02]  /*1f4d0*/  LOP3.LUT R0, R40, 0xffff, RZ, 0xc0, !PT ;  /* 0x0000ffff28007812 */ /* 0x000fe400078ec0ff */
[----:B------:R-:W-:Y:S01]  /*1f4e0*/  LOP3.LUT R2, R42, 0xffff, RZ, 0xc0, !PT ;  /* 0x0000ffff2a027812 */ /* 0x000fe200078ec0ff */
[----:B------:R-:W-:Y:S01]  /*1f4f0*/  BAR.SYNC.DEFER_BLOCKING 0x0 ;  /* 0x0000000000007b1d */ /* 0x000fe20000010000 */
        /* <DEDUP_REMOVED lines=9> */
[----:B------:R-:W-:Y:S02]  /*1f590*/  LOP3.LUT R100, R100, 0xffff, RZ, 0xc0, !PT ;  /* 0x0000ffff64647812 */ /* 0x000fe400078ec0ff */
[----:B------:R-:W-:Y:S02]  /*1f5a0*/  LOP3.LUT R102, R102, 0xffff, RZ, 0xc0, !PT ;  /* 0x0000ffff66667812 */ /* 0x000fe400078ec0ff */
[--C-:B------:R-:W-:Y:S02]  /*1f5b0*/  PRMT R132, R132, 0x3340, R1.reuse ;  /* 0x0000334084847816 */ /* 0x100fe40000000001 */
[----:B------:R-:W-:Y:S02]  /*1f5c0*/  PRMT R134, R134, 0x3340, R1 ;  /* 0x0000334086867816 */ /* 0x000fe40000000001 */
[----:B------:R-:W-:-:S02]  /*1f5d0*/  PRMT R119, R228, 0x3340, R119 ;  /* 0x00003340e4777816 */ /* 0x000fc40000000077 */
[--C-:B------:R-:W-:Y:S02]  /*1f5e0*/  PRMT R100, R100, 0x3340, R1.reuse ;  /* 0x0000334064647816 */ /* 0x100fe40000000001 */
[----:B------:R-:W-:Y:S02]  /*1f5f0*/  PRMT R102, R102, 0x3340, R1 ;  /* 0x0000334066667816 */ /* 0x000fe40000000001 */
[----:B------:R-:W-:Y:S02]  /*1f600*/  PRMT R117, R117, 0x5410, R132 ;  /* 0x0000541075757816 */ /* 0x000fe40000000084 */
[----:B------:R-:W-:Y:S02]  /*1f610*/  PRMT R85, R85, 0x5410, R134 ;  /* 0x0000541055557816 */ /* 0x000fe40000000086 */
[----:B------:R-:W-:Y:S02]  /*1f620*/  PRMT R119, R119, 0x5410, R100 ;  /* 0x0000541077777816 */ /* 0x000fe40000000064 */
[----:B------:R-:W-:-:S02]  /*1f630*/  PRMT R107, R81, 0x5410, R102 ;  /* 0x00005410516b7816 */ /* 0x000fc40000000066 */
[----:B-1----:R-:W-:Y:S02]  /*1f640*/  PRMT R88, R117, 0x5210, R68 ;  /* 0x0000521075587816 */ /* 0x002fe40000000044 */
[----:B------:R-:W-:Y:S02]  /*1f650*/  PRMT R89, R85, 0x5210, R70 ;  /* 0x0000521055597816 */ /* 0x000fe40000000046 */
[----:B------:R-:W-:Y:S02]  /*1f660*/  PRMT R90, R119, 0x5210, R36 ;  /* 0x00005210775a7816 */ /* 0x000fe40000000024 */
[----:B------:R-:W-:Y:S01]  /*1f670*/  PRMT R91, R107, 0x5210, R38 ;  /* 0x000052106b5b7816 */ /* 0x000fe20000000026 */
[----:B------:R-:W-:Y:S06]  /*1f680*/  BAR.SYNC.DEFER_BLOCKING 0x0 ;  /* 0x0000000000007b1d */ /* 0x000fec0000010000 */
[----:B------:R1:W-:Y:S02]  /*1f690*/  STSM.16.M88.4 [R39], R88 ;  /* 0x0000005827007844 */ /* 0x0003e40000000200 */
[----:B------:R-:W-:Y:S01]  /*1f6a0*/  BAR.SYNC.DEFER_BLOCKING 0x0 ;  /* 0x0000000000007b1d */ /* 0x000fe20000010000 */
[----:B------:R-:W-:-:S02]  /*1f6b0*/  LOP3.LUT R72, R72, 0xffff, RZ, 0xc0, !PT ;  /* 0x0000ffff48487812 */ /* 0x000fc400078ec0ff */
[----:B------:R-:W-:-:S03]  /*1f6c0*/  LOP3.LUT R3, R74, 0xffff, RZ, 0xc0, !PT ;  /* 0x0000ffff4a037812 */ /* 0x000fc600078ec0ff */
[----:B------:R-:W4:Y:S01]  /*1f6d0*/  LDS.128 R56, [R55] ;  /* 0x0000000037387984 */ /* 0x000f220000000c00 */
[----:B0-----:R-:W-:Y:S02]  /*1f6e0*/  PRMT R64, R9, 0x4210, R72 ;  /* 0x0000421009407816 */ /* 0x001fe40000000048 */
[----:B------:R-:W-:Y:S02]  /*1f6f0*/  PRMT R65, R10, 0x4210, R3 ;  /* 0x000042100a417816 */ /* 0x000fe40000000003 */
[----:B------:R-:W-:Y:S02]  /*1f700*/  PRMT R66, R61, 0x4210, R0 ;  /* 0x000042103d427816 */ /* 0x000fe40000000000 */
[----:B------:R-:W-:Y:S01]  /*1f710*/  PRMT R67, R63, 0x4210, R2 ;  /* 0x000042103f437816 */ /* 0x000fe20000000002 */
[----:B------:R-:W-:Y:S01]  /*1f720*/  BAR.SYNC.DEFER_BLOCKING 0x0 ;  /* 0x0000000000007b1d */ /* 0x000fe20000010000 */
[----:B---3--:R-:W-:-:S05]  /*1f730*/  PRMT R94, R109, 0x5210, R0 ;  /* 0x000052106d5e7816 */ /* 0x008fca0000000000 */
[----:B------:R-:W-:Y:S02]  /*1f740*/  STSM.16.M88.4 [R39], R64 ;  /* 0x0000004027007844 */ /* 0x000fe40000000200 */
[----:B------:R-:W-:Y:S01]  /*1f750*/  BAR.SYNC.DEFER_BLOCKING 0x0 ;  /* 0x0000000000007b1d */ /* 0x000fe20000010000 */
[----:B------:R-:W-:Y:S02]  /*1f760*/  PRMT R95, R111, 0x5210, R2 ;  /* 0x000052106f5f7816 */ /* 0x000fe40000000002 */
[----:B------:R-:W-:Y:S02]  /*1f770*/  LOP3.LUT R0, R44, 0xffff, RZ, 0xc0, !PT ;  /* 0x0000ffff2c007812 */ /* 0x000fe400078ec0ff */
[----:B------:R-:W-:Y:S02]  /*1f780*/  LOP3.LUT R2, R46, 0xffff, RZ, 0xc0, !PT ;  /* 0x0000ffff2e027812 */ /* 0x000fe400078ec0ff */
[----:B------:R-:W-:-:S04]  /*1f790*/  SHF.R.U32.HI R136, RZ, 0x8, R136 ;  /* 0x00000008ff887819 */ /* 0x000fc80000011688 */
[----:B------:R-:W-:Y:S01]  /*1f7a0*/  LOP3.LUT R136, R136, 0xffff, RZ, 0xc0, !PT ;  /* 0x0000ffff88887812 */ /* 0x000fe200078ec0ff */
[----:B------:R-:W0:Y:S03]  /*1f7b0*/  LDS.128 R44, [R55] ;  /* 0x00000000372c7984 */ /* 0x000e260000000c00 */
[----:B------:R-:W-:-:S04]  /*1f7c0*/  PRMT R136, R136, 0x3340, R1 ;  /* 0x0000334088887816 */ /* 0x000fc80000000001 */
[----:B------:R-:W-:Y:S02]  /*1f7d0*/  PRMT R87, R87, 0x5410, R136 ;  /* 0x0000541057577816 */ /* 0x000fe40000000088 */
[----:B------:R-:W-:Y:S02]  /*1f7e0*/  PRMT R93, R138, 0x5210, R3 ;  /* 0x000052108a5d7816 */ /* 0x000fe40000000003 */
[----:B------:R-:W-:Y:S01]  /*1f7f0*/  PRMT R92, R87, 0x5210, R72 ;  /* 0x00005210575c7816 */ /* 0x000fe20000000048 */
[----:B------:R-:W-:Y:S06]  /*1f800*/  BAR.SYNC.DEFER_BLOCKING 0x0 ;  /* 0x0000000000007b1d */ /* 0x000fec0000010000 */
[----:B------:R-:W-:Y:S02]  /*1f810*/  STSM.16.M88.4 [R39], R92 ;  /* 0x0000005c27007844 */ /* 0x000fe40000000200 */
[----:B------:R-:W-:Y:S01]  /*1f820*/  BAR.SYNC.DEFER_BLOCKING 0x0 ;  /* 0x0000000000007b1d */ /* 0x000fe20000010000 */
[----:B------:R-:W-:-:S02]  /*1f830*/  LOP3.LUT R76, R76, 0xffff, RZ, 0xc0, !PT ;  /* 0x0000ffff4c4c7812 */ /* 0x000fc400078ec0ff */
[----:B------:R-:W-:-:S03]  /*1f840*/  LOP3.LUT R3, R78, 0xffff, RZ, 0xc0, !PT ;  /* 0x0000ffff4e037812 */ /* 0x000fc600078ec0ff */
[----:B------:R-:W3:Y:S01]  /*1f850*/  LDS.128 R60, [R55] ;  /* 0x00000000373c7984 */ /* 0x000ee20000000c00 */
[----:B-1----:R-:W-:Y:S02]  /*1f860*/  PRMT R88, R11, 0x4210, R76 ;  /* 0x000042100b587816 */ /* 0x002fe4000000004c */
[----:B------:R-:W-:Y:S02]  /*1f870*/  PRMT R89, R12, 0x4210, R3 ;  /* 0x000042100c597816 */ /* 0x000fe40000000003 */
[----:B------:R-:W-:Y:S02]  /*1f880*/  PRMT R90, R69, 0x4210, R0 ;  /* 0x00004210455a7816 */ /* 0x000fe40000000000 */
[----:B------:R-:W-:Y:S01]  /*1f890*/  PRMT R91, R71, 0x4210, R2 ;  /* 0x00004210475b7816 */ /* 0x000fe20000000002 */
[----:B------:R-:W-:Y:S06]  /*1f8a0*/  BAR.SYNC.DEFER_BLOCKING 0x0 ;  /* 0x0000000000007b1d */ /* 0x000fec0000010000 */
[----:B------:R1:W-:Y:S02]  /*1f8b0*/  STSM.16.M88.4 [R39], R88 ;  /* 0x0000005827007844 */ /* 0x0003e40000000200 */
        /* <DEDUP_REMOVED lines=22> */
[----:B------:R-:W-:-:S02]  /*1fa20*/  LOP3.LUT R80, R80, 0xffff, RZ, 0xc0, !PT ;  /* 0x0000ffff50507812 */ /* 0x000fc400078ec0ff */
[----:B------:R-:W-:Y:S02]  /*1fa30*/  LOP3.LUT R3, R82, 0xffff, RZ, 0xc0, !PT ;  /* 0x0000ffff52037812 */ /* 0x000fe400078ec0ff */
[----:B------:R-:W-:Y:S02]  /*1fa40*/  LOP3.LUT R48, R48, 0xffff, RZ, 0xc0, !PT ;  /* 0x0000ffff30307812 */ /* 0x000fe400078ec0ff */
[----:B------:R-:W-:Y:S01]  /*1fa50*/  LOP3.LUT R50, R50, 0xffff, RZ, 0xc0, !PT ;  /* 0x0000ffff32327812 */ /* 0x000fe200078ec0ff */
[----:B------:R-:W3:Y:S01]  /*1fa60*/  LDS.128 R68, [R55] ;  /* 0x0000000037447984 */ /* 0x000ee20000000c00 */
[----:B-1----:R-:W-:Y:S02]  /*1fa70*/  PRMT R88, R13, 0x4210, R80 ;  /* 0x000042100d587816 */ /* 0x002fe40000000050 */
[----:B------:R-:W-:Y:S01]  /*1fa80*/  PRMT R89, R14, 0x4210, R3 ;  /* 0x000042100e597816 */ /* 0x000fe20000000003 */
[----:B------:R-:W1:Y:S01]  /*1fa90*/  LDC R13, c[0x0][0x244] ;  /* 0x00009100ff0d7b82 */ /* 0x000e620000000800 */
[----:B------:R-:W-:-:S02]  /*1faa0*/  PRMT R90, R75, 0x4210, R48 ;  /* 0x000042104b5a7816 */ /* 0x000fc40000000030 */
[----:B------:R-:W-:-:S05]  /*1fab0*/  PRMT R91, R77, 0x4210, R50 ;  /* 0x000042104d5b7816 */ /* 0x000fca0000000032 */
[----:B------:R-:W-:Y:S01]  /*1fac0*/  BAR.SYNC.DEFER_BLOCKING 0x0 ;  /* 0x0000000000007b1d */ /* 0x000fe20000010000 */
[----:B------:R-:W-:Y:S02]  /*1fad0*/  SHF.R.U32.HI R112, RZ, 0x8, R112 ;  /* 0x00000008ff707819 */ /* 0x000fe40000011670 */
[----:B------:R-:W-:Y:S02]  /*1fae0*/  SHF.R.U32.HI R114, RZ, 0x8, R114 ;  /* 0x00000008ff727819 */ /* 0x000fe40000011672 */
[----:B------:R-:W-:Y:S02]  /*1faf0*/  LOP3.LUT R112, R112, 0xffff, RZ, 0xc0, !PT ;  /* 0x0000ffff70707812 */ /* 0x000fe400078ec0ff */
[----:B------:R-:W-:Y:S01]  /*1fb00*/  LOP3.LUT R114, R114, 0xffff, RZ, 0xc0, !PT ;  /* 0x0000ffff72727812 */ /* 0x000fe200078ec0ff */
[----:B------:R-:W-:Y:S01]  /*1fb10*/  STSM.16.M88.4 [R39], R88 ;  /* 0x0000005827007844 */ /* 0x000fe20000000200 */
[--C-:B------:R-:W-:Y:S02]  /*1fb20*/  PRMT R127, R112, 0x3340, R1.reuse ;  /* 0x00003340707f7816 */ /* 0x100fe40000000001 */
        /* <DEDUP_REMOVED lines=8> */
[----:B------:R-:W-:Y:S02]  /*1fbb0*/  LOP3.LUT R144, R144, 0xffff, RZ, 0xc0, !PT ;  /* 0x0000ffff90907812 */ /* 0x000fe400078ec0ff */
[----:B------:R-:W-:Y:S02]  /*1fbc0*/  LOP3.LUT R146, R146, 0xffff, RZ, 0xc0, !PT ;  /* 0x0000ffff92927812 */ /* 0x000fe400078ec0ff */
[--C-:B------:R-:W-:Y:S02]  /*1fbd0*/  PRMT R123, R144, 0x3340, R1.reuse ;  /* 0x00003340907b7816 */ /* 0x100fe40000000001 */
[----:B------:R-:W-:Y:S01]  /*1fbe0*/  PRMT R125, R146, 0x3340, R1 ;  /* 0x00003340927d7816 */ /* 0x000fe20000000001 */
[----:B------:R-:W3:Y:S01]  /*1fbf0*/  LDS.128 R48, [R55] ;  /* 0x0000000037307984 */ /* 0x000ee20000000c00 */
[----:B------:R-:W-:Y:S02]  /*1fc00*/  PRMT R123, R208, 0x5410, R123 ;  /* 0x00005410d07b7816 */ /* 0x000fe4000000007b */
[----:B------:R-:W-:-:S02]  /*1fc10*/  PRMT R210, R210, 0x5410, R125 ;  /* 0x00005410d2d27816 */ /* 0x000fc4000000007d */
[----:B------:R-:W-:Y:S02]  /*1fc20*/  PRMT R92, R123, 0x5210, R80 ;  /* 0x000052107b5c7816 */ /* 0x000fe40000000050 */
[----:B------:R-:W-:Y:S01]  /*1fc30*/  PRMT R93, R210, 0x5210, R3 ;  /* 0x00005210d25d7816 */ /* 0x000fe20000000003 */
[----:B------:R-:W-:Y:S01]  /*1fc40*/  BAR.SYNC.DEFER_BLOCKING 0x0 ;  /* 0x0000000000007b1d */ /* 0x000fe20000010000 */
[----:B------:R-:W-:-:S05]  /*1fc50*/  LOP3.LUT R3, R52, 0xffff, RZ, 0xc0, !PT ;  /* 0x0000ffff34037812 */ /* 0x000fca00078ec0ff */
[----:B------:R-:W-:Y:S01]  /*1fc60*/  STSM.16.M88.4 [R39], R92 ;  /* 0x0000005c27007844 */ /* 0x000fe20000000200 */
[----:B------:R-:W-:Y:S01]  /*1fc70*/  PRMT R74, R8, 0x4210, R3 ;  /* 0x00004210084a7816 */ /* 0x000fe20000000003 */
[----:B------:R-:W-:Y:S01]  /*1fc80*/  BAR.SYNC.DEFER_BLOCKING 0x0 ;  /* 0x0000000000007b1d */ /* 0x000fe20000010000 */
[----:B------:R-:W-:Y:S02]  /*1fc90*/  LOP3.LUT R84, R84, 0xffff, RZ, 0xc0, !PT ;  /* 0x0000ffff54547812 */ /* 0x000fe400078ec0ff */
[----:B------:R-:W-:Y:S02]  /*1fca0*/  LOP3.LUT R86, R86, 0xffff, RZ, 0xc0, !PT ;  /* 0x0000ffff56567812 */ /* 0x000fe400078ec0ff */
[----:B------:R-:W-:Y:S01]  /*1fcb0*/  LOP3.LUT R54, R54, 0xffff, RZ, 0xc0, !PT ;  /* 0x0000ffff36367812 */ /* 0x000fe200078ec0ff */
[----:B------:R-:W3:Y:S01]  /*1fcc0*/  LDS.128 R8, [R55] ;  /* 0x0000000037087984 */ /* 0x000ee20000000c00 */
[----:B------:R-:W-:Y:S02]  /*1fcd0*/  PRMT R72, R15, 0x4210, R84 ;  /* 0x000042100f487816 */ /* 0x000fe40000000054 */
[----:B------:R-:W-:-:S02]  /*1fce0*/  PRMT R73, R73, 0x4210, R86 ;  /* 0x0000421049497816 */ /* 0x000fc40000000056 */
[----:B------:R-:W-:Y:S01]  /*1fcf0*/  PRMT R75, R79, 0x4210, R54 ;  /* 0x000042104f4b7816 */ /* 0x000fe20000000036 */
[----:B------:R-:W-:Y:S01]  /*1fd00*/  BAR.SYNC.DEFER_BLOCKING 0x0 ;  /* 0x0000000000007b1d */ /* 0x000fe20000010000 */
[----:B------:R-:W-:-:S05]  /*1fd10*/  IMAD R2, R141, UR4, RZ ;  /* 0x000000048d027c24 */ /* 0x000fca000f8e02ff */
[----:B------:R2:W-:Y:S01]  /*1fd20*/  STSM.16.M88.4 [R39], R72 ;  /* 0x0000004827007844 */ /* 0x0005e20000000200 */
[----:B-1----:R-:W-:Y:S01]  /*1fd30*/  IMAD R52, R13, 0x80, R2 ;  /* 0x000000800d347824 */ /* 0x002fe200078e0202 */
[----:B------:R-:W-:Y:S01]  /*1fd40*/  SHF.R.U32.HI R148, RZ, 0x8, R148 ;  /* 0x00000008ff947819 */ /* 0x000fe20000011694 */
[----:B------:R-:W-:Y:S01]  /*1fd50*/  ULDC UR4, c[0x0][0x248] ;  /* 0x0000920000047ab9 */ /* 0x000fe20000000800 */
[----:B------:R-:W-:Y:S01]  /*1fd60*/  BAR.SYNC.DEFER_BLOCKING 0x0 ;  /* 0x0000000000007b1d */ /* 0x000fe20000010000 */
[----:B------:R-:W-:Y:S02]  /*1fd70*/  SHF.R.U32.HI R115, RZ, 0x8, R115 ;  /* 0x00000008ff737819 */ /* 0x000fe40000011673 */
[----:B------:R-:W-:Y:S02]  /*1fd80*/  SHF.R.U32.HI R246, RZ, 0x8, R246 ;  /* 0x00000008fff67819 */ /* 0x000fe400000116f6 */
[----:B------:R-:W-:Y:S02]  /*1fd90*/  SHF.R.U32.HI R118, RZ, 0x8, R118 ;  /* 0x00000008ff767819 */ /* 0x000fe40000011676 */
[----:B------:R-:W-:-:S02]  /*1fda0*/  LOP3.LUT R148, R148, 0xffff, RZ, 0xc0, !PT ;  /* 0x0000ffff94947812 */ /* 0x000fc400078ec0ff */
[----:B------:R-:W-:Y:S02]  /*1fdb0*/  LOP3.LUT R115, R115, 0xffff, RZ, 0xc0, !PT ;  /* 0x0000ffff73737812 */ /* 0x000fe400078ec0ff */
[----:B------:R-:W-:Y:S01]  /*1fdc0*/  LOP3.LUT R246, R246, 0xffff, RZ, 0xc0, !PT ;  /* 0x0000fffff6f67812 */ /* 0x000fe200078ec0ff */
[----:B--2---:R-:W1:Y:S01]  /*1fdd0*/  LDC R75, c[0x0][0x244] ;  /* 0x00009100ff4b7b82 */ /* 0x004e620000000800 */
[----:B------:R-:W-:Y:S01]  /*1fde0*/  LOP3.LUT R118, R118, 0xffff, RZ, 0xc0, !PT ;  /* 0x0000ffff76767812 */ /* 0x000fe200078ec0ff */
[----:B------:R-:W2:Y:S01]  /*1fdf0*/  LDS.128 R12, [R55] ;  /* 0x00000000370c7984 */ /* 0x000ea20000000c00 */
        /* <DEDUP_REMOVED lines=8> */
[----:B------:R-:W-:Y:S01]  /*1fe80*/  PRMT R87, R81, 0x5210, R54 ;  /* 0x0000521051577816 */ /* 0x000fe20000000036 */
[----:B------:R-:W-:Y:S01]  /*1fe90*/  BAR.SYNC.DEFER_BLOCKING 0x0 ;  /* 0x0000000000007b1d */ /* 0x000fe20000010000 */
[----:B------:R-:W-:-:S04]  /*1fea0*/  IADD3 R0, P1, R2, UR6, RZ ;  /* 0x0000000602007c10 */ /* 0x000fc8000ff3e0ff */
[----:B------:R-:W-:Y:S01]  /*1feb0*/  LEA.HI.X.SX32 R2, R2, UR7, 0x1, P1 ;  /* 0x0000000702027c11 */ /* 0x000fe200088f0eff */
[----:B------:R-:W-:Y:S02]  /*1fec0*/  ULDC.64 UR6, c[0x0][0x228] ;  /* 0x00008a0000067ab9 */ /* 0x000fe40000000a00 */
[----:B------:R-:W-:Y:S01]  /*1fed0*/  ISETP.GE.AND P1, PT, R141, UR6, PT ;  /* 0x000000068d007c0c */ /* 0x000fe2000bf26270 */
[C---:B------:R-:W-:Y:S01]  /*1fee0*/  IMAD R76, R248.reuse, UR4, RZ ;  /* 0x00000004f84c7c24 */ /* 0x040fe2000f8e02ff */
[----:B------:R-:W-:Y:S02]  /*1fef0*/  ULDC.64 UR4, c[0x0][0x220] ;  /* 0x0000880000047ab9 */ /* 0x000fe40000000a00 */
[----:B------:R-:W-:Y:S01]  /*1ff00*/  ISETP.LT.AND P1, PT, R248, UR27, !P1 ;  /* 0x0000001bf8007c0c */ /* 0x000fe2000cf21270 */
[----:B------:R1:W-:Y:S01]  /*1ff10*/  STSM.16.M88.4 [R39], R84 ;  /* 0x0000005427007844 */ /* 0x0003e20000000200 */
[----:B------:R-:W-:Y:S01]  /*1ff20*/  SHF.R.S32.HI R77, RZ, 0x1f, R76 ;  /* 0x0000001fff4d7819 */ /* 0x000fe2000001144c */
[----:B------:R-:W-:Y:S01]  /*1ff30*/  BAR.SYNC.DEFER_BLOCKING 0x0 ;  /* 0x0000000000007b1d */ /* 0x000fe20000010000 */
[----:B------:R-:W-:Y:S01]  /*1ff40*/  IADD3 R36, P2, R76, R0, RZ ;  /* 0x000000004c247210 */ /* 0x000fe20007f5e0ff */
[----:B------:R-:W-:Y:S01]  /*1ff50*/  IMAD R54, R53, 0x80, R52 ;  /* 0x0000008035367824 */ /* 0x000fe200078e0234 */
[----:B------:R-:W-:-:S02]  /*1ff60*/  PRMT R73, R16, 0x7770, RZ ;  /* 0x0000777010497816 */ /* 0x000fc400000000ff */
[----:B------:R-:W-:Y:S01]  /*1ff70*/  IADD3 R3, P3, R52, UR4, RZ ;  /* 0x0000000434037c10 */ /* 0x000fe2000ff7e0ff */
[----:B------:R-:W-:Y:S01]  /*1ff80*/  IMAD.X R37, R77, 0x1, R2, P2 ;  /* 0x000000014d257824 */ /* 0x000fe200010e0602 */
[----:B------:R-:W-:Y:S01]  /*1ff90*/  ISETP.GE.AND P2, PT, R248, UR7, PT ;  /* 0x00000007f8007c0c */ /* 0x000fe2000bf46270 */
[----:B------:R-:W-:Y:S01]  /*1ffa0*/  ULDC.64 UR6, c[0x0][0x228] ;  /* 0x00008a0000067ab9 */ /* 0x000fe20000000a00 */
[----:B------:R-:W-:Y:S02]  /*1ffb0*/  IADD3 R38, P5, R54, UR8, RZ ;  /* 0x0000000836267c10 */ /* 0x000fe4000ffbe0ff */
[----:B------:R-:W-:Y:S01]  /*1ffc0*/  LEA.HI.X.SX32 R52, R52, UR5, 0x1, P3 ;  /* 0x0000000534347c11 */ /* 0x000fe200098f0eff */
[----:B------:R-:W-:Y:S01]  /*1ffd0*/  VIADD R53, R248, 0x1 ;  /* 0x00000001f8357836 */ /* 0x000fe20000000000 */
[----:B------:R-:W-:Y:S01]  /*1ffe0*/  ISETP.LT.AND P3, PT, R139, UR6, !P2 ;  /* 0x000000068b007c0c */ /* 0x000fe2000d761270 */
[----:B------:R-:W-:Y:S01]  /*1fff0*/  ULDC.64 UR4, c[0x0][0x228] ;  /* 0x00008a0000047ab9 */ /* 0x000fe20000000a00 */
[----:B------:R-:W-:Y:S01]  /*20000*/  IADD3 R72, P6, R76, R3, RZ ;  /* 0x000000034c487210 */ /* 0x000fe20007fde0ff */
[----:B-1----:R-:W-:Y:S01]  /*20010*/  IMAD R39, R75, 0x80, R54 ;  /* 0x000000804b277824 */ /* 0x002fe200078e0236 */
[----:B------:R-:W-:Y:S01]  /*20020*/  ISETP.LT.AND P4, PT, R137, UR4, !P2 ;  /* 0x0000000489007c0c */ /* 0x000fe2000d781270 */
[----:B------:R-:W-:Y:S01]  /*20030*/  ULDC UR4, c[0x0][0x248] ;  /* 0x0000920000047ab9 */ /* 0x000fe20000000800 */
[C---:B------:R-:W-:Y:S01]  /*20040*/  PRMT R79, R16.reuse, 0x7772, RZ ;  /* 0x00007772104f7816 */ /* 0x040fe200000000ff */
[----:B------:R-:W-:Y:S01]  /*20050*/  ULDC UR6, c[0x0][0x22c] ;  /* 0x00008b0000067ab9 */ /* 0x000fe20000000800 */
[----:B------:R1:W-:Y:S01]  /*20060*/  @P1 STG.E.U8 desc[UR56][R36.64], R73 ;  /* 0x0000004924001986 */ /* 0x0003e2000c101138 */
[----:B------:R-:W-:Y:S01]  /*20070*/  ISETP.GE.AND P1, PT, R53, UR10, PT ;  /* 0x0000000a35007c0c */ /* 0x000fe2000bf26270 */
[----:B------:R-:W-:Y:S01]  /*20080*/  ULDC.64 UR10, c[0x0][0x228] ;  /* 0x00008a00000a7ab9 */ /* 0x000fe20000000a00 */
[----:B------:R-:W-:-:S02]  /*20090*/  PRMT R53, R16, 0x7771, RZ ;  /* 0x0000777110357816 */ /* 0x000fc400000000ff */
[----:B-1----:R-:W-:Y:S01]  /*200a0*/  LEA.HI.X.SX32 R36, R54, UR9, 0x1, P5 ;  /* 0x0000000936247c11 */ /* 0x002fe2000a8f0eff */
[----:B------:R-:W-:Y:S01]  /*200b0*/  ULDC.64 UR8, c[0x0][0x220] ;  /* 0x0000880000087ab9 */ /* 0x000fe20000000a00 */
[----:B------:R-:W-:Y:S01]  /*200c0*/  IADD3 R74, P5, R76, R38, RZ ;  /* 0x000000264c4a7210 */ /* 0x000fe20007fbe0ff */
[----:B------:R-:W-:-:S04]  /*200d0*/  IMAD.X R73, R77, 0x1, R52, P6 ;  /* 0x000000014d497824 */ /* 0x000fc800030e0634 */
[----:B------:R-:W-:Y:S01]  /*200e0*/  IMAD.X R75, R77, 0x1, R36, P5 ;  /* 0x000000014d4b7824 */ /* 0x000fe200028e0624 */
[C---:B------:R-:W-:Y:S01]  /*200f0*/  IADD3 R37, P5, R39.reuse, UR8, RZ ;  /* 0x0000000827257c10 */ /* 0x040fe2000ffbe0ff */
[----:B------:R1:W-:Y:S01]  /*20100*/  @P3 STG.E.U8 desc[UR56][R72.64], R53 ;  /* 0x0000003548003986 */ /* 0x0003e2000c101138 */
[C---:B------:R-:W-:Y:S02]  /*20110*/  VIADD R54, R76.reuse, UR4 ;  /* 0x000000044c367c36 */ /* 0x040fe40008000000 */
[----:B------:R-:W-:Y:S01]  /*20120*/  LEA.HI.X.SX32 R39, R39, UR9, 0x1, P5 ;  /* 0x0000000927277c11 */ /* 0x000fe2000a8f0eff */
[----:B------:R-:W-:Y:S01]  /*20130*/  ULDC.64 UR8, c[0x0][0x228] ;  /* 0x00008a0000087ab9 */ /* 0x000fe20000000a00 */
[----:B------:R-:W-:Y:S01]  /*20140*/  ISETP.LT.AND P3, PT, R135, UR10, !P2 ;  /* 0x0000000a87007c0c */ /* 0x000fe2000d761270 */
[----:B------:R4:W-:Y:S01]  /*20150*/  @P4 STG.E.U8 desc[UR56][R74.64], R79 ;  /* 0x0000004f4a004986 */ /* 0x0009e2000c101138 */
[----:B------:R-:W-:Y:S01]  /*20160*/  ISETP.LT.AND P5, PT, R141, UR8, !P1 ;  /* 0x000000088d007c0c */ /* 0x000fe2000cfa1270 */
[----:B------:R-:W-:Y:S01]  /*20170*/  ULDC UR4, c[0x0][0x22c] ;  /* 0x00008b0000047ab9 */ /* 0x000fe20000000800 */
[----:B------:R-:W-:Y:S01]  /*20180*/  IADD3 R76, P2, R76, R37, RZ ;  /* 0x000000254c4c7210 */ /* 0x000fe20007f5e0ff */
[----:B------:R-:W-:Y:S01]  /*20190*/  ULDC UR8, c[0x0][0x228] ;  /* 0x00008a0000087ab9 */ /* 0x000fe20000000800 */
[----:B------:R-:W-:Y:S01]  /*201a0*/  SHF.R.S32.HI R83, RZ, 0x1f, R54 ;  /* 0x0000001fff537819 */ /* 0x000fe20000011436 */
[----:B-1----:R-:W-:Y:S01]  /*201b0*/  VIADD R53, R248, 0x2 ;  /* 0x00000002f8357836 */ /* 0x002fe20000000000 */
[----:B------:R-:W-:Y:S01]  /*201c0*/  IADD3 R72, P4, R54, R0, RZ ;  /* 0x0000000036487210 */ /* 0x000fe20007f9e0ff */
[----:B------:R-:W-:Y:S01]  /*201d0*/  IMAD.X R77, R77, 0x1, R39, P2 ;  /* 0x000000014d4d7824 */ /* 0x000fe200010e0627 */
[----:B------:R-:W-:Y:S01]  /*201e0*/  PRMT R81, R16, 0x7773, RZ ;  /* 0x0000777310517816 */ /* 0x000fe200000000ff */
[----:B------:R-:W-:Y:S01]  /*201f0*/  ULDC UR10, c[0x0][0x228] ;  /* 0x00008a00000a7ab9 */ /* 0x000fe20000000800 */
[----:B------:R-:W-:Y:S01]  /*20200*/  ISETP.GE.AND P2, PT, R53, UR6, PT ;  /* 0x0000000635007c0c */ /* 0x000fe2000bf46270 */
[----:B------:R-:W-:Y:S01]  /*20210*/  IMAD.X R73, R83, 0x1, R2, P4 ;  /* 0x0000000153497824 */ /* 0x000fe200020e0602 */
[----:B------:R-:W-:Y:S01]  /*20220*/  PRMT R53, R20, 0x7770, RZ ;  /* 0x0000777014357816 */ /* 0x000fe200000000ff */
[----:B------:R1:W-:Y:S01]  /*20230*/  @P3 STG.E.U8 desc[UR56][R76.64], R81 ;  /* 0x000000514c003986 */ /* 0x0003e2000c101138 */
[----:B------:R-:W-:-:S02]  /*20240*/  ISETP.LT.AND P4, PT, R137, UR18, !P1 ;  /* 0x0000001289007c0c */ /* 0x000fc4000cf81270 */
[----:B------:R-:W-:Y:S01]  /*20250*/  IADD3 R78, P6, R54, R38, RZ ;  /* 0x00000026364e7210 */ /* 0x000fe20007fde0ff */
[----:B------:R0:W-:Y:S01]  /*20260*/  @P5 STG.E.U8 desc[UR56][R72.64], R53 ;  /* 0x0000003548005986 */ /* 0x0001e2000c101138 */
[----:B------:R-:W-:Y:S01]  /*20270*/  ISETP.LT.AND P5, PT, R139, UR20, !P1 ;  /* 0x000000148b007c0c */ /* 0x000fe2000cfa1270 */
[----:B------:R-:W-:Y:S01]  /*20280*/  VIADD R16, R248, 0x3 ;  /* 0x00000003f8107836 */ /* 0x000fe20000000000 */
[----:B----4-:R-:W-:Y:S01]  /*20290*/  IADD3 R74, P3, R54, R3, RZ ;  /* 0x00000003364a7210 */ /* 0x010fe20007f7e0ff */
[----:B------:R-:W-:Y:S01]  /*202a0*/  IMAD.X R79, R83, 0x1, R36, P6 ;  /* 0x00000001534f7824 */ /* 0x000fe200030e0624 */
[----:B------:R-:W-:-:S03]  /*202b0*/  ULDC UR6, c[0x0][0x228] ;  /* 0x00008a0000067ab9 */ /* 0x000fc60000000800 */
[----:B------:R-:W-:Y:S01]  /*202c0*/  IMAD.X R75, R83, 0x1, R52, P3 ;  /* 0x00000001534b7824 */ /* 0x000fe200018e0634 */
[C---:B-1----:R-:W-:Y:S02]  /*202d0*/  PRMT R81, R20.reuse, 0x7771, RZ ;  /* 0x0000777114517816 */ /* 0x042fe400000000ff */
[----:B------:R-:W-:Y:S02]  /*202e0*/  PRMT R77, R20, 0x7772, RZ ;  /* 0x00007772144d7816 */ /* 0x000fe400000000ff */
[----:B------:R-:W-:Y:S01]  /*202f0*/  ISETP.LT.AND P1, PT, R135, UR16, !P1 ;  /* 0x0000001087007c0c */ /* 0x000fe2000cf21270 */
[----:B------:R1:W-:Y:S01]  /*20300*/  @P5 STG.E.U8 desc[UR56][R74.64], R81 ;  /* 0x000000514a005986 */ /* 0x0003e2000c101138 */
[----:B------:R-:W-:Y:S01]  /*20310*/  ISETP.GE.AND P3, PT, R16, UR4, PT ;  /* 0x0000000410007c0c */ /* 0x000fe2000bf66270 */
[----:B------:R-:W-:Y:S02]  /*20320*/  ULDC UR4, c[0x0][0x248] ;  /* 0x0000920000047ab9 */ /* 0x000fe40000000800 */
[----:B------:R4:W-:Y:S01]  /*20330*/  @P4 STG.E.U8 desc[UR56][R78.64], R77 ;  /* 0x0000004d4e004986 */ /* 0x0009e2000c101138 */
[C---:B0-----:R-:W-:Y:S01]  /*20340*/  IADD3 R72, P4, R54.reuse, R37, RZ ;  /* 0x0000002536487210 */ /* 0x041fe20007f9e0ff */
[----:B------:R-:W-:Y:S01]  /*20350*/  VIADD R54, R54, UR4 ;  /* 0x0000000436367c36 */ /* 0x000fe20008000000 */
[----:B------:R-:W-:Y:S01]  /*20360*/  ISETP.LT.AND P5, PT, R141, UR14, !P2 ;  /* 0x0000000e8d007c0c */ /* 0x000fe2000d7a1270 */
[----:B------:R-:W-:Y:S01]  /*20370*/  ULDC UR4, c[0x0][0x248] ;  /* 0x0000920000047ab9 */ /* 0x000fe20000000800 */
[----:B------:R-:W-:Y:S01]  /*20380*/  PRMT R53, R20, 0x7773, RZ ;  /* 0x0000777314357816 */ /* 0x000fe200000000ff */
[----:B------:R-:W-:Y:S01]  /*20390*/  IMAD.X R73, R83, 0x1, R39, P4 ;  /* 0x0000000153497824 */ /* 0x000fe200020e0627 */
[----:B------:R-:W-:-:S02]  /*203a0*/  SHF.R.S32.HI R85, RZ, 0x1f, R54 ;  /* 0x0000001fff557819 */ /* 0x000fc40000011436 */
[C---:B-1----:R-:W-:Y:S02]  /*203b0*/  IADD3 R74, P6, R54.reuse, R0, RZ ;  /* 0x00000000364a7210 */ /* 0x042fe40007fde0ff */
[----:B------:R-:W-:Y:S01]  /*203c0*/  ISETP.LT.AND P4, PT, R139, UR12, !P2 ;  /* 0x0000000c8b007c0c */ /* 0x000fe2000d781270 */
[----:B------:R0:W-:Y:S01]  /*203d0*/  @P1 STG.E.U8 desc[UR56][R72.64], R53 ;  /* 0x0000003548001986 */ /* 0x0001e2000c101138 */
[----:B------:R-:W-:Y:S01]  /*203e0*/  IADD3 R76, P1, R54, R3, RZ ;  /* 0x00000003364c7210 */ /* 0x000fe20007f3e0ff */
[----:B------:R-:W-:Y:S01]  /*203f0*/  IMAD.X R75, R85, 0x1, R2, P6 ;  /* 0x00000001554b7824 */ /* 0x000fe200030e0602 */
[C---:B------:R-:W-:Y:S02]  /*20400*/  PRMT R83, R17.reuse, 0x7770, RZ ;  /* 0x0000777011537816 */ /* 0x040fe400000000ff */
[----:B------:R-:W-:Y:S01]  /*20410*/  PRMT R81, R17, 0x7771, RZ ;  /* 0x0000777111517816 */ /* 0x000fe200000000ff */
[----:B----4-:R-:W-:Y:S01]  /*20420*/  IMAD.X R77, R85, 0x1, R52, P1 ;  /* 0x00000001554d7824 */ /* 0x010fe200008e0634 */
[----:B------:R-:W-:Y:S01]  /*20430*/  ULDC UR12, c[0x0][0x228] ;  /* 0x00008a00000c7ab9 */ /* 0x000fe20000000800 */
[----:B------:R1:W-:Y:S01]  /*20440*/  @P5 STG.E.U8 desc[UR56][R74.64], R83 ;  /* 0x000000534a005986 */ /* 0x0003e2000c101138 */
[----:B------:R-:W-:-:S02]  /*20450*/  ISETP.LT.AND P1, PT, R137, UR22, !P2 ;  /* 0x0000001689007c0c */ /* 0x000fc4000d721270 */
[C---:B0-----:R-:W-:Y:S01]  /*20460*/  IADD3 R72, P5, R54.reuse, R38, RZ ;  /* 0x0000002636487210 */ /* 0x041fe20007fbe0ff */
[C---:B------:R-:W-:Y:S01]  /*20470*/  VIADD R53, R54.reuse, UR4 ;  /* 0x0000000436357c36 */ /* 0x040fe20008000000 */
[----:B------:R0:W-:Y:S01]  /*20480*/  @P4 STG.E.U8 desc[UR56][R76.64], R81 ;  /* 0x000000514c004986 */ /* 0x0001e2000c101138 */
[----:B------:R-:W-:Y:S01]  /*20490*/  ISETP.LT.AND P2, PT, R135, UR24, !P2 ;  /* 0x0000001887007c0c */ /* 0x000fe2000d741270 */
[----:B------:R-:W-:Y:S01]  /*204a0*/  ULDC UR4, c[0x0][0x228] ;  /* 0x00008a0000047ab9 */ /* 0x000fe20000000800 */
[----:B------:R-:W-:Y:S01]  /*204b0*/  ISETP.LT.AND P4, PT, R141, UR26, !P3 ;  /* 0x0000001a8d007c0c */ /* 0x000fe2000df81270 */
[----:B------:R-:W-:Y:S01]  /*204c0*/  IMAD.X R73, R85, 0x1, R36, P5 ;  /* 0x0000000155497824 */ /* 0x000fe200028e0624 */
[----:B------:R-:W-:Y:S02]  /*204d0*/  IADD3 R78, P5, R54, R37, RZ ;  /* 0x00000025364e7210 */ /* 0x000fe40007fbe0ff */
[----:B------:R-:W-:Y:S02]  /*204e0*/  SHF.R.S32.HI R87, RZ, 0x1f, R53 ;  /* 0x0000001fff577819 */ /* 0x000fe40000011435 */
[----:B------:R-:W-:Y:S01]  /*204f0*/  IADD3 R16, P6, R53, R0, RZ ;  /* 0x0000000035107210 */ /* 0x000fe20007fde0ff */
[----:B------:R-:W-:Y:S01]  /*20500*/  IMAD.X R79, R85, 0x1, R39, P5 ;  /* 0x00000001554f7824 */ /* 0x000fe200028e0627 */
[----:B-1----:R-:W-:-:S02]  /*20510*/  PRMT R75, R17, 0x7772, RZ ;  /* 0x00007772114b7816 */ /* 0x002fc400000000ff */
[----:B0-----:R-:W-:Y:S01]  /*20520*/  PRMT R77, R17, 0x7773, RZ ;  /* 0x00007773114d7816 */ /* 0x001fe200000000ff */
[----:B------:R-:W-:Y:S01]  /*20530*/  IMAD.X R17, R87, 0x1, R2, P6 ;  /* 0x0000000157117824 */ /* 0x000fe200030e0602 */
[----:B------:R-:W-:Y:S01]  /*20540*/  PRMT R81, R21, 0x7770, RZ ;  /* 0x0000777015517816 */ /* 0x000fe200000000ff */
[----:B------:R0:W-:Y:S01]  /*20550*/  @P1 STG.E.U8 desc[UR56][R72.64], R75 ;  /* 0x0000004b48001986 */ /* 0x0001e2000c101138 */
[----:B------:R-:W-:Y:S02]  /*20560*/  IADD3 R74, P5, R53, R38, RZ ;  /* 0x00000026354a7210 */ /* 0x000fe40007fbe0ff */
[----:B------:R-:W-:Y:S01]  /*20570*/  ISETP.LT.AND P1, PT, R139, UR4, !P3 ;  /* 0x000000048b007c0c */ /* 0x000fe2000df21270 */
[----:B------:R1:W-:Y:S01]  /*20580*/  @P2 STG.E.U8 desc[UR56][R78.64], R77 ;  /* 0x0000004d4e002986 */ /* 0x0003e2000c101138 */
[----:B------:R-:W-:Y:S01]  /*20590*/  VIADD R20, R248, 0x4 ;  /* 0x00000004f8147836 */ /* 0x000fe20000000000 */
[----:B------:R-:W-:Y:S02]  /*205a0*/  ULDC UR4, c[0x0][0x22c] ;  /* 0x00008b0000047ab9 */ /* 0x000fe40000000800 */
[----:B------:R4:W-:Y:S01]  /*205b0*/  @P4 STG.E.U8 desc[UR56][R16.64], R81 ;  /* 0x0000005110004986 */ /* 0x0009e2000c101138 */
[----:B------:R-:W-:Y:S01]  /*205c0*/  ISETP.LT.AND P4, PT, R137, UR6, !P3 ;  /* 0x0000000689007c0c */ /* 0x000fe2000df81270 */
[----:B------:R-:W-:Y:S01]  /*205d0*/  ULDC UR6, c[0x0][0x228] ;  /* 0x00008a0000067ab9 */ /* 0x000fe20000000800 */
[----:B------:R-:W-:Y:S01]  /*205e0*/  ISETP.LT.AND P3, PT, R135, UR8, !P3 ;  /* 0x0000000887007c0c */ /* 0x000fe2000df61270 */
[----:B0-----:R-:W-:Y:S01]  /*205f0*/  IMAD.X R75, R87, 0x1, R36, P5 ;  /* 0x00000001574b7824 */ /* 0x001fe200028e0624 */
[----:B------:R-:W-:Y:S01]  /*20600*/  IADD3 R72, P2, R53, R3, RZ ;  /* 0x0000000335487210 */ /* 0x000fe20007f5e0ff */
[----:B------:R-:W-:Y:S01]  /*20610*/  ULDC UR8, c[0x0][0x228] ;  /* 0x00008a0000087ab9 */ /* 0x000fe20000000800 */
[----:B-1----:R-:W-:-:S02]  /*20620*/  PRMT R79, R21, 0x7772, RZ ;  /* 0x00007772154f7816 */ /* 0x002fc400000000ff */
[----:B----4-:R-:W-:Y:S01]  /*20630*/  IADD3 R16, P5, R53, R37, RZ ;  /* 0x0000002535107210 */ /* 0x010fe20007fbe0ff */
[----:B------:R-:W-:Y:S01]  /*20640*/  IMAD.X R73, R87, 0x1, R52, P2 ;  /* 0x0000000157497824 */ /* 0x000fe200010e0634 */
[----:B------:R-:W-:Y:S02]  /*20650*/  PRMT R81, R21, 0x7771, RZ ;  /* 0x0000777115517816 */ /* 0x000fe400000000ff */
[----:B------:R-:W-:Y:S01]  /*20660*/  ISETP.GE.AND P2, PT, R20, UR4, PT ;  /* 0x0000000414007c0c */ /* 0x000fe2000bf46270 */
[----:B------:R-:W-:Y:S01]  /*20670*/  IMAD.X R17, R87, 0x1, R39, P5 ;  /* 0x0000000157117824 */ /* 0x000fe200028e0627 */
[----:B------:R-:W-:Y:S01]  /*20680*/  PRMT R77, R21, 0x7773, RZ ;  /* 0x00007773154d7816 */ /* 0x000fe200000000ff */
[----:B------:R-:W-:Y:S01]  /*20690*/  ULDC UR4, c[0x0][0x248] ;  /* 0x0000920000047ab9 */ /* 0x000fe20000000800 */
[----:B------:R0:W-:Y:S01]  /*206a0*/  @P1 STG.E.U8 desc[UR56][R72.64], R81 ;  /* 0x0000005148001986 */ /* 0x0001e2000c101138 */
[----:B------:R-:W-:Y:S01]  /*206b0*/  VIADD R54, R53, UR4 ;  /* 0x0000000435367c36 */ /* 0x000fe20008000000 */
[----:B------:R-:W-:-:S02]  /*206c0*/  ISETP.LT.AND P5, PT, R137, UR10, !P2 ;  /* 0x0000000a89007c0c */ /* 0x000fc4000d7a1270 */
[----:B------:R-:W-:Y:S01]  /*206d0*/  @P4 STG.E.U8 desc[UR56][R74.64], R79 ;  /* 0x0000004f4a004986 */ /* 0x000fe2000c101138 */
[----:B------:R-:W-:Y:S01]  /*206e0*/  ISETP.LT.AND P4, PT, R141, UR6, !P2 ;  /* 0x000000068d007c0c */ /* 0x000fe2000d781270 */
[----:B------:R-:W-:Y:S01]  /*206f0*/  VIADD R53, R248, 0x5 ;  /* 0x00000005f8357836 */ /* 0x000fe20000000000 */
[C---:B------:R-:W-:Y:S01]  /*20700*/  IADD3 R20, P6, R54.reuse, R0, RZ ;  /* 0x0000000036147210 */ /* 0x040fe20007fde0ff */
[----:B------:R1:W-:Y:S01]  /*20710*/  @P3 STG.E.U8 desc[UR56][R16.64], R77 ;  /* 0x0000004d10003986 */ /* 0x0003e2000c101138 */
[----:B------:R-:W-:Y:S01]  /*20720*/  ISETP.LT.AND P3, PT, R139, UR8, !P2 ;  /* 0x000000088b007c0c */ /* 0x000fe2000d761270 */
[----:B------:R-:W-:Y:S01]  /*20730*/  ULDC UR4, c[0x0][0x22c] ;  /* 0x00008b0000047ab9 */ /* 0x000fe20000000800 */
[----:B------:R-:W-:Y:S01]  /*20740*/  ULDC UR8, c[0x0][0x228] ;  /* 0x00008a0000087ab9 */ /* 0x000fe20000000800 */
[----:B0-----:R-:W-:Y:S01]  /*20750*/  SHF.R.S32.HI R81, RZ, 0x1f, R54 ;  /* 0x0000001fff517819 */ /* 0x001fe20000011436 */
[----:B------:R-:W-:Y:S01]  /*20760*/  ULDC UR10, c[0x0][0x228] ;  /* 0x00008a00000a7ab9 */ /* 0x000fe20000000800 */
[----:B------:R-:W-:Y:S01]  /*20770*/  ULDC UR6, c[0x0][0x22c] ;  /* 0x00008b0000067ab9 */ /* 0x000fe20000000800 */
[----:B-1----:R-:W-:-:S02]  /*20780*/  IADD3 R16, P1, R54, R3, RZ ;  /* 0x0000000336107210 */ /* 0x002fc40007f3e0ff */
[C---:B------:R-:W-:Y:S01]  /*20790*/  IMAD.X R21, R81.reuse, 0x1, R2, P6 ;  /* 0x0000000151157824 */ /* 0x040fe200030e0602 */
[----:B------:R-:W-:Y:S02]  /*207a0*/  IADD3 R72, P6, R54, R38, RZ ;  /* 0x0000002636487210 */ /* 0x000fe40007fde0ff */
[C---:B------:R-:W-:Y:S01]  /*207b0*/  PRMT R79, R18.reuse, 0x7770, RZ ;  /* 0x00007770124f7816 */ /* 0x040fe200000000ff */
[----:B------:R-:W-:Y:S01]  /*207c0*/  IMAD.X R17, R81, 0x1, R52, P1 ;  /* 0x0000000151117824 */ /* 0x000fe200008e0634 */
[----:B------:R-:W-:Y:S01]  /*207d0*/  ISETP.GE.AND P1, PT, R53, UR4, PT ;  /* 0x0000000435007c0c */ /* 0x000fe2000bf26270 */
[----:B------:R-:W-:Y:S01]  /*207e0*/  ULDC UR4, c[0x0][0x248] ;  /* 0x0000920000047ab9 */ /* 0x000fe20000000800 */
[----:B------:R-:W-:Y:S01]  /*207f0*/  PRMT R77, R18, 0x7771, RZ ;  /* 0x00007771124d7816 */ /* 0x000fe200000000ff */
[----:B------:R-:W-:Y:S01]  /*20800*/  VIADD R74, R54, UR4 ;  /* 0x00000004364a7c36 */ /* 0x000fe20008000000 */
[----:B------:R-:W-:Y:S01]  /*20810*/  PRMT R75, R18, 0x7772, RZ ;  /* 0x00007772124b7816 */ /* 0x000fe200000000ff */
[----:B------:R-:W-:Y:S01]  /*20820*/  IMAD.X R73, R81, 0x1, R36, P6 ;  /* 0x0000000151497824 */ /* 0x000fe200030e0624 */
[----:B------:R0:W-:Y:S01]  /*20830*/  @P4 STG.E.U8 desc[UR56][R20.64], R79 ;  /* 0x0000004f14004986 */ /* 0x0001e2000c101138 */
[----:B------:R-:W-:Y:S01]  /*20840*/  ISETP.LT.AND P4, PT, R141, UR10, !P1 ;  /* 0x0000000a8d007c0c */ /* 0x000fe2000cf81270 */
[----:B------:R-:W-:Y:S01]  /*20850*/  VIADD R53, R248, 0x6 ;  /* 0x00000006f8357836 */ /* 0x000fe20000000000 */
[----:B------:R-:W-:Y:S01]  /*20860*/  ULDC UR4, c[0x0][0x248] ;  /* 0x0000920000047ab9 */ /* 0x000fe20000000800 */
[----:B------:R1:W-:Y:S01]  /*20870*/  @P3 STG.E.U8 desc[UR56][R16.64], R77 ;  /* 0x0000004d10003986 */ /* 0x0003e2000c101138 */
[----:B------:R-:W-:Y:S01]  /*20880*/  ISETP.LT.AND P3, PT, R135, UR8, !P2 ;  /* 0x0000000887007c0c */ /* 0x000fe2000d761270 */
[----:B------:R-:W-:Y:S01]  /*20890*/  ULDC UR8, c[0x0][0x228] ;  /* 0x00008a0000087ab9 */ /* 0x000fe20000000800 */
[----:B------:R-:W-:Y:S01]  /*208a0*/  ULDC UR10, c[0x0][0x228] ;  /* 0x00008a00000a7ab9 */ /* 0x000fe20000000800 */
[----:B------:R4:W-:Y:S01]  /*208b0*/  @P5 STG.E.U8 desc[UR56][R72.64], R75 ;  /* 0x0000004b48005986 */ /* 0x0009e2000c101138 */
[----:B------:R-:W-:Y:S01]  /*208c0*/  ISETP.LT.AND P5, PT, R139, UR12, !P1 ;  /* 0x0000000c8b007c0c */ /* 0x000fe2000cfa1270 */
[----:B------:R-:W-:Y:S01]  /*208d0*/  ULDC UR12, c[0x0][0x228] ;  /* 0x00008a00000c7ab9 */ /* 0x000fe20000000800 */
[----:B0-----:R-:W-:-:S02]  /*208e0*/  SHF.R.S32.HI R79, RZ, 0x1f, R74 ;  /* 0x0000001fff4f7819 */ /* 0x001fc4000001144a */
[----:B------:R-:W-:Y:S02]  /*208f0*/  IADD3 R20, P2, R74, R0, RZ ;  /* 0x000000004a147210 */ /* 0x000fe40007f5e0ff */
[----:B-1----:R-:W-:-:S03]  /*20900*/  IADD3 R16, P6, R54, R37, RZ ;  /* 0x0000002536107210 */ /* 0x002fc60007fde0ff */
[----:B------:R-:W-:Y:S01]  /*20910*/  IMAD.X R21, R79, 0x1, R2, P2 ;  /* 0x000000014f157824 */ /* 0x000fe200010e0602 */
[----:B------:R-:W-:Y:S01]  /*20920*/  ISETP.GE.AND P2, PT, R53, UR6, PT ;  /* 0x0000000635007c0c */ /* 0x000fe2000bf46270 */
[----:B------:R-:W-:Y:S01]  /*20930*/  IMAD.X R17, R81, 0x1, R39, P6 ;  /* 0x0000000151117824 */ /* 0x000fe200030e0627 */
[----:B----4-:R-:W-:Y:S01]  /*20940*/  IADD3 R72, P6, R74, R3, RZ ;  /* 0x000000034a487210 */ /* 0x010fe20007fde0ff */
[----:B------:R-:W-:Y:S01]  /*20950*/  ULDC UR6, c[0x0][0x22c] ;  /* 0x00008b0000067ab9 */ /* 0x000fe20000000800 */
[----:B------:R-:W-:Y:S02]  /*20960*/  PRMT R53, R18, 0x7773, RZ ;  /* 0x0000777312357816 */ /* 0x000fe400000000ff */
[C---:B------:R-:W-:Y:S01]  /*20970*/  PRMT R77, R22.reuse, 0x7770, RZ ;  /* 0x00007770164d7816 */ /* 0x040fe200000000ff */
[----:B------:R-:W-:Y:S01]  /*20980*/  IMAD.X R73, R79, 0x1, R52, P6 ;  /* 0x000000014f497824 */ /* 0x000fe200030e0634 */
[----:B------:R-:W-:Y:S01]  /*20990*/  PRMT R75, R22, 0x7771, RZ ;  /* 0x00007771164b7816 */ /* 0x000fe200000000ff */
[----:B------:R0:W-:Y:S01]  /*209a0*/  @P3 STG.E.U8 desc[UR56][R16.64], R53 ;  /* 0x0000003510003986 */ /* 0x0001e2000c101138 */
[----:B------:R-:W-:Y:S01]  /*209b0*/  ISETP.LT.AND P3, PT, R135, UR10, !P1 ;  /* 0x0000000a87007c0c */ /* 0x000fe2000cf61270 */
[----:B------:R-:W-:Y:S01]  /*209c0*/  VIADD R18, R248, 0x7 ;  /* 0x00000007f8127836 */ /* 0x000fe20000000000 */
[C---:B------:R-:W-:Y:S01]  /*209d0*/  PRMT R83, R22.reuse, 0x7772, RZ ;  /* 0x0000777216537816 */ /* 0x040fe200000000ff */
[----:B------:R1:W-:Y:S01]  /*209e0*/  @P4 STG.E.U8 desc[UR56][R20.64], R77 ;  /* 0x0000004d14004986 */ /* 0x0003e2000c101138 */
[----:B------:R-:W-:Y:S01]  /*209f0*/  ISETP.LT.AND P4, PT, R137, UR8, !P1 ;  /* 0x0000000889007c0c */ /* 0x000fe2000cf81270 */
[----:B------:R-:W-:Y:S01]  /*20a00*/  ULDC UR8, c[0x0][0x228] ;  /* 0x00008a0000087ab9 */ /* 0x000fe20000000800 */
[----:B------:R-:W-:Y:S01]  /*20a10*/  PRMT R81, R22, 0x7773, RZ ;  /* 0x0000777316517816 */ /* 0x000fe200000000ff */
[----:B------:R4:W-:Y:S01]  /*20a20*/  @P5 STG.E.U8 desc[UR56][R72.64], R75 ;  /* 0x0000004b48005986 */ /* 0x0009e2000c101138 */
[----:B------:R-:W-:Y:S01]  /*20a30*/  ISETP.LT.AND P5, PT, R141, UR12, !P2 ;  /* 0x0000000c8d007c0c */ /* 0x000fe2000d7a1270 */
[----:B------:R-:W-:Y:S01]  /*20a40*/  ULDC UR10, c[0x0][0x228] ;  /* 0x00008a00000a7ab9 */ /* 0x000fe20000000800 */
[----:B------:R-:W-:Y:S01]  /*20a50*/  ULDC UR12, c[0x0][0x228] ;  /* 0x00008a00000c7ab9 */ /* 0x000fe20000000800 */
[C---:B0-----:R-:W-:Y:S01]  /*20a60*/  VIADD R53, R74.reuse, UR4 ;  /* 0x000000044a357c36 */ /* 0x041fe20008000000 */
[C---:B-1----:R-:W-:Y:S01]  /*20a70*/  IADD3 R20, P6, R74.reuse, R37, RZ ;  /* 0x000000254a147210 */ /* 0x042fe20007fde0ff */
[----:B------:R-:W-:Y:S01]  /*20a80*/  ULDC UR4, c[0x0][0x228] ;  /* 0x00008a0000047ab9 */ /* 0x000fe20000000800 */
[----:B------:R-:W-:-:S02]  /*20a90*/  IADD3 R16, P1, R74, R38, RZ ;  /* 0x000000264a107210 */ /* 0x000fc40007f3e0ff */
[----:B------:R-:W-:Y:S01]  /*20aa0*/  SHF.R.S32.HI R85, RZ, 0x1f, R53 ;  /* 0x0000001fff557819 */ /* 0x000fe20000011435 */
[----:B------:R-:W-:Y:S01]  /*20ab0*/  IMAD.X R21, R79, 0x1, R39, P6 ;  /* 0x000000014f157824 */ /* 0x000fe200030e0627 */
[----:B----4-:R-:W-:Y:S01]  /*20ac0*/  IADD3 R72, P6, R53, R0, RZ ;  /* 0x0000000035487210 */ /* 0x010fe20007fde0ff */
[----:B------:R-:W-:Y:S01]  /*20ad0*/  IMAD.X R17, R79, 0x1, R36, P1 ;  /* 0x000000014f117824 */ /* 0x000fe200008e0624 */
[----:B------:R-:W-:-:S03]  /*20ae0*/  PRMT R79, R19, 0x7770, RZ ;  /* 0x00007770134f7816 */ /* 0x000fc600000000ff */
[----:B------:R-:W-:Y:S01]  /*20af0*/  IMAD.X R73, R85, 0x1, R2, P6 ;  /* 0x0000000155497824 */ /* 0x000fe200030e0602 */
[----:B------:R-:W-:Y:S01]  /*20b00*/  ISETP.GE.AND P1, PT, R18, UR6, PT ;  /* 0x0000000612007c0c */ /* 0x000fe2000bf26270 */
[----:B------:R0:W-:Y:S01]  /*20b10*/  @P4 STG.E.U8 desc[UR56][R16.64], R83 ;  /* 0x0000005310004986 */ /* 0x0001e2000c101138 */
[----:B------:R-:W-:Y:S01]  /*20b20*/  ULDC UR6, c[0x0][0x228] ;  /* 0x00008a0000067ab9 */ /* 0x000fe20000000800 */
[----:B------:R-:W-:Y:S01]  /*20b30*/  ISETP.LT.AND P4, PT, R139, UR4, !P2 ;  /* 0x000000048b007c0c */ /* 0x000fe2000d781270 */
[----:B------:R-:W-:Y:S01]  /*20b40*/  ULDC UR4, c[0x0][0x228] ;  /* 0x00008a0000047ab9 */ /* 0x000fe20000000800 */
[----:B------:R-:W-:Y:S01]  /*20b50*/  @P3 STG.E.U8 desc[UR56][R20.64], R81 ;  /* 0x0000005114003986 */ /* 0x000fe2000c101138 */
[----:B------:R-:W-:Y:S01]  /*20b60*/  ISETP.LT.AND P3, PT, R137, UR6, !P2 ;  /* 0x0000000689007c0c */ /* 0x000fe2000d761270 */
[----:B------:R-:W-:Y:S02]  /*20b70*/  ULDC UR6, c[0x0][0x228] ;  /* 0x00008a0000067ab9 */ /* 0x000fe40000000800 */
[----:B------:R1:W-:Y:S01]  /*20b80*/  @P5 STG.E.U8 desc[UR56][R72.64], R79 ;  /* 0x0000004f48005986 */ /* 0x0003e2000c101138 */
[----:B------:R-:W-:-:S02]  /*20b90*/  IADD3 R74, P5, R53, R3, RZ ;  /* 0x00000003354a7210 */ /* 0x000fc40007fbe0ff */
[----:B------:R-:W-:Y:S01]  /*20ba0*/  ISETP.LT.AND P2, PT, R135, UR4, !P2 ;  /* 0x0000000487007c0c */ /* 0x000fe2000d741270 */
[----:B------:R-:W-:Y:S01]  /*20bb0*/  ULDC UR4, c[0x0][0x248] ;  /* 0x0000920000047ab9 */ /* 0x000fe20000000800 */
[----:B0-----:R-:W-:Y:S01]  /*20bc0*/  IADD3 R16, P6, R53, R38, RZ ;  /* 0x0000002635107210 */ /* 0x001fe20007fde0ff */
[----:B------:R-:W-:Y:S01]  /*20bd0*/  IMAD.X R75, R85, 0x1, R52, P5 ;  /* 0x00000001554b7824 */ /* 0x000fe200028e0634 */
[----:B------:R-:W-:-:S03]  /*20be0*/  IADD3 R18, P5, R53, R37, RZ ;  /* 0x0000002535127210 */ /* 0x000fc60007fbe0ff */
[----:B------:R-:W-:Y:S01]  /*20bf0*/  IMAD.X R17, R85, 0x1, R36, P6 ;  /* 0x0000000155117824 */ /* 0x000fe200030e0624 */
[C---:B-1----:R-:W-:Y:S02]  /*20c00*/  PRMT R79, R19.reuse, 0x7771, RZ ;  /* 0x00007771134f7816 */ /* 0x042fe400000000ff */
[----:B------:R-:W-:Y:S01]  /*20c10*/  PRMT R73, R19, 0x7772, RZ ;  /* 0x0000777213497816 */ /* 0x000fe200000000ff */
[----:B------:R-:W-:Y:S01]  /*20c20*/  VIADD R53, R53, UR4 ;  /* 0x0000000435357c36 */ /* 0x000fe20008000000 */
[----:B------:R-:W-:Y:S01]  /*20c30*/  PRMT R77, R19, 0x7773, RZ ;  /* 0x00007773134d7816 */ /* 0x000fe200000000ff */
[----:B------:R-:W-:Y:S01]  /*20c40*/  IMAD.X R19, R85, 0x1, R39, P5 ;  /* 0x0000000155137824 */ /* 0x000fe200028e0627 */
[----:B------:R0:W-:Y:S01]  /*20c50*/  @P4 STG.E.U8 desc[UR56][R74.64], R79 ;  /* 0x0000004f4a004986 */ /* 0x0001e2000c101138 */
[----:B------:R-:W-:Y:S01]  /*20c60*/  ISETP.LT.AND P4, PT, R141, UR6, !P1 ;  /* 0x000000068d007c0c */ /* 0x000fe2000cf81270 */
[C---:B------:R-:W-:Y:S01]  /*20c70*/  VIADD R21, R248.reuse, 0x8 ;  /* 0x00000008f8157836 */ /* 0x040fe20000000000 */
[----:B------:R-:W-:Y:S01]  /*20c80*/  ISETP.LT.AND P5, PT, R137, UR10, !P1 ;  /* 0x0000000a89007c0c */ /* 0x000fe2000cfa1270 */
[----:B------:R1:W-:Y:S01]  /*20c90*/  @P3 STG.E.U8 desc[UR56][R16.64], R73 ;  /* 0x0000004910003986 */ /* 0x0003e2000c101138 */
[----:B------:R-:W-:Y:S01]  /*20ca0*/  ISETP.LT.AND P3, PT, R139, UR8, !P1 ;  /* 0x000000088b007c0c */ /* 0x000fe2000cf61270 */
[----:B------:R-:W-:Y:S01]  /*20cb0*/  ULDC UR4, c[0x0][0x22c] ;  /* 0x00008b0000047ab9 */ /* 0x000fe20000000800 */
[----:B------:R-:W-:Y:S01]  /*20cc0*/  ULDC UR8, c[0x0][0x228] ;  /* 0x00008a0000087ab9 */ /* 0x000fe20000000800 */
[----:B------:R4:W-:Y:S01]  /*20cd0*/  @P2 STG.E.U8 desc[UR56][R18.64], R77 ;  /* 0x0000004d12002986 */ /* 0x0009e2000c101138 */
[----:B------:R-:W-:Y:S01]  /*20ce0*/  ULDC UR10, c[0x0][0x228] ;  /* 0x00008a00000a7ab9 */ /* 0x000fe20000000800 */
[----:B------:R-:W-:Y:S01]  /*20cf0*/  VIADD R22, R248, 0x9 ;  /* 0x00000009f8167836 */ /* 0x000fe20000000000 */
[----:B------:R-:W-:Y:S01]  /*20d00*/  ULDC UR6, c[0x0][0x22c] ;  /* 0x00008b0000067ab9 */ /* 0x000fe20000000800 */
[----:B0-----:R-:W-:-:S02]  /*20d10*/  SHF.R.S32.HI R79, RZ, 0x1f, R53 ;  /* 0x0000001fff4f7819 */ /* 0x001fc40000011435 */
[C---:B-1----:R-:W-:Y:S02]  /*20d20*/  IADD3 R16, P6, R53.reuse, R0, RZ ;  /* 0x0000000035107210 */ /* 0x042fe40007fde0ff */
[----:B----4-:R-:W-:-:S03]  /*20d30*/  IADD3 R18, P2, R53, R3, RZ ;  /* 0x0000000335127210 */ /* 0x010fc60007f5e0ff */
[----:B------:R-:W-:Y:S01]  /*20d40*/  IMAD.X R17, R79, 0x1, R2, P6 ;  /* 0x000000014f117824 */ /* 0x000fe200030e0602 */
[C---:B------:R-:W-:Y:S02]  /*20d50*/  PRMT R77, R23.reuse, 0x7770, RZ ;  /* 0x00007770174d7816 */ /* 0x040fe400000000ff */
[----:B------:R-:W-:Y:S01]  /*20d60*/  PRMT R75, R23, 0x7771, RZ ;  /* 0x00007771174b7816 */ /* 0x000fe200000000ff */
[----:B------:R-:W-:Y:S01]  /*20d70*/  IMAD.X R19, R79, 0x1, R52, P2 ;  /* 0x000000014f137824 */ /* 0x000fe200010e0634 */
[----:B------:R-:W-:Y:S01]  /*20d80*/  IADD3 R20, P6, R53, R38, RZ ;  /* 0x0000002635147210 */ /* 0x000fe20007fde0ff */
[----:B------:R0:W-:Y:S01]  /*20d90*/  @P4 STG.E.U8 desc[UR56][R16.64], R77 ;  /* 0x0000004d10004986 */ /* 0x0001e2000c101138 */
[----:B------:R-:W-:Y:S01]  /*20da0*/  ISETP.GE.AND P2, PT, R21, UR4, PT ;  /* 0x0000000415007c0c */ /* 0x000fe2000bf46270 */
[----:B------:R-:W-:Y:S01]  /*20db0*/  ULDC UR4, c[0x0][0x248] ;  /* 0x0000920000047ab9 */ /* 0x000fe20000000800 */
[----:B------:R-:W-:Y:S01]  /*20dc0*/  PRMT R73, R23, 0x7772, RZ ;  /* 0x0000777217497816 */ /* 0x000fe200000000ff */
[----:B------:R1:W-:Y:S01]  /*20dd0*/  @P3 STG.E.U8 desc[UR56][R18.64], R75 ;  /* 0x0000004b12003986 */ /* 0x0003e2000c101138 */
[----:B------:R-:W-:Y:S01]  /*20de0*/  IMAD.X R21, R79, 0x1, R36, P6 ;  /* 0x000000014f157824 */ /* 0x000fe200030e0624 */
[----:B------:R-:W-:Y:S01]  /*20df0*/  ISETP.LT.AND P3, PT, R135, UR8, !P1 ;  /* 0x0000000887007c0c */ /* 0x000fe2000cf61270 */
[----:B------:R-:W-:Y:S01]  /*20e00*/  VIADD R54, R53, UR4 ;  /* 0x0000000435367c36 */ /* 0x000fe20008000000 */
[----:B------:R-:W-:Y:S01]  /*20e10*/  ISETP.LT.AND P4, PT, R141, UR10, !P2 ;  /* 0x0000000a8d007c0c */ /* 0x000fe2000d781270 */
[----:B------:R-:W-:Y:S01]  /*20e20*/  ULDC UR4, c[0x0][0x248] ;  /* 0x0000920000047ab9 */ /* 0x000fe20000000800 */
[----:B------:R4:W-:Y:S01]  /*20e30*/  @P5 STG.E.U8 desc[UR56][R20.64], R73 ;  /* 0x0000004914005986 */ /* 0x0009e2000c101138 */
[----:B0-----:R-:W-:Y:S01]  /*20e40*/  IADD3 R16, P6, R53, R37, RZ ;  /* 0x0000002535107210 */ /* 0x001fe20007fde0ff */
[----:B------:R-:W-:Y:S01]  /*20e50*/  ULDC UR8, c[0x0][0x228] ;  /* 0x00008a0000087ab9 */ /* 0x000fe20000000800 */
[----:B------:R-:W-:Y:S01]  /*20e60*/  SHF.R.S32.HI R81, RZ, 0x1f, R54 ;  /* 0x0000001fff517819 */ /* 0x000fe20000011436 */
[----:B------:R-:W-:Y:S01]  /*20e70*/  ULDC UR10, c[0x0][0x228] ;  /* 0x00008a00000a7ab9 */ /* 0x000fe20000000800 */
[----:B-1----:R-:W-:-:S02]  /*20e80*/  IADD3 R18, P1, R54, R0, RZ ;  /* 0x0000000036127210 */ /* 0x002fc40007f3e0ff */
[----:B------:R-:W-:Y:S01]  /*20e90*/  ISETP.LT.AND P5, PT, R139, UR12, !P2 ;  /* 0x0000000c8b007c0c */ /* 0x000fe2000d7a1270 */
[----:B------:R-:W-:Y:S01]  /*20ea0*/  IMAD.X R17, R79, 0x1, R39, P6 ;  /* 0x000000014f117824 */ /* 0x000fe200030e0627 */
[----:B------:R-:W-:Y:S02]  /*20eb0*/  PRMT R77, R4, 0x7770, RZ ;  /* 0x00007770044d7816 */ /* 0x000fe400000000ff */
[----:B----4-:R-:W-:Y:S01]  /*20ec0*/  PRMT R73, R23, 0x7773, RZ ;  /* 0x0000777317497816 */ /* 0x010fe200000000ff */
[C---:B------:R-:W-:Y:S01]  /*20ed0*/  IMAD.X R19, R81.reuse, 0x1, R2, P1 ;  /* 0x0000000151137824 */ /* 0x040fe200008e0602 */
[----:B------:R-:W-:Y:S02]  /*20ee0*/  IADD3 R20, P6, R54, R3, RZ ;  /* 0x0000000336147210 */ /* 0x000fe40007fde0ff */
[----:B------:R-:W-:Y:S01]  /*20ef0*/  PRMT R75, R4, 0x7771, RZ ;  /* 0x00007771044b7816 */ /* 0x000fe200000000ff */
[----:B------:R-:W-:Y:S01]  /*20f00*/  VIADD R53, R54, UR4 ;  /* 0x0000000436357c36 */ /* 0x000fe20008000000 */
[----:B------:R-:W-:Y:S01]  /*20f10*/  ISETP.GE.AND P1, PT, R22, UR6, PT ;  /* 0x0000000616007c0c */ /* 0x000fe2000bf26270 */
[----:B------:R-:W-:Y:S01]  /*20f20*/  ULDC UR6, c[0x0][0x228] ;  /* 0x00008a0000067ab9 */ /* 0x000fe20000000800 */
[----:B------:R0:W-:Y:S01]  /*20f30*/  @P3 STG.E.U8 desc[UR56][R16.64], R73 ;  /* 0x0000004910003986 */ /* 0x0001e2000c101138 */
[----:B------:R-:W-:Y:S01]  /*20f40*/  IMAD.X R21, R81, 0x1, R52, P6 ;  /* 0x0000000151157824 */ /* 0x000fe200030e0634 */
[----:B------:R-:W-:Y:S01]  /*20f50*/  ISETP.LT.AND P3, PT, R137, UR6, !P2 ;  /* 0x0000000689007c0c */ /* 0x000fe2000d761270 */
[----:B------:R-:W-:Y:S01]  /*20f60*/  ULDC UR6, c[0x0][0x228] ;  /* 0x00008a0000067ab9 */ /* 0x000fe20000000800 */
[C---:B------:R-:W-:Y:S01]  /*20f70*/  IADD3 R22, P6, R54.reuse, R38, RZ ;  /* 0x0000002636167210 */ /* 0x040fe20007fde0ff */
[----:B------:R1:W-:Y:S01]  /*20f80*/  @P4 STG.E.U8 desc[UR56][R18.64], R77 ;  /* 0x0000004d12004986 */ /* 0x0003e2000c101138 */
[----:B------:R-:W-:Y:S01]  /*20f90*/  ISETP.LT.AND P2, PT, R135, UR6, !P2 ;  /* 0x0000000687007c0c */ /* 0x000fe2000d741270 */
[----:B------:R-:W-:Y:S01]  /*20fa0*/  ULDC UR6, c[0x0][0x228] ;  /* 0x00008a0000067ab9 */ /* 0x000fe20000000800 */
[----:B------:R-:W-:Y:S01]  /*20fb0*/  ISETP.LT.AND P4, PT, R141, UR8, !P1 ;  /* 0x000000088d007c0c */ /* 0x000fe2000cf81270 */
[----:B------:R4:W-:Y:S01]  /*20fc0*/  @P5 STG.E.U8 desc[UR56][R20.64], R75 ;  /* 0x0000004b14005986 */ /* 0x0009e2000c101138 */
[----:B------:R-:W-:Y:S01]  /*20fd0*/  IMAD.X R23, R81, 0x1, R36, P6 ;  /* 0x0000000151177824 */ /* 0x000fe200030e0624 */
[----:B------:R-:W-:Y:S01]  /*20fe0*/  ULDC UR8, c[0x0][0x228] ;  /* 0x00008a0000087ab9 */ /* 0x000fe20000000800 */
[----:B0-----:R-:W-:Y:S01]  /*20ff0*/  IADD3 R16, P5, R54, R37, RZ ;  /* 0x0000002536107210 */ /* 0x001fe20007fbe0ff */
[----:B------:R-:W-:Y:S01]  /*21000*/  ULDC UR4, c[0x0][0x22c] ;  /* 0x00008b0000047ab9 */ /* 0x000fe20000000800 */
[----:B------:R-:W-:Y:S01]  /*21010*/  ULDC UR12, c[0x0][0x228] ;  /* 0x00008a00000c7ab9 */ /* 0x000fe20000000800 */
[----:B-1----:R-:W-:-:S02]  /*21020*/  SHF.R.S32.HI R77, RZ, 0x1f, R53 ;  /* 0x0000001fff4d7819 */ /* 0x002fc40000011435 */
[----:B------:R-:W-:Y:S01]  /*21030*/  IADD3 R18, P6, R53, R0, RZ ;  /* 0x0000000035127210 */ /* 0x000fe20007fde0ff */
[----:B------:R-:W-:Y:S01]  /*21040*/  IMAD.X R17, R81, 0x1, R39, P5 ;  /* 0x0000000151117824 */ /* 0x000fe200028e0627 */
[C---:B----4-:R-:W-:Y:S02]  /*21050*/  PRMT R21, R4.reuse, 0x7772, RZ ;  /* 0x0000777204157816 */ /* 0x050fe400000000ff */
[----:B------:R-:W-:Y:S01]  /*21060*/  PRMT R73, R4, 0x7773, RZ ;  /* 0x0000777304497816 */ /* 0x000fe200000000ff */
[----:B------:R-:W-:Y:S01]  /*21070*/  IMAD.X R19, R77, 0x1, R2, P6 ;  /* 0x000000014d137824 */ /* 0x000fe200030e0602 */
[----:B------:R-:W-:Y:S01]  /*21080*/  PRMT R75, R24, 0x7770, RZ ;  /* 0x00007770184b7816 */ /* 0x000fe200000000ff */
[----:B------:R0:W-:Y:S01]  /*21090*/  @P3 STG.E.U8 desc[UR56][R22.64], R21 ;  /* 0x0000001516003986 */ /* 0x0001e2000c101138 */
[----:B------:R-:W-:Y:S01]  /*210a0*/  ISETP.LT.AND P3, PT, R139, UR6, !P1 ;  /* 0x000000068b007c0c */ /* 0x000fe2000cf61270 */
[----:B------:R-:W-:Y:S01]  /*210b0*/  VIADD R4, R248, 0xa ;  /* 0x0000000af8047836 */ /* 0x000fe20000000000 */
[----:B------:R-:W-:Y:S01]  /*210c0*/  ULDC UR6, c[0x0][0x228] ;  /* 0x00008a0000067ab9 */ /* 0x000fe20000000800 */
[----:B------:R1:W-:Y:S01]  /*210d0*/  @P2 STG.E.U8 desc[UR56][R16.64], R73 ;  /* 0x0000004910002986 */ /* 0x0003e2000c101138 */
[----:B------:R-:W-:-:S03]  /*210e0*/  IADD3 R20, P2, R53, R3, RZ ;  /* 0x0000000335147210 */ /* 0x000fc60007f5e0ff */
[----:B------:R4:W-:Y:S01]  /*210f0*/  @P4 STG.E.U8 desc[UR56][R18.64], R75 ;  /* 0x0000004b12004986 */ /* 0x0009e2000c101138 */
[----:B------:R-:W-:Y:S01]  /*21100*/  ISETP.LT.AND P4, PT, R137, UR8, !P1 ;  /* 0x0000000889007c0c */ /* 0x000fe2000cf81270 */
[----:B------:R-:W-:Y:S01]  /*21110*/  ULDC UR8, c[0x0][0x228] ;  /* 0x00008a0000087ab9 */ /* 0x000fe20000000800 */
[----:B------:R-:W-:Y:S01]  /*21120*/  ISETP.LT.AND P1, PT, R135, UR10, !P1 ;  /* 0x0000000a87007c0c */ /* 0x000fe2000cf21270 */
[----:B0-----:R-:W-:Y:S01]  /*21130*/  IMAD.X R21, R77, 0x1, R52, P2 ;  /* 0x000000014d157824 */ /* 0x001fe200010e0634 */
[C---:B------:R-:W-:Y:S01]  /*21140*/  IADD3 R22, P6, R53.reuse, R37, RZ ;  /* 0x0000002535167210 */ /* 0x040fe20007fde0ff */
[----:B------:R-:W-:Y:S01]  /*21150*/  ULDC UR10, c[0x0][0x228] ;  /* 0x00008a00000a7ab9 */ /* 0x000fe20000000800 */
[----:B-1----:R-:W-:Y:S02]  /*21160*/  IADD3 R16, P5, R53, R38, RZ ;  /* 0x0000002635107210 */ /* 0x002fe40007fbe0ff */
[----:B------:R-:W-:Y:S01]  /*21170*/  ISETP.GE.AND P2, PT, R4, UR4, PT ;  /* 0x0000000404007c0c */ /* 0x000fe2000bf46270 */
[----:B------:R-:W-:Y:S01]  /*21180*/  ULDC UR4, c[0x0][0x248] ;  /* 0x0000920000047ab9 */ /* 0x000fe20000000800 */
[C---:B----4-:R-:W-:Y:S01]  /*21190*/  PRMT R75, R24.reuse, 0x7771, RZ ;  /* 0x00007771184b7816 */ /* 0x050fe200000000ff */
[----:B------:R-:W-:Y:S01]  /*211a0*/  IMAD.X R17, R77, 0x1, R36, P5 ;  /* 0x000000014d117824 */ /* 0x000fe200028e0624 */
[C---:B------:R-:W-:Y:S01]  /*211b0*/  PRMT R73, R24.reuse, 0x7772, RZ ;  /* 0x0000777218497816 */ /* 0x040fe200000000ff */
[----:B------:R-:W-:Y:S01]  /*211c0*/  VIADD R53, R53, UR4 ;  /* 0x0000000435357c36 */ /* 0x000fe20008000000 */
[----:B------:R-:W-:Y:S01]  /*211d0*/  PRMT R19, R24, 0x7773, RZ ;  /* 0x0000777318137816 */ /* 0x000fe200000000ff */
[----:B------:R-:W-:Y:S01]  /*211e0*/  IMAD.X R23, R77, 0x1, R39, P6 ;  /* 0x000000014d177824 */ /* 0x000fe200030e0627 */
[----:B------:R-:W-:Y:S01]  /*211f0*/  @P3 STG.E.U8 desc[UR56][R20.64], R75 ;  /* 0x0000004b14003986 */ /* 0x000fe2000c101138 */
[----:B------:R-:W-:Y:S01]  /*21200*/  VIADD R4, R248, 0xb ;  /* 0x0000000bf8047836 */ /* 0x000fe20000000000 */
[----:B------:R-:W-:Y:S01]  /*21210*/  SHF.R.S32.HI R79, RZ, 0x1f, R53 ;  /* 0x0000001fff4f7819 */ /* 0x000fe20000011435 */
[----:B------:R-:W-:Y:S01]  /*21220*/  ULDC UR4, c[0x0][0x22c] ;  /* 0x00008b0000047ab9 */ /* 0x000fe20000000800 */
[----:B------:R0:W-:Y:S01]  /*21230*/  @P4 STG.E.U8 desc[UR56][R16.64], R73 ;  /* 0x0000004910004986 */ /* 0x0001e2000c101138 */
[----:B------:R-:W-:Y:S01]  /*21240*/  ISETP.LT.AND P4, PT, R141, UR6, !P2 ;  /* 0x000000068d007c0c */ /* 0x000fe2000d781270 */
[----:B------:R-:W-:Y:S01]  /*21250*/  ULDC UR6, c[0x0][0x22c] ;  /* 0x00008b0000067ab9 */ /* 0x000fe20000000800 */
[----:B------:R-:W-:Y:S01]  /*21260*/  IADD3 R18, P3, R53, R3, RZ ;  /* 0x0000000335127210 */ /* 0x000fe20007f7e0ff */
[----:B------:R1:W-:Y:S01]  /*21270*/  @P1 STG.E.U8 desc[UR56][R22.64], R19 ;  /* 0x0000001316001986 */ /* 0x0003e2000c101138 */
[----:B------:R-:W-:Y:S01]  /*21280*/  ISETP.LT.AND P1, PT, R139, UR8, !P2 ;  /* 0x000000088b007c0c */ /* 0x000fe2000d721270 */
[----:B------:R-:W-:Y:S01]  /*21290*/  ULDC UR8, c[0x0][0x228] ;  /* 0x00008a0000087ab9 */ /* 0x000fe20000000800 */
[----:B------:R-:W-:Y:S01]  /*212a0*/  ISETP.LT.AND P5, PT, R137, UR10, !P2 ;  /* 0x0000000a89007c0c */ /* 0x000fe2000d7a1270 */
[----:B------:R-:W-:Y:S01]  /*212b0*/  ULDC UR10, c[0x0][0x228] ;  /* 0x00008a00000a7ab9 */ /* 0x000fe20000000800 */
[----:B0-----:R-:W-:-:S02]  /*212c0*/  IADD3 R16, P6, R53, R0, RZ ;  /* 0x0000000035107210 */ /* 0x001fc40007fde0ff */
[----:B------:R-:W-:-:S03]  /*212d0*/  PRMT R77, R5, 0x7770, RZ ;  /* 0x00007770054d7816 */ /* 0x000fc600000000ff */
[----:B------:R-:W-:Y:S01]  /*212e0*/  IMAD.X R17, R79, 0x1, R2, P6 ;  /* 0x000000014f117824 */ /* 0x000fe200030e0602 */
[----:B------:R-:W-:Y:S01]  /*212f0*/  IADD3 R20, P6, R53, R38, RZ ;  /* 0x0000002635147210 */ /* 0x000fe20007fde0ff */
[----:B-1----:R-:W-:Y:S01]  /*21300*/  IMAD.X R19, R79, 0x1, R52, P3 ;  /* 0x000000014f137824 */ /* 0x002fe200018e0634 */
[----:B------:R-:W-:Y:S01]  /*21310*/  ISETP.GE.AND P3, PT, R4, UR4, PT ;  /* 0x0000000404007c0c */ /* 0x000fe2000bf66270 */
[----:B------:R-:W-:Y:S01]  /*21320*/  ULDC UR4, c[0x0][0x248] ;  /* 0x0000920000047ab9 */ /* 0x000fe20000000800 */
[----:B------:R-:W-:Y:S01]  /*21330*/  PRMT R75, R5, 0x7771, RZ ;  /* 0x00007771054b7816 */ /* 0x000fe200000000ff */
[----:B------:R-:W-:Y:S01]  /*21340*/  IMAD.X R21, R79, 0x1, R36, P6 ;  /* 0x000000014f157824 */ /* 0x000fe200030e0624 */
[----:B------:R-:W-:Y:S01]  /*21350*/  PRMT R73, R5, 0x7772, RZ ;  /* 0x0000777205497816 */ /* 0x000fe200000000ff */
[----:B------:R-:W-:Y:S01]  /*21360*/  VIADD R23, R53, UR4 ;  /* 0x0000000435177c36 */ /* 0x000fe20008000000 */
[----:B------:R-:W-:Y:S01]  /*21370*/  ISETP.LT.AND P2, PT, R135, UR8, !P2 ;  /* 0x0000000887007c0c */ /* 0x000fe2000d741270 */
[----:B------:R0:W-:Y:S01]  /*21380*/  @P4 STG.E.U8 desc[UR56][R16.64], R77 ;  /* 0x0000004d10004986 */ /* 0x0001e2000c101138 */
[----:B------:R-:W-:Y:S01]  /*21390*/  ISETP.LT.AND P4, PT, R141, UR10, !P3 ;  /* 0x0000000a8d007c0c */ /* 0x000fe2000df81270 */
[----:B------:R-:W-:Y:S01]  /*213a0*/  VIADD R22, R248, 0xc ;  /* 0x0000000cf8167836 */ /* 0x000fe20000000000 */
[----:B------:R-:W-:Y:S01]  /*213b0*/  ULDC UR4, c[0x0][0x248] ;  /* 0x0000920000047ab9 */ /* 0x000fe20000000800 */
[----:B------:R1:W-:Y:S01]  /*213c0*/  @P1 STG.E.U8 desc[UR56][R18.64], R75 ;  /* 0x0000004b12001986 */ /* 0x0003e2000c101138 */
[----:B------:R-:W-:Y:S01]  /*213d0*/  ULDC UR8, c[0x0][0x228] ;  /* 0x00008a0000087ab9 */ /* 0x000fe20000000800 */
[----:B------:R-:W-:-:S02]  /*213e0*/  ULDC UR10, c[0x0][0x228] ;  /* 0x00008a00000a7ab9 */ /* 0x000fc40000000800 */
[----:B------:R4:W-:Y:S01]  /*213f0*/  @P5 STG.E.U8 desc[UR56][R20.64], R73 ;  /* 0x0000004914005986 */ /* 0x0009e2000c101138 */
[----:B------:R-:W-:Y:S02]  /*21400*/  ISETP.LT.AND P5, PT, R139, UR12, !P3 ;  /* 0x0000000c8b007c0c */ /* 0x000fe4000dfa1270 */
[----:B0-----:R-:W-:Y:S02]  /*21410*/  IADD3 R16, P6, R53, R37, RZ ;  /* 0x0000002535107210 */ /* 0x001fe40007fde0ff */
[----:B------:R-:W-:Y:S01]  /*21420*/  SHF.R.S32.HI R77, RZ, 0x1f, R23 ;  /* 0x0000001fff4d7819 */ /* 0x000fe20000011417 */
[C---:B------:R-:W-:Y:S01]  /*21430*/  VIADD R24, R23.reuse, UR4 ;  /* 0x0000000417187c36 */ /* 0x040fe20008000000 */
[----:B-1----:R-:W-:Y:S01]  /*21440*/  IADD3 R18, P1, R23, R0, RZ ;  /* 0x0000000017127210 */ /* 0x002fe20007f3e0ff */
[--C-:B------:R-:W-:Y:S01]  /*21450*/  IMAD.X R17, R79, 0x1, R39.reuse, P6 ;  /* 0x000000014f117824 */ /* 0x100fe200030e0627 */
[----:B------:R-:W-:Y:S01]  /*21460*/  PRMT R53, R5, 0x7773, RZ ;  /* 0x0000777305357816 */ /* 0x000fe200000000ff */
[----:B------:R-:W-:Y:S01]  /*21470*/  ULDC UR4, c[0x0][0x22c] ;  /* 0x00008b0000047ab9 */ /* 0x000fe20000000800 */
[----:B------:R-:W-:Y:S01]  /*21480*/  IADD3 R4, P6, R23, R3, RZ ;  /* 0x0000000317047210 */ /* 0x000fe20007fde0ff */
[----:B------:R-:W-:Y:S01]  /*21490*/  IMAD.X R19, R77, 0x1, R2, P1 ;  /* 0x000000014d137824 */ /* 0x000fe200008e0602 */
[----:B------:R-:W-:Y:S01]  /*214a0*/  ISETP.GE.AND P1, PT, R22, UR6, PT ;  /* 0x0000000616007c0c */ /* 0x000fe2000bf26270 */
[----:B------:R-:W-:Y:S01]  /*214b0*/  ULDC UR6, c[0x0][0x228] ;  /* 0x00008a0000067ab9 */ /* 0x000fe20000000800 */
[----:B------:R-:W-:Y:S01]  /*214c0*/  PRMT R75, R25, 0x7770, RZ ;  /* 0x00007770194b7816 */ /* 0x000fe200000000ff */
[----:B------:R0:W-:Y:S01]  /*214d0*/  @P2 STG.E.U8 desc[UR56][R16.64], R53 ;  /* 0x0000003510002986 */ /* 0x0001e2000c101138 */
[----:B------:R-:W-:Y:S01]  /*214e0*/  IMAD.X R5, R77, 0x1, R52, P6 ;  /* 0x000000014d057824 */ /* 0x000fe200030e0634 */
[----:B----4-:R-:W-:Y:S01]  /*214f0*/  PRMT R73, R25, 0x7771, RZ ;  /* 0x0000777119497816 */ /* 0x010fe200000000ff */
[----:B------:R-:W-:Y:S01]  /*21500*/  ULDC UR12, c[0x0][0x228] ;  /* 0x00008a00000c7ab9 */ /* 0x000fe20000000800 */
[----:B------:R-:W-:Y:S01]  /*21510*/  ISETP.LT.AND P2, PT, R137, UR6, !P3 ;  /* 0x0000000689007c0c */ /* 0x000fe2000df41270 */
[----:B------:R-:W-:Y:S01]  /*21520*/  ULDC UR6, c[0x0][0x228] ;  /* 0x00008a0000067ab9 */ /* 0x000fe20000000800 */
[----:B------:R-:W-:Y:S01]  /*21530*/  IADD3 R20, P6, R23, R38, RZ ;  /* 0x0000002617147210 */ /* 0x000fe20007fde0ff */
[----:B------:R1:W-:Y:S01]  /*21540*/  @P4 STG.E.U8 desc[UR56][R18.64], R75 ;  /* 0x0000004b12004986 */ /* 0x0003e2000c101138 */
[----:B------:R-:W-:Y:S01]  /*21550*/  ISETP.LT.AND P3, PT, R135, UR6, !P3 ;  /* 0x0000000687007c0c */ /* 0x000fe2000df61270 */
[----:B------:R-:W-:Y:S01]  /*21560*/  ULDC UR6, c[0x0][0x228] ;  /* 0x00008a0000067ab9 */ /* 0x000fe20000000800 */
[----:B------:R-:W-:Y:S01]  /*21570*/  ISETP.LT.AND P4, PT, R141, UR8, !P1 ;  /* 0x000000088d007c0c */ /* 0x000fe2000cf81270 */
[----:B------:R4:W-:Y:S01]  /*21580*/  @P5 STG.E.U8 desc[UR56][R4.64], R73 ;  /* 0x0000004904005986 */ /* 0x0009e2000c101138 */
[----:B0-----:R-:W-:Y:S01]  /*21590*/  IADD3 R16, P5, R23, R37, RZ ;  /* 0x0000002517107210 */ /* 0x001fe20007fbe0ff */
[C---:B------:R-:W-:Y:S01]  /*215a0*/  IMAD.X R21, R77.reuse, 0x1, R36, P6 ;  /* 0x000000014d157824 */ /* 0x040fe200030e0624 */
[----:B------:R-:W-:Y:S01]  /*215b0*/  SHF.R.S32.HI R53, RZ, 0x1f, R24 ;  /* 0x0000001fff357819 */ /* 0x000fe20000011418 */
[----:B------:R-:W-:Y:S01]  /*215c0*/  ULDC UR8, c[0x0][0x228] ;  /* 0x00008a0000087ab9 */ /* 0x000fe20000000800 */
[----:B------:R-:W-:Y:S01]  /*215d0*/  PRMT R23, R6, 0x7770, RZ ;  /* 0x0000777006177816 */ /* 0x000fe200000000ff */
[----:B------:R-:W-:Y:S01]  /*215e0*/  IMAD.X R17, R77, 0x1, R39, P5 ;  /* 0x000000014d117824 */ /* 0x000fe200028e0627 */
[----:B-1----:R-:W-:-:S02]  /*215f0*/  PRMT R19, R25, 0x7772, RZ ;  /* 0x0000777219137816 */ /* 0x002fc400000000ff */
[----:B----4-:R-:W-:Y:S02]  /*21600*/  IADD3 R4, P6, R24, R0, RZ ;  /* 0x0000000018047210 */ /* 0x010fe40007fde0ff */
[----:B------:R-:W-:-:S03]  /*21610*/  PRMT R25, R25, 0x7773, RZ ;  /* 0x0000777319197816 */ /* 0x000fc600000000ff */
[----:B------:R-:W-:Y:S01]  /*21620*/  IMAD.X R5, R53, 0x1, R2, P6 ;  /* 0x0000000135057824 */ /* 0x000fe200030e0602 */
[----:B------:R0:W-:Y:S01]  /*21630*/  @P2 STG.E.U8 desc[UR56][R20.64], R19 ;  /* 0x0000001314002986 */ /* 0x0001e2000c101138 */
[----:B------:R-:W-:Y:S01]  /*21640*/  IADD3 R18, P2, R24, R3, RZ ;  /* 0x0000000318127210 */ /* 0x000fe20007f5e0ff */
[----:B------:R-:W-:Y:S02]  /*21650*/  VIADD R22, R248, 0xd ;  /* 0x0000000df8167836 */ /* 0x000fe40000000000 */
[----:B------:R1:W-:Y:S01]  /*21660*/  @P3 STG.E.U8 desc[UR56][R16.64], R25 ;  /* 0x0000001910003986 */ /* 0x0003e2000c101138 */
[----:B------:R-:W-:Y:S01]  /*21670*/  ISETP.LT.AND P3, PT, R139, UR6, !P1 ;  /* 0x000000068b007c0c */ /* 0x000fe2000cf61270 */
[----:B------:R-:W-:Y:S02]  /*21680*/  ULDC UR6, c[0x0][0x228] ;  /* 0x00008a0000067ab9 */ /* 0x000fe40000000800 */
[----:B------:R4:W-:Y:S01]  /*21690*/  @P4 STG.E.U8 desc[UR56][R4.64], R23 ;  /* 0x0000001704004986 */ /* 0x0009e2000c101138 */
[----:B------:R-:W-:Y:S01]  /*216a0*/  ISETP.LT.AND P4, PT, R137, UR8, !P1 ;  /* 0x0000000889007c0c */ /* 0x000fe2000cf81270 */
[----:B------:R-:W-:Y:S01]  /*216b0*/  ULDC UR8, c[0x0][0x228] ;  /* 0x00008a0000087ab9 */ /* 0x000fe20000000800 */
[----:B------:R-:W-:Y:S01]  /*216c0*/  ISETP.LT.AND P1, PT, R135, UR10, !P1 ;  /* 0x0000000a87007c0c */ /* 0x000fe2000cf21270 */
[----:B0-----:R-:W-:Y:S01]  /*216d0*/  IMAD.X R19, R53, 0x1, R52, P2 ;  /* 0x0000000135137824 */ /* 0x001fe200010e0634 */
[C---:B------:R-:W-:Y:S01]  /*216e0*/  IADD3 R20, P6, R24.reuse, R37, RZ ;  /* 0x0000002518147210 */ /* 0x040fe20007fde0ff */
[----:B------:R-:W-:Y:S01]  /*216f0*/  ULDC UR10, c[0x0][0x228] ;  /* 0x00008a00000a7ab9 */ /* 0x000fe20000000800 */
[----:B-1----:R-:W-:-:S02]  /*21700*/  IADD3 R16, P5, R24, R38, RZ ;  /* 0x0000002618107210 */ /* 0x002fc40007fbe0ff */
[----:B------:R-:W-:Y:S01]  /*21710*/  ISETP.GE.AND P2, PT, R22, UR4, PT ;  /* 0x0000000416007c0c */ /* 0x000fe2000bf46270 */
[----:B------:R-:W-:Y:S01]  /*21720*/  ULDC UR4, c[0x0][0x248] ;  /* 0x0000920000047ab9 */ /* 0x000fe20000000800 */
[C---:B------:R-:W-:Y:S01]  /*21730*/  PRMT R25, R6.reuse, 0x7771, RZ ;  /* 0x0000777106197816 */ /* 0x040fe200000000ff */
[C---:B------:R-:W-:Y:S01]  /*21740*/  IMAD.X R17, R53.reuse, 0x1, R36, P5 ;  /* 0x0000000135117824 */ /* 0x040fe200028e0624 */
[----:B----4-:R-:W-:Y:S01]  /*21750*/  PRMT R5, R6, 0x7772, RZ ;  /* 0x0000777206057816 */ /* 0x010fe200000000ff */
[----:B------:R-:W-:Y:S01]  /*21760*/  VIADD R24, R24, UR4 ;  /* 0x0000000418187c36 */ /* 0x000fe20008000000 */
[----:B------:R-:W-:Y:S01]  /*21770*/  PRMT R23, R6, 0x7773, RZ ;  /* 0x0000777306177816 */ /* 0x000fe200000000ff */
[----:B------:R-:W-:Y:S01]  /*21780*/  IMAD.X R21, R53, 0x1, R39, P6 ;  /* 0x0000000135157824 */ /* 0x000fe200030e0627 */
[----:B------:R0:W-:Y:S01]  /*21790*/  @P3 STG.E.U8 desc[UR56][R18.64], R25 ;  /* 0x0000001912003986 */ /* 0x0001e2000c101138 */
[----:B------:R-:W-:Y:S01]  /*217a0*/  ISETP.LT.AND P5, PT, R137, UR10, !P2 ;  /* 0x0000000a89007c0c */ /* 0x000fe2000d7a1270 */
[----:B------:R-:W-:Y:S01]  /*217b0*/  ULDC UR4, c[0x0][0x22c] ;  /* 0x00008b0000047ab9 */ /* 0x000fe20000000800 */
[----:B------:R-:W-:Y:S01]  /*217c0*/  SHF.R.S32.HI R73, RZ, 0x1f, R24 ;  /* 0x0000001fff497819 */ /* 0x000fe20000011418 */
[----:B------:R1:W-:Y:S01]  /*217d0*/  @P4 STG.E.U8 desc[UR56][R16.64], R5 ;  /* 0x0000000510004986 */ /* 0x0003e2000c101138 */
[----:B------:R-:W-:Y:S01]  /*217e0*/  IADD3 R4, P6, R24, R0, RZ ;  /* 0x0000000018047210 */ /* 0x000fe20007fde0ff */
[----:B------:R-:W-:Y:S01]  /*217f0*/  VIADD R6, R248, 0xe ;  /* 0x0000000ef8067836 */ /* 0x000fe20000000000 */
[----:B------:R-:W-:Y:S01]  /*21800*/  ISETP.LT.AND P4, PT, R141, UR6, !P2 ;  /* 0x000000068d007c0c */ /* 0x000fe2000d781270 */
[----:B------:R4:W-:Y:S01]  /*21810*/  @P1 STG.E.U8 desc[UR56][R20.64], R23 ;  /* 0x0000001714001986 */ /* 0x0009e2000c101138 */
[----:B------:R-:W-:Y:S01]  /*21820*/  ISETP.LT.AND P3, PT, R139, UR8, !P2 ;  /* 0x000000088b007c0c */ /* 0x000fe2000d761270 */
[----:B------:R-:W-:Y:S01]  /*21830*/  ULDC UR8, c[0x0][0x228] ;  /* 0x00008a0000087ab9 */ /* 0x000fe20000000800 */
[C---:B------:R-:W-:Y:S01]  /*21840*/  PRMT R53, R26.reuse, 0x7770, RZ ;  /* 0x000077701a357816 */ /* 0x040fe200000000ff */
[----:B------:R-:W-:Y:S01]  /*21850*/  ULDC UR10, c[0x0][0x228] ;  /* 0x00008a00000a7ab9 */ /* 0x000fe20000000800 */
[----:B0-----:R-:W-:Y:S01]  /*21860*/  PRMT R25, R26, 0x7771, RZ ;  /* 0x000077711a197816 */ /* 0x001fe200000000ff */
[----:B------:R-:W-:Y:S01]  /*21870*/  ULDC UR6, c[0x0][0x22c] ;  /* 0x00008b0000067ab9 */ /* 0x000fe20000000800 */
[C---:B-1----:R-:W-:Y:S01]  /*21880*/  IADD3 R16, P1, R24.reuse, R3, RZ ;  /* 0x0000000318107210 */ /* 0x042fe20007f3e0ff */
[----:B------:R-:W-:Y:S01]  /*21890*/  IMAD.X R5, R73, 0x1, R2, P6 ;  /* 0x0000000149057824 */ /* 0x000fe200030e0602 */
[----:B------:R-:W-:-:S03]  /*218a0*/  IADD3 R18, P6, R24, R38, RZ ;  /* 0x0000002618127210 */ /* 0x000fc60007fde0ff */
[C---:B------:R-:W-:Y:S01]  /*218b0*/  IMAD.X R17, R73.reuse, 0x1, R52, P1 ;  /* 0x0000000149117824 */ /* 0x040fe200008e0634 */
[----:B------:R-:W-:Y:S01]  /*218c0*/  ISETP.GE.AND P1, PT, R6, UR4, PT ;  /* 0x0000000406007c0c */ /* 0x000fe2000bf26270 */
[----:B------:R-:W-:Y:S01]  /*218d0*/  ULDC UR4, c[0x0][0x248] ;  /* 0x0000920000047ab9 */ /* 0x000fe20000000800 */
[----:B------:R-:W-:Y:S01]  /*218e0*/  IMAD.X R19, R73, 0x1, R36, P6 ;  /* 0x0000000149137824 */ /* 0x000fe200030e0624 */
[----:B----4-:R-:W-:Y:S01]  /*218f0*/  PRMT R23, R26, 0x7772, RZ ;  /* 0x000077721a177816 */ /* 0x010fe200000000ff */
[----:B------:R-:W-:Y:S01]  /*21900*/  VIADD R21, R24, UR4 ;  /* 0x0000000418157c36 */ /* 0x000fe20008000000 */
[----:B------:R0:W-:Y:S01]  /*21910*/  @P4 STG.E.U8 desc[UR56][R4.64], R53 ;  /* 0x0000003504004986 */ /* 0x0001e2000c101138 */
[----:B------:R-:W-:Y:S01]  /*21920*/  ISETP.LT.AND P6, PT, R139, UR12, !P1 ;  /* 0x0000000c8b007c0c */ /* 0x000fe2000cfc1270 */
[----:B------:R-:W-:Y:S01]  /*21930*/  VIADD R6, R248, 0xf ;  /* 0x0000000ff8067836 */ /* 0x000fe20000000000 */
[----:B------:R-:W-:Y:S01]  /*21940*/  ULDC UR4, c[0x0][0x248] ;  /* 0x0000920000047ab9 */ /* 0x000fe20000000800 */
[----:B------:R1:W-:Y:S01]  /*21950*/  @P3 STG.E.U8 desc[UR56][R16.64], R25 ;  /* 0x0000001910003986 */ /* 0x0003e2000c101138 */
[----:B------:R-:W-:Y:S01]  /*21960*/  SHF.R.S32.HI R75, RZ, 0x1f, R21 ;  /* 0x0000001fff4b7819 */ /* 0x000fe20000011415 */
[----:B------:R-:W-:-:S02]  /*21970*/  ULDC UR12, c[0x0][0x228] ;  /* 0x00008a00000c7ab9 */ /* 0x000fc40000000800 */
[----:B------:R4:W-:Y:S01]  /*21980*/  @P5 STG.E.U8 desc[UR56][R18.64], R23 ;  /* 0x0000001712005986 */ /* 0x0009e2000c101138 */
[----:B------:R-:W-:Y:S01]  /*21990*/  ISETP.LT.AND P3, PT, R135, UR8, !P2 ;  /* 0x0000000887007c0c */ /* 0x000fe2000d761270 */
[----:B------:R-:W-:Y:S01]  /*219a0*/  ULDC UR8, c[0x0][0x228] ;  /* 0x00008a0000087ab9 */ /* 0x000fe20000000800 */
[----:B------:R-:W-:Y:S02]  /*219b0*/  ISETP.LT.AND P4, PT, R141, UR10, !P1 ;  /* 0x0000000a8d007c0c */ /* 0x000fe4000cf81270 */
[----:B0-----:R-:W-:Y:S01]  /*219c0*/  PRMT R53, R26, 0x7773, RZ ;  /* 0x000077731a357816 */ /* 0x001fe200000000ff */
[C---:B------:R-:W-:Y:S01]  /*219d0*/  VIADD R22, R21.reuse, UR4 ;  /* 0x0000000415167c36 */ /* 0x040fe20008000000 */
[----:B-1----:R-:W-:Y:S01]  /*219e0*/  IADD3 R16, P5, R21, R0, RZ ;  /* 0x0000000015107210 */ /* 0x002fe20007fbe0ff */
[----:B------:R-:W-:Y:S01]  /*219f0*/  ULDC UR10, c[0x0][0x228] ;  /* 0x00008a00000a7ab9 */ /* 0x000fe20000000800 */
[----:B------:R-:W-:Y:S01]  /*21a00*/  IADD3 R4, P2, R24, R37, RZ ;  /* 0x0000002518047210 */ /* 0x000fe20007f5e0ff */
[----:B------:R-:W-:-:S02]  /*21a10*/  ULDC UR4, c[0x0][0x22c] ;  /* 0x00008b0000047ab9 */ /* 0x000fc40000000800 */
[----:B------:R-:W-:Y:S01]  /*21a20*/  IMAD.X R17, R75, 0x1, R2, P5 ;  /* 0x000000014b117824 */ /* 0x000fe200028e0602 */
[----:B----4-:R-:W-:Y:S01]  /*21a30*/  IADD3 R18, P5, R21, R3, RZ ;  /* 0x0000000315127210 */ /* 0x010fe20007fbe0ff */
[----:B------:R-:W-:Y:S01]  /*21a40*/  IMAD.X R5, R73, 0x1, R39, P2 ;  /* 0x0000000149057824 */ /* 0x000fe200010e0627 */
[C---:B------:R-:W-:Y:S02]  /*21a50*/  PRMT R23, R7.reuse, 0x7770, RZ ;  /* 0x0000777007177816 */ /* 0x040fe400000000ff */
[----:B------:R-:W-:Y:S01]  /*21a60*/  PRMT R25, R7, 0x7771, RZ ;  /* 0x0000777107197816 */ /* 0x000fe200000000ff */
[----:B------:R-:W-:Y:S01]  /*21a70*/  IMAD.X R19, R75, 0x1, R52, P5 ;  /* 0x000000014b137824 */ /* 0x000fe200028e0634 */
[----:B------:R-:W-:Y:S01]  /*21a80*/  ISETP.GE.AND P2, PT, R6, UR6, PT ;  /* 0x0000000606007c0c */ /* 0x000fe2000bf46270 */
[----:B------:R0:W-:Y:S01]  /*21a90*/  @P3 STG.E.U8 desc[UR56][R4.64], R53 ;  /* 0x0000003504003986 */ /* 0x0001e2000c101138 */
[----:B------:R-:W-:-:S03]  /*21aa0*/  ULDC UR6, c[0x0][0x228] ;  /* 0x00008a0000067ab9 */ /* 0x000fc60000000800 */
[----:B------:R-:W-:Y:S01]  /*21ab0*/  @P4 STG.E.U8 desc[UR56][R16.64], R23 ;  /* 0x0000001710004986 */ /* 0x000fe2000c101138 */
[----:B------:R-:W-:Y:S01]  /*21ac0*/  ISETP.LT.AND P3, PT, R137, UR6, !P1 ;  /* 0x0000000689007c0c */ /* 0x000fe2000cf61270 */
[----:B------:R-:W-:Y:S02]  /*21ad0*/  ULDC UR6, c[0x0][0x228] ;  /* 0x00008a0000067ab9 */ /* 0x000fe40000000800 */
[----:B------:R1:W-:Y:S01]  /*21ae0*/  @P6 STG.E.U8 desc[UR56][R18.64], R25 ;  /* 0x0000001912006986 */ /* 0x0003e2000c101138 */
[----:B------:R-:W-:Y:S02]  /*21af0*/  IADD3 R20, P6, R21, R38, RZ ;  /* 0x0000002615147210 */ /* 0x000fe40007fde0ff */
[----:B------:R-:W-:Y:S01]  /*21b00*/  ISETP.LT.AND P1, PT, R135, UR8, !P1 ;  /* 0x0000000887007c0c */ /* 0x000fe2000cf21270 */
[----:B------:R-:W-:Y:S01]  /*21b10*/  ULDC UR8, c[0x0][0x228] ;  /* 0x00008a0000087ab9 */ /* 0x000fe20000000800 */
[----:B------:R-:W-:Y:S01]  /*21b20*/  ISETP.LT.AND P4, PT, R141, UR6, !P2 ;  /* 0x000000068d007c0c */ /* 0x000fe2000d781270 */
[----:B------:R-:W-:Y:S01]  /*21b30*/  ULDC UR6, c[0x0][0x228] ;  /* 0x00008a0000067ab9 */ /* 0x000fe20000000800 */
[----:B0-----:R-:W-:Y:S01]  /*21b40*/  IADD3 R4, P5, R21, R37, RZ ;  /* 0x0000002515047210 */ /* 0x001fe20007fbe0ff */
[----:B------:R-:W-:Y:S01]  /*21b50*/  IMAD.X R21, R75, 0x1, R36, P6 ;  /* 0x000000014b157824 */ /* 0x000fe200030e0624 */
[----:B------:R-:W-:-:S02]  /*21b60*/  SHF.R.S32.HI R53, RZ, 0x1f, R22 ;  /* 0x0000001fff357819 */ /* 0x000fc40000011416 */
[----:B------:R-:W-:Y:S01]  /*21b70*/  IADD3 R6, P6, R22, R0, RZ ;  /* 0x0000000016067210 */ /* 0x000fe20007fde0ff */
[----:B------:R-:W-:Y:S01]  /*21b80*/  IMAD.X R5, R75, 0x1, R39, P5 ;  /* 0x000000014b057824 */ /* 0x000fe200028e0627 */
[C---:B-1----:R-:W-:Y:S02]  /*21b90*/  PRMT R19, R7.reuse, 0x7772, RZ ;  /* 0x0000777207137816 */ /* 0x042fe400000000ff */
[----:B------:R-:W-:Y:S01]  /*21ba0*/  PRMT R23, R7, 0x7773, RZ ;  /* 0x0000777307177816 */ /* 0x000fe200000000ff */
[----:B------:R-:W-:Y:S01]  /*21bb0*/  IMAD.X R7, R53, 0x1, R2, P6 ;  /* 0x0000000135077824 */ /* 0x000fe200030e0602 */
[----:B------:R-:W-:Y:S01]  /*21bc0*/  PRMT R25, R27, 0x7770, RZ ;  /* 0x000077701b197816 */ /* 0x000fe200000000ff */
[----:B------:R-:W-:Y:S01]  /*21bd0*/  @P3 STG.E.U8 desc[UR56][R20.64], R19 ;  /* 0x0000001314003986 */ /* 0x000fe2000c101138 */
[----:B------:R-:W-:Y:S01]  /*21be0*/  ISETP.LT.AND P5, PT, R139, UR6, !P2 ;  /* 0x000000068b007c0c */ /* 0x000fe2000d7a1270 */
[----:B------:R-:W-:Y:S01]  /*21bf0*/  VIADD R17, R248, 0x10 ;  /* 0x00000010f8117836 */ /* 0x000fe20000000000 */
[----:B------:R-:W-:Y:S01]  /*21c00*/  IADD3 R16, P3, R22, R3, RZ ;  /* 0x0000000316107210 */ /* 0x000fe20007f7e0ff */
[----:B------:R0:W-:Y:S01]  /*21c10*/  @P1 STG.E.U8 desc[UR56][R4.64], R23 ;  /* 0x0000001704001986 */ /* 0x0001e2000c101138 */
[----:B------:R-:W-:-:S03]  /*21c20*/  ULDC UR6, c[0x0][0x228] ;  /* 0x00008a0000067ab9 */ /* 0x000fc60000000800 */
[----:B------:R1:W-:Y:S01]  /*21c30*/  @P4 STG.E.U8 desc[UR56][R6.64], R25 ;  /* 0x0000001906004986 */ /* 0x0003e2000c101138 */
[----:B------:R-:W-:Y:S01]  /*21c40*/  ISETP.LT.AND P4, PT, R137, UR8, !P2 ;  /* 0x0000000889007c0c */ /* 0x000fe2000d781270 */
[----:B------:R-:W-:Y:S01]  /*21c50*/  ULDC UR8, c[0x0][0x228] ;  /* 0x00008a0000087ab9 */ /* 0x000fe20000000800 */
[----:B------:R-:W-:Y:S01]  /*21c60*/  ISETP.LT.AND P2, PT, R135, UR10, !P2 ;  /* 0x0000000a87007c0c */ /* 0x000fe2000d741270 */
[----:B------:R-:W-:Y:S01]  /*21c70*/  ULDC UR10, c[0x0][0x228] ;  /* 0x00008a00000a7ab9 */ /* 0x000fe20000000800 */
[----:B------:R-:W-:Y:S02]  /*21c80*/  ISETP.GE.AND P1, PT, R17, UR4, PT ;  /* 0x0000000411007c0c */ /* 0x000fe4000bf26270 */
[C---:B0-----:R-:W-:Y:S01]  /*21c90*/  IADD3 R4, P6, R22.reuse, R38, RZ ;  /* 0x0000002616047210 */ /* 0x041fe20007fde0ff */
[----:B------:R-:W-:Y:S01]  /*21ca0*/  IMAD.X R17, R53, 0x1, R52, P3 ;  /* 0x0000000135117824 */ /* 0x000fe200018e0634 */
[----:B------:R-:W-:Y:S01]  /*21cb0*/  PRMT R21, R27, 0x7771, RZ ;  /* 0x000077711b157816 */ /* 0x000fe200000000ff */
[----:B------:R-:W-:Y:S01]  /*21cc0*/  ULDC UR4, c[0x0][0x248] ;  /* 0x0000920000047ab9 */ /* 0x000fe20000000800 */
[----:B-1----:R-:W-:Y:S01]  /*21cd0*/  IADD3 R6, P3, R22, R37, RZ ;  /* 0x0000002516067210 */ /* 0x002fe20007f7e0ff */
[----:B------:R-:W-:Y:S01]  /*21ce0*/  IMAD.X R5, R53, 0x1, R36, P6 ;  /* 0x0000000135057824 */ /* 0x000fe200030e0624 */
[----:B------:R-:W-:-:S02]  /*21cf0*/  PRMT R19, R27, 0x7773, RZ ;  /* 0x000077731b137816 */ /* 0x000fc400000000ff */
[----:B------:R-:W-:Y:S01]  /*21d00*/  PRMT R27, R27, 0x7772, RZ ;  /* 0x000077721b1b7816 */ /* 0x000fe200000000ff */
[----:B------:R-:W-:Y:S01]  /*21d10*/  IMAD.X R7, R53, 0x1, R39, P3 ;  /* 0x0000000135077824 */ /* 0x000fe200018e0627 */
[----:B------:R-:W-:Y:S01]  /*21d20*/  @P5 STG.E.U8 desc[UR56][R16.64], R21 ;  /* 0x0000001510005986 */ /* 0x000fe2000c101138 */
[----:B------:R-:W-:Y:S01]  /*21d30*/  VIADD R22, R22, UR4 ;  /* 0x0000000416167c36 */ /* 0x000fe20008000000 */
[----:B------:R-:W-:Y:S01]  /*21d40*/  ISETP.LT.AND P3, PT, R139, UR8, !P1 ;  /* 0x000000088b007c0c */ /* 0x000fe2000cf61270 */
[----:B------:R-:W-:Y:S01]  /*21d50*/  VIADD R18, R248, 0x11 ;  /* 0x00000011f8127836 */ /* 0x000fe20000000000 */
[----:B------:R0:W-:Y:S01]  /*21d60*/  @P4 STG.E.U8 desc[UR56][R4.64], R27 ;  /* 0x0000001b04004986 */ /* 0x0001e2000c101138 */
[----:B------:R-:W-:Y:S01]  /*21d70*/  ISETP.LT.AND P4, PT, R141, UR6, !P1 ;  /* 0x000000068d007c0c */ /* 0x000fe2000cf81270 */
[----:B------:R-:W-:Y:S01]  /*21d80*/  ULDC UR4, c[0x0][0x22c] ;  /* 0x00008b0000047ab9 */ /* 0x000fe20000000800 */
[----:B------:R-:W-:Y:S01]  /*21d90*/  SHF.R.S32.HI R53, RZ, 0x1f, R22 ;  /* 0x0000001fff357819 */ /* 0x000fe20000011416 */
[----:B------:R1:W-:Y:S01]  /*21da0*/  @P2 STG.E.U8 desc[UR56][R6.64], R19 ;  /* 0x0000001306002986 */ /* 0x0003e2000c101138 */
[----:B------:R-:W-:Y:S01]  /*21db0*/  ISETP.LT.AND P5, PT, R137, UR10, !P1 ;  /* 0x0000000a89007c0c */ /* 0x000fe2000cfa1270 */
[----:B------:R-:W-:Y:S01]  /*21dc0*/  ULDC UR8, c[0x0][0x228] ;  /* 0x00008a0000087ab9 */ /* 0x000fe20000000800 */
[C---:B------:R-:W-:Y:S01]  /*21dd0*/  PRMT R25, R28.reuse, 0x7770, RZ ;  /* 0x000077701c197816 */ /* 0x040fe200000000ff */
[----:B------:R-:W-:Y:S01]  /*21de0*/  ULDC UR10, c[0x0][0x228] ;  /* 0x00008a00000a7ab9 */ /* 0x000fe20000000800 */
[----:B------:R-:W-:Y:S01]  /*21df0*/  PRMT R23, R28, 0x7771, RZ ;  /* 0x000077711c177816 */ /* 0x000fe200000000ff */
[----:B------:R-:W-:Y:S01]  /*21e00*/  ULDC UR6, c[0x0][0x22c] ;  /* 0x00008b0000067ab9 */ /* 0x000fe20000000800 */
[----:B0-----:R-:W-:-:S02]  /*21e10*/  IADD3 R4, P6, R22, R0, RZ ;  /* 0x0000000016047210 */ /* 0x001fc40007fde0ff */
[----:B-1----:R-:W-:-:S03]  /*21e20*/  IADD3 R6, P2, R22, R3, RZ ;  /* 0x0000000316067210 */ /* 0x002fc60007f5e0ff */
[C---:B------:R-:W-:Y:S01]  /*21e30*/  IMAD.X R5, R53.reuse, 0x1, R2, P6 ;  /* 0x0000000135057824 */ /* 0x040fe200030e0602 */
[----:B------:R-:W-:Y:S01]  /*21e40*/  IADD3 R16, P6, R22, R38, RZ ;  /* 0x0000002616107210 */ /* 0x000fe20007fde0ff */
[C---:B------:R-:W-:Y:S01]  /*21e50*/  IMAD.X R7, R53.reuse, 0x1, R52, P2 ;  /* 0x0000000135077824 */ /* 0x040fe200010e0634 */
[----:B------:R-:W-:Y:S02]  /*21e60*/  ISETP.GE.AND P2, PT, R18, UR4, PT ;  /* 0x0000000412007c0c */ /* 0x000fe4000bf46270 */
[----:B------:R0:W-:Y:S01]  /*21e70*/  @P4 STG.E.U8 desc[UR56][R4.64], R25 ;  /* 0x0000001904004986 */ /* 0x0001e2000c101138 */
[----:B------:R-:W-:Y:S01]  /*21e80*/  ULDC UR4, c[0x0][0x248] ;  /* 0x0000920000047ab9 */ /* 0x000fe20000000800 */
[----:B------:R-:W-:Y:S01]  /*21e90*/  IMAD.X R17, R53, 0x1, R36, P6 ;  /* 0x0000000135117824 */ /* 0x000fe200030e0624 */
[----:B------:R-:W-:Y:S01]  /*21ea0*/  PRMT R21, R28, 0x7772, RZ ;  /* 0x000077721c157816 */ /* 0x000fe200000000ff */
[----:B------:R1:W-:Y:S01]  /*21eb0*/  @P3 STG.E.U8 desc[UR56][R6.64], R23 ;  /* 0x0000001706003986 */ /* 0x0003e2000c101138 */
[----:B------:R-:W-:Y:S01]  /*21ec0*/  VIADD R19, R22, UR4 ;  /* 0x0000000416137c36 */ /* 0x000fe20008000000 */
[----:B------:R-:W-:Y:S01]  /*21ed0*/  ISETP.LT.AND P3, PT, R135, UR8, !P1 ;  /* 0x0000000887007c0c */ /* 0x000fe2000cf61270 */
[----:B------:R-:W-:Y:S01]  /*21ee0*/  VIADD R18, R248, 0x12 ;  /* 0x00000012f8127836 */ /* 0x000fe20000000000 */
[----:B------:R4:W-:Y:S01]  /*21ef0*/  @P5 STG.E.U8 desc[UR56][R16.64], R21 ;  /* 0x0000001510005986 */ /* 0x0009e2000c101138 */
[----:B------:R-:W-:Y:S01]  /*21f00*/  ISETP.LT.AND P4, PT, R141, UR10, !P2 ;  /* 0x0000000a8d007c0c */ /* 0x000fe2000d781270 */
[----:B------:R-:W-:Y:S01]  /*21f10*/  ULDC UR4, c[0x0][0x248] ;  /* 0x0000920000047ab9 */ /* 0x000fe20000000800 */
[----:B0-----:R-:W-:Y:S01]  /*21f20*/  IADD3 R4, P6, R22, R37, RZ ;  /* 0x0000002516047210 */ /* 0x001fe20007fde0ff */
[----:B------:R-:W-:Y:S01]  /*21f30*/  ULDC UR8, c[0x0][0x228] ;  /* 0x00008a0000087ab9 */ /* 0x000fe20000000800 */
[----:B------:R-:W-:Y:S01]  /*21f40*/  SHF.R.S32.HI R73, RZ, 0x1f, R19 ;  /* 0x0000001fff497819 */ /* 0x000fe20000011413 */
[----:B------:R-:W-:Y:S01]  /*21f50*/  ULDC UR10, c[0x0][0x228] ;  /* 0x00008a00000a7ab9 */ /* 0x000fe20000000800 */
[----:B-1----:R-:W-:-:S02]  /*21f60*/  IADD3 R6, P1, R19, R0, RZ ;  /* 0x0000000013067210 */ /* 0x002fc40007f3e0ff */
[----:B------:R-:W-:Y:S01]  /*21f70*/  ISETP.LT.AND P5, PT, R139, UR12, !P2 ;  /* 0x0000000c8b007c0c */ /* 0x000fe2000d7a1270 */
[----:B------:R-:W-:Y:S01]  /*21f80*/  IMAD.X R5, R53, 0x1, R39, P6 ;  /* 0x0000000135057824 */ /* 0x000fe200030e0627 */
[----:B----4-:R-:W-:Y:S02]  /*21f90*/  IADD3 R16, P6, R19, R3, RZ ;  /* 0x0000000313107210 */ /* 0x010fe40007fde0ff */
[----:B------:R-:W-:Y:S01]  /*21fa0*/  PRMT R23, R28, 0x7773, RZ ;  /* 0x000077731c177816 */ /* 0x000fe200000000ff */
[C---:B------:R-:W-:Y:S01]  /*21fb0*/  IMAD.X R7, R73.reuse, 0x1, R2, P1 ;  /* 0x0000000149077824 */ /* 0x040fe200008e0602 */
[----:B------:R-:W-:Y:S01]  /*21fc0*/  ISETP.GE.AND P1, PT, R18, UR6, PT ;  /* 0x0000000612007c0c */ /* 0x000fe2000bf26270 */
[----:B------:R-:W-:Y:S01]  /*21fd0*/  ULDC UR6, c[0x0][0x228] ;  /* 0x00008a0000067ab9 */ /* 0x000fe20000000800 */
[C---:B------:R-:W-:Y:S01]  /*21fe0*/  PRMT R27, R32.reuse, 0x7770, RZ ;  /* 0x00007770201b7816 */ /* 0x040fe200000000ff */
[----:B------:R-:W-:Y:S01]  /*21ff0*/  IMAD.X R17, R73, 0x1, R52, P6 ;  /* 0x0000000149117824 */ /* 0x000fe200030e0634 */
[----:B------:R-:W-:Y:S01]  /*22000*/  PRMT R25, R32, 0x7771, RZ ;  /* 0x0000777120197816 */ /* 0x000fe200000000ff */
[----:B------:R0:W-:Y:S01]  /*22010*/  @P3 STG.E.U8 desc[UR56][R4.64], R23 ;  /* 0x0000001704003986 */ /* 0x0001e2000c101138 */
[----:B------:R-:W-:Y:S01]  /*22020*/  ISETP.LT.AND P3, PT, R137, UR6, !P2 ;  /* 0x0000000689007c0c */ /* 0x000fe2000d761270 */
[----:B------:R-:W-:Y:S01]  /*22030*/  ULDC UR6, c[0x0][0x228] ;  /* 0x00008a0000067ab9 */ /* 0x000fe20000000800 */
[C---:B------:R-:W-:Y:S01]  /*22040*/  IADD3 R18, P6, R19.reuse, R38, RZ ;  /* 0x0000002613127210 */ /* 0x040fe20007fde0ff */
[----:B------:R-:W-:Y:S01]  /*22050*/  VIADD R21, R19, UR4 ;  /* 0x0000000413157c36 */ /* 0x000fe20008000000 */
[----:B------:R1:W-:Y:S01]  /*22060*/  @P4 STG.E.U8 desc[UR56][R6.64], R27 ;  /* 0x0000001b06004986 */ /* 0x0003e2000c101138 */
[----:B------:R-:W-:Y:S01]  /*22070*/  ISETP.LT.AND P2, PT, R135, UR6, !P2 ;  /* 0x0000000687007c0c */ /* 0x000fe2000d741270 */
[----:B------:R-:W-:Y:S01]  /*22080*/  ULDC UR6, c[0x0][0x228] ;  /* 0x00008a0000067ab9 */ /* 0x000fe20000000800 */
[----:B------:R-:W-:Y:S01]  /*22090*/  ISETP.LT.AND P4, PT, R141, UR8, !P1 ;  /* 0x000000088d007c0c */ /* 0x000fe2000cf81270 */
[----:B------:R4:W-:Y:S01]  /*220a0*/  @P5 STG.E.U8 desc[UR56][R16.64], R25 ;  /* 0x0000001910005986 */ /* 0x0009e2000c101138 */
[----:B------:R-:W-:Y:S01]  /*220b0*/  ULDC UR8, c[0x0][0x228] ;  /* 0x00008a0000087ab9 */ /* 0x000fe20000000800 */
[----:B------:R-:W-:Y:S01]  /*220c0*/  VIADD R20, R248, 0x13 ;  /* 0x00000013f8147836 */ /* 0x000fe20000000000 */
[----:B0-----:R-:W-:Y:S01]  /*220d0*/  IADD3 R4, P5, R19, R37, RZ ;  /* 0x0000002513047210 */ /* 0x001fe20007fbe0ff */
[----:B------:R-:W-:Y:S01]  /*220e0*/  IMAD.X R19, R73, 0x1, R36, P6 ;  /* 0x0000000149137824 */ /* 0x000fe200030e0624 */
[----:B------:R-:W-:Y:S01]  /*220f0*/  PRMT R23, R29, 0x7770, RZ ;  /* 0x000077701d177816 */ /* 0x000fe200000000ff */
[----:B------:R-:W-:Y:S01]  /*22100*/  ULDC UR4, c[0x0][0x22c] ;  /* 0x00008b0000047ab9 */ /* 0x000fe20000000800 */
[----:B------:R-:W-:Y:S01]  /*22110*/  ULDC UR12, c[0x0][0x228] ;  /* 0x00008a00000c7ab9 */ /* 0x000fe20000000800 */
[----:B-1----:R-:W-:-:S02]  /*22120*/  SHF.R.S32.HI R27, RZ, 0x1f, R21 ;  /* 0x0000001fff1b7819 */ /* 0x002fc40000011415 */
[----:B------:R-:W-:Y:S01]  /*22130*/  IADD3 R6, P6, R21, R0, RZ ;  /* 0x0000000015067210 */ /* 0x000fe20007fde0ff */
[----:B------:R-:W-:Y:S01]  /*22140*/  IMAD.X R5, R73, 0x1, R39, P5 ;  /* 0x0000000149057824 */ /* 0x000fe200028e0627 */
[C---:B----4-:R-:W-:Y:S02]  /*22150*/  PRMT R17, R32.reuse, 0x7772, RZ ;  /* 0x0000777220117816 */ /* 0x050fe400000000ff */
[----:B------:R-:W-:Y:S01]  /*22160*/  PRMT R25, R32, 0x7773, RZ ;  /* 0x0000777320197816 */ /* 0x000fe200000000ff */
[----:B------:R-:W-:Y:S02]  /*22170*/  IMAD.X R7, R27, 0x1, R2, P6 ;  /* 0x000000011b077824 */ /* 0x000fe400030e0602 */
[----:B------:R0:W-:Y:S01]  /*22180*/  @P3 STG.E.U8 desc[UR56][R18.64], R17 ;  /* 0x0000001112003986 */ /* 0x0001e2000c101138 */
[----:B------:R-:W-:Y:S01]  /*22190*/  ISETP.LT.AND P3, PT, R139, UR6, !P1 ;  /* 0x000000068b007c0c */ /* 0x000fe2000cf61270 */
[----:B------:R-:W-:Y:S02]  /*221a0*/  ULDC UR6, c[0x0][0x228] ;  /* 0x00008a0000067ab9 */ /* 0x000fe40000000800 */
        /* <DEDUP_REMOVED lines=12> */
[----:B----4-:R-:W-:Y:S01]  /*22270*/  PRMT R23, R29, 0x7771, RZ ;  /* 0x000077711d177816 */ /* 0x010fe200000000ff */
[----:B------:R-:W-:Y:S01]  /*22280*/  IMAD.X R5, R27, 0x1, R36, P5 ;  /* 0x000000011b057824 */ /* 0x000fe200028e0624 */
[----:B------:R-:W-:Y:S01]  /*22290*/  PRMT R7, R29, 0x7772, RZ ;  /* 0x000077721d077816 */ /* 0x000fe200000000ff */
[----:B------:R-:W-:Y:S01]  /*222a0*/  VIADD R21, R21, UR4 ;  /* 0x0000000415157c36 */ /* 0x000fe20008000000 */
[----:B------:R-:W-:Y:S01]  /*222b0*/  PRMT R29, R29, 0x7773, RZ ;  /* 0x000077731d1d7816 */ /* 0x000fe200000000ff */
[----:B------:R-:W-:Y:S01]  /*222c0*/  IMAD.X R19, R27, 0x1, R39, P6 ;  /* 0x000000011b137824 */ /* 0x000fe200030e0627 */
[----:B------:R-:W-:Y:S01]  /*222d0*/  @P3 STG.E.U8 desc[UR56][R16.64], R23 ;  /* 0x0000001710003986 */ /* 0x000fe2000c101138 */
[----:B------:R-:W-:Y:S01]  /*222e0*/  ISETP.LT.AND P5, PT, R137, UR10, !P2 ;  /* 0x0000000a89007c0c */ /* 0x000fe2000d7a1270 */
[----:B------:R-:W-:Y:S01]  /*222f0*/  VIADD R20, R248, 0x14 ;  /* 0x00000014f8147836 */ /* 0x000fe20000000000 */
[----:B------:R-:W-:Y:S01]  /*22300*/  SHF.R.S32.HI R53, RZ, 0x1f, R21 ;  /* 0x0000001fff357819 */ /* 0x000fe20000011415 */
[----:B------:R0:W-:Y:S01]  /*22310*/  @P4 STG.E.U8 desc[UR56][R4.64], R7 ;  /* 0x0000000704004986 */ /* 0x0001e2000c101138 */
[----:B------:R-:W-:Y:S01]  /*22320*/  ISETP.LT.AND P4, PT, R141, UR6, !P2 ;  /* 0x000000068d007c0c */ /* 0x000fe2000d781270 */
[----:B------:R-:W-:Y:S01]  /*22330*/  ULDC UR4, c[0x0][0x22c] ;  /* 0x00008b0000047ab9 */ /* 0x000fe20000000800 */
[----:B------:R-:W-:Y:S01]  /*22340*/  IADD3 R6, P3, R21, R3, RZ ;  /* 0x0000000315067210 */ /* 0x000fe20007f7e0ff */
[----:B------:R1:W-:Y:S01]  /*22350*/  @P1 STG.E.U8 desc[UR56][R18.64], R29 ;  /* 0x0000001d12001986 */ /* 0x0003e2000c101138 */
[----:B------:R-:W-:Y:S01]  /*22360*/  ISETP.LT.AND P1, PT, R139, UR8, !P2 ;  /* 0x000000088b007c0c */ /* 0x000fe2000d721270 */
[----:B------:R-:W-:Y:S01]  /*22370*/  ULDC UR8, c[0x0][0x228] ;  /* 0x00008a0000087ab9 */ /* 0x000fe20000000800 */
[C---:B------:R-:W-:Y:S01]  /*22380*/  PRMT R27, R33.reuse, 0x7770, RZ ;  /* 0x00007770211b7816 */ /* 0x040fe200000000ff */
[----:B------:R-:W-:Y:S01]  /*22390*/  ULDC UR10, c[0x0][0x228] ;  /* 0x00008a00000a7ab9 */ /* 0x000fe20000000800 */
[----:B------:R-:W-:Y:S01]  /*223a0*/  PRMT R25, R33, 0x7771, RZ ;  /* 0x0000777121197816 */ /* 0x000fe200000000ff */
[----:B------:R-:W-:Y:S01]  /*223b0*/  ULDC UR6, c[0x0][0x22c] ;  /* 0x00008b0000067ab9 */ /* 0x000fe20000000800 */
[----:B0-----:R-:W-:Y:S01]  /*223c0*/  IADD3 R4, P6, R21, R0, RZ ;  /* 0x0000000015047210 */ /* 0x001fe20007fde0ff */
[----:B------:R-:W-:-:S04]  /*223d0*/  IMAD.X R7, R53, 0x1, R52, P3 ;  /* 0x0000000135077824 */ /* 0x000fc800018e0634 */
[----:B------:R-:W-:Y:S01]  /*223e0*/  IMAD.X R5, R53, 0x1, R2, P6 ;  /* 0x0000000135057824 */ /* 0x000fe200030e0602 */
[----:B------:R-:W-:Y:S02]  /*223f0*/  IADD3 R16, P6, R21, R38, RZ ;  /* 0x0000002615107210 */ /* 0x000fe40007fde0ff */
[----:B------:R-:W-:Y:S01]  /*22400*/  ISETP.GE.AND P3, PT, R20, UR4, PT ;  /* 0x0000000414007c0c */ /* 0x000fe2000bf66270 */
[----:B------:R-:W-:Y:S01]  /*22410*/  ULDC UR4, c[0x0][0x248] ;  /* 0x0000920000047ab9 */ /* 0x000fe20000000800 */
[----:B------:R-:W-:Y:S01]  /*22420*/  PRMT R23, R33, 0x7772, RZ ;  /* 0x0000777221177816 */ /* 0x000fe200000000ff */
[----:B------:R-:W-:Y:S01]  /*22430*/  IMAD.X R17, R53, 0x1, R36, P6 ;  /* 0x0000000135117824 */ /* 0x000fe200030e0624 */
[----:B------:R0:W-:Y:S01]  /*22440*/  @P4 STG.E.U8 desc[UR56][R4.64], R27 ;  /* 0x0000001b04004986 */ /* 0x0001e2000c101138 */
[----:B-1----:R-:W-:Y:S01]  /*22450*/  VIADD R19, R21, UR4 ;  /* 0x0000000415137c36 */ /* 0x002fe20008000000 */
[----:B------:R-:W-:Y:S01]  /*22460*/  ISETP.LT.AND P2, PT, R135, UR8, !P2 ;  /* 0x0000000887007c0c */ /* 0x000fe2000d741270 */
[C---:B------:R-:W-:Y:S01]  /*22470*/  VIADD R18, R248.reuse, 0x15 ;  /* 0x00000015f8127836 */ /* 0x040fe20000000000 */
        /* <DEDUP_REMOVED lines=8> */
[----:B0-----:R-:W-:Y:S01]  /*22500*/  IADD3 R4, P6, R21, R37, RZ ;  /* 0x0000002515047210 */ /* 0x001fe20007fde0ff */
[----:B------:R-:W-:Y:S01]  /*22510*/  VIADD R20, R248, 0x16 ;  /* 0x00000016f8147836 */ /* 0x000fe20000000000 */
[----:B------:R-:W-:Y:S01]  /*22520*/  SHF.R.S32.HI R27, RZ, 0x1f, R19 ;  /* 0x0000001fff1b7819 */ /* 0x000fe20000011413 */
[----:B------:R-:W-:Y:S01]  /*22530*/  ULDC UR12, c[0x0][0x228] ;  /* 0x00008a00000c7ab9 */ /* 0x000fe20000000800 */
[----:B-1----:R-:W-:Y:S01]  /*22540*/  IADD3 R6, P1, R19, R0, RZ ;  /* 0x0000000013067210 */ /* 0x002fe20007f3e0ff */
[----:B------:R-:W-:Y:S01]  /*22550*/  IMAD.X R5, R53, 0x1, R39, P6 ;  /* 0x0000000135057824 */ /* 0x000fe200030e0627 */
[----:B----4-:R-:W-:-:S03]  /*22560*/  IADD3 R16, P6, R19, R3, RZ ;  /* 0x0000000313107210 */ /* 0x010fc60007fde0ff */
        /* <DEDUP_REMOVED lines=16> */
[----:B------:R-:W-:Y:S01]  /*22670*/  SHF.R.S32.HI R29, RZ, 0x1f, R21 ;  /* 0x0000001fff1d7819 */ /* 0x000fe20000011415 */
[----:B------:R-:W-:Y:S01]  /*22680*/  ULDC UR6, c[0x0][0x228] ;  /* 0x00008a0000067ab9 */ /* 0x000fe20000000800 */
[----:B0-----:R-:W-:Y:S01]  /*22690*/  IADD3 R4, P5, R19, R37, RZ ;  /* 0x0000002513047210 */ /* 0x001fe20007fbe0ff */
[----:B------:R-:W-:Y:S01]  /*226a0*/  IMAD.X R19, R27, 0x1, R36, P6 ;  /* 0x000000011b137824 */ /* 0x000fe200030e0624 */
[----:B------:R-:W-:Y:S01]  /*226b0*/  ULDC UR4, c[0x0][0x22c] ;  /* 0x00008b0000047ab9 */ /* 0x000fe20000000800 */
[----:B-1----:R-:W-:-:S02]  /*226c0*/  IADD3 R6, P6, R21, R0, RZ ;  /* 0x0000000015067210 */ /* 0x002fc40007fde0ff */
[----:B------:R-:W-:Y:S01]  /*226d0*/  IMAD.X R5, R27, 0x1, R39, P5 ;  /* 0x000000011b057824 */ /* 0x000fe200028e0627 */
[----:B------:R-:W-:Y:S02]  /*226e0*/  PRMT R25, R34, 0x7770, RZ ;  /* 0x0000777022197816 */ /* 0x000fe400000000ff */
[C---:B----4-:R-:W-:Y:S01]  /*226f0*/  PRMT R17, R30.reuse, 0x7772, RZ ;  /* 0x000077721e117816 */ /* 0x050fe200000000ff */
[----:B------:R-:W-:Y:S01]  /*22700*/  IMAD.X R7, R29, 0x1, R2, P6 ;  /* 0x000000011d077824 */ /* 0x000fe200030e0602 */
[----:B------:R-:W-:-:S03]  /*22710*/  PRMT R23, R30, 0x7773, RZ ;  /* 0x000077731e177816 */ /* 0x000fc600000000ff */
[----:B------:R0:W-:Y:S01]  /*22720*/  @P2 STG.E.U8 desc[UR56][R18.64], R17 ;  /* 0x0000001112002986 */ /* 0x0001e2000c101138 */
[----:B------:R-:W-:-:S03]  /*22730*/  IADD3 R16, P2, R21, R3, RZ ;  /* 0x0000000315107210 */ /* 0x000fc60007f5e0ff */
        /* <DEDUP_REMOVED lines=14> */
[----:B------:R-:W-:Y:S01]  /*22820*/  IMAD.X R5, R29, 0x1, R36, P5 ;  /* 0x000000011d057824 */ /* 0x000fe200028e0624 */
[C---:B----4-:R-:W-:Y:S01]  /*22830*/  PRMT R25, R34.reuse, 0x7772, RZ ;  /* 0x0000777222197816 */ /* 0x050fe200000000ff */
        /* <DEDUP_REMOVED lines=8> */
[----:B------:R-:W-:-:S03]  /*228c0*/  IADD3 R6, P5, R21, R3, RZ ;  /* 0x0000000315067210 */ /* 0x000fc60007fbe0ff */
[----:B------:R1:W-:Y:S01]  /*228d0*/  @P1 STG.E.U8 desc[UR56][R18.64], R23 ;  /* 0x0000001712001986 */ /* 0x0003e2000c101138 */
[----:B------:R-:W-:Y:S01]  /*228e0*/  ISETP.LT.AND P1, PT, R141, UR6, !P2 ;  /* 0x000000068d007c0c */ /* 0x000fe2000d721270 */
[----:B------:R-:W-:Y:S01]  /*228f0*/  ULDC UR6, c[0x0][0x22c] ;  /* 0x00008b0000067ab9 */ /* 0x000fe20000000800 */
[----:B------:R-:W-:Y:S01]  /*22900*/  ISETP.LT.AND P4, PT, R139, UR8, !P2 ;  /* 0x000000088b007c0c */ /* 0x000fe2000d781270 */
[----:B------:R-:W-:Y:S01]  /*22910*/  ULDC UR8, c[0x0][0x228] ;  /* 0x00008a0000087ab9 */ /* 0x000fe20000000800 */
[----:B0-----:R-:W-:Y:S02]  /*22920*/  IADD3 R4, P3, R21, R0, RZ ;  /* 0x0000000015047210 */ /* 0x001fe40007f7e0ff */
[----:B------:R-:W-:Y:S01]  /*22930*/  ISETP.LT.AND P6, PT, R137, UR10, !P2 ;  /* 0x0000000a89007c0c */ /* 0x000fe2000d7c1270 */
[----:B------:R-:W-:Y:S02]  /*22940*/  ULDC UR10, c[0x0][0x228] ;  /* 0x00008a00000a7ab9 */ /* 0x000fe40000000800 */
[----:B------:R-:W-:Y:S01]  /*22950*/  IMAD.X R5, R29, 0x1, R2, P3 ;  /* 0x000000011d057824 */ /* 0x000fe200018e0602 */
[----:B------:R-:W-:Y:S01]  /*22960*/  ISETP.GE.AND P3, PT, R7, UR4, PT ;  /* 0x0000000407007c0c */ /* 0x000fe2000bf66270 */
[----:B------:R-:W-:Y:S01]  /*22970*/  IMAD.X R7, R29, 0x1, R52, P5 ;  /* 0x000000011d077824 */ /* 0x000fe200028e0634 */
[----:B------:R-:W-:Y:S01]  /*22980*/  IADD3 R16, P5, R21, R38, RZ ;  /* 0x0000002615107210 */ /* 0x000fe20007fbe0ff */
[----:B------:R-:W-:Y:S01]  /*22990*/  ULDC UR4, c[0x0][0x248] ;  /* 0x0000920000047ab9 */ /* 0x000fe20000000800 */
[----:B------:R-:W-:-:S02]  /*229a0*/  PRMT R27, R31, 0x7770, RZ ;  /* 0x000077701f1b7816 */ /* 0x000fc400000000ff */
[----:B------:R-:W-:Y:S01]  /*229b0*/  PRMT R25, R31, 0x7771, RZ ;  /* 0x000077711f197816 */ /* 0x000fe200000000ff */
[----:B------:R-:W-:Y:S01]  /*229c0*/  IMAD.X R17, R29, 0x1, R36, P5 ;  /* 0x000000011d117824 */ /* 0x000fe200028e0624 */
[----:B-1----:R-:W-:Y:S01]  /*229d0*/  PRMT R23, R31, 0x7772, RZ ;  /* 0x000077721f177816 */ /* 0x002fe200000000ff */
[----:B------:R0:W-:Y:S01]  /*229e0*/  @P1 STG.E.U8 desc[UR56][R4.64], R27 ;  /* 0x0000001b04001986 */ /* 0x0001e2000c101138 */
[----:B------:R-:W-:Y:S01]  /*229f0*/  VIADD R19, R21, UR4 ;  /* 0x0000000415137c36 */ /* 0x000fe20008000000 */
[----:B------:R-:W-:Y:S01]  /*22a00*/  ISETP.LT.AND P2, PT, R135, UR8, !P2 ;  /* 0x0000000887007c0c */ /* 0x000fe2000d741270 */
[C---:B------:R-:W-:Y:S01]  /*22a10*/  VIADD R18, R248.reuse, 0x18 ;  /* 0x00000018f8127836 */ /* 0x040fe20000000000 */
[----:B------:R1:W-:Y:S01]  /*22a20*/  @P4 STG.E.U8 desc[UR56][R6.64], R25 ;  /* 0x0000001906004986 */ /* 0x0003e2000c101138 */
[----:B------:R-:W-:Y:S01]  /*22a30*/  ISETP.LT.AND P4, PT, R141, UR10, !P3 ;  /* 0x0000000a8d007c0c */ /* 0x000fe2000df81270 */
[----:B------:R-:W-:Y:S01]  /*22a40*/  ULDC UR4, c[0x0][0x248] ;  /* 0x0000920000047ab9 */ /* 0x000fe20000000800 */
[----:B------:R-:W-:Y:S01]  /*22a50*/  ISETP.LT.AND P5, PT, R139, UR12, !P3 ;  /* 0x0000000c8b007c0c */ /* 0x000fe2000dfa1270 */
[----:B------:R4:W-:Y:S01]  /*22a60*/  @P6 STG.E.U8 desc[UR56][R16.64], R23 ;  /* 0x0000001710006986 */ /* 0x0009e2000c101138 */
[----:B------:R-:W-:Y:S01]  /*22a70*/  PRMT R31, R31, 0x7773, RZ ;  /* 0x000077731f1f7816 */ /* 0x000fe200000000ff */
        /* <DEDUP_REMOVED lines=9> */
[----:B------:R-:W-:Y:S01]  /*22b10*/  IMAD.X R7, R27, 0x1, R2, P1 ;  /* 0x000000011b077824 */ /* 0x000fe200008e0602 */
[----:B------:R-:W-:Y:S01]  /*22b20*/  ISETP.GE.AND P1, PT, R18, UR6, PT ;  /* 0x0000000612007c0c */ /* 0x000fe2000bf26270 */
[----:B------:R-:W-:Y:S01]  /*22b30*/  ULDC UR6, c[0x0][0x228] ;  /* 0x00008a0000067ab9 */ /* 0x000fe20000000800 */
[----:B------:R-:W-:Y:S01]  /*22b40*/  PRMT R25, R35, 0x7770, RZ ;  /* 0x0000777023197816 */ /* 0x000fe200000000ff */
        /* <DEDUP_REMOVED lines=19> */
[C---:B----4-:R-:W-:Y:S02]  /*22c80*/  PRMT R23, R35.reuse, 0x7773, RZ ;  /* 0x0000777323177816 */ /* 0x050fe400000000ff */
[----:B------:R-:W-:Y:S01]  /*22c90*/  PRMT R35, R35, 0x7772, RZ ;  /* 0x0000777223237816 */ /* 0x000fe200000000ff */
[----:B------:R-:W-:Y:S01]  /*22ca0*/  IMAD.X R7, R29, 0x1, R2, P6 ;  /* 0x000000011d077824 */ /* 0x000fe200030e0602 */
[----:B------:R-:W-:-:S03]  /*22cb0*/  PRMT R25, R40, 0x7770, RZ ;  /* 0x0000777028197816 */ /* 0x000fc600000000ff */
[----:B------:R0:W-:Y:S01]  /*22cc0*/  @P2 STG.E.U8 desc[UR56][R18.64], R35 ;  /* 0x0000002312002986 */ /* 0x0001e2000c101138 */
[----:B------:R-:W-:-:S03]  /*22cd0*/  IADD3 R16, P2, R21, R3, RZ ;  /* 0x0000000315107210 */ /* 0x000fc60007f5e0ff */
[----:B------:R1:W-:Y:S01]  /*22ce0*/  @P3 STG.E.U8 desc[UR56][R4.64], R23 ;  /* 0x0000001704003986 */ /* 0x0003e2000c101138 */
[----:B------:R-:W-:Y:S01]  /*22cf0*/  ISETP.LT.AND P3, PT, R139, UR6, !P1 ;  /* 0x000000068b007c0c */ /* 0x000fe2000cf61270 */
[----:B------:R-:W-:Y:S02]  /*22d00*/  IMAD.X R17, R29, 0x1, R52, P2 ;  /* 0x000000011d117824 */ /* 0x000fe400010e0634 */
[----:B------:R4:W-:Y:S01]  /*22d10*/  @P4 STG.E.U8 desc[UR56][R6.64], R25 ;  /* 0x0000001906004986 */ /* 0x0009e2000c101138 */
[----:B------:R-:W-:Y:S01]  /*22d20*/  ISETP.LT.AND P4, PT, R137, UR8, !P1 ;  /* 0x0000000889007c0c */ /* 0x000fe2000cf81270 */
[----:B------:R-:W-:Y:S01]  /*22d30*/  ULDC UR6, c[0x0][0x228] ;  /* 0x00008a0000067ab9 */ /* 0x000fe20000000800 */
[----:B------:R-:W-:Y:S01]  /*22d40*/  ISETP.LT.AND P1, PT, R135, UR10, !P1 ;  /* 0x0000000a87007c0c */ /* 0x000fe2000cf21270 */
[----:B------:R-:W-:Y:S01]  /*22d50*/  ULDC UR8, c[0x0][0x228] ;  /* 0x00008a0000087ab9 */ /* 0x000fe20000000800 */
[C---:B0-----:R-:W-:Y:S01]  /*22d60*/  IADD3 R18, P6, R21.reuse, R37, RZ ;  /* 0x0000002515127210 */ /* 0x041fe20007fde0ff */
[----:B------:R-:W-:Y:S01]  /*22d70*/  ULDC UR10, c[0x0][0x228] ;  /* 0x00008a00000a7ab9 */ /* 0x000fe20000000800 */
[----:B-1----:R-:W-:-:S02]  /*22d80*/  IADD3 R4, P5, R21, R38, RZ ;  /* 0x0000002615047210 */ /* 0x002fc40007fbe0ff */
        /* <DEDUP_REMOVED lines=19> */
[----:B------:R-:W-:Y:S01]  /*22ec0*/  PRMT R27, R56, 0x7770, RZ ;  /* 0x00007770381b7816 */ /* 0x000fe200000000ff */
[----:B------:R-:W-:Y:S01]  /*22ed0*/  ULDC UR10, c[0x0][0x228] ;  /* 0x00008a00000a7ab9 */ /* 0x000fe20000000800 */
[----:B0-----:R-:W-:Y:S01]  /*22ee0*/  IADD3 R4, P6, R21, R0, RZ ;  /* 0x0000000015047210 */ /* 0x001fe20007fde0ff */
[----:B------:R-:W-:-:S04]  /*22ef0*/  ULDC UR6, c[0x0][0x22c] ;  /* 0x00008b0000067ab9 */ /* 0x000fc80000000800 */
[----:B------:R-:W-:Y:S01]  /*22f00*/  IMAD.X R5, R29, 0x1, R2, P6 ;  /* 0x000000011d057824 */ /* 0x000fe200030e0602 */
[----:B------:R-:W-:Y:S01]  /*22f10*/  IADD3 R16, P6, R21, R38, RZ ;  /* 0x0000002615107210 */ /* 0x000fe20007fde0ff */
[C---:B-1----:R-:W-:Y:S01]  /*22f20*/  IMAD.X R7, R29.reuse, 0x1, R52, P3 ;  /* 0x000000011d077824 */ /* 0x042fe200018e0634 */
[----:B------:R-:W-:Y:S01]  /*22f30*/  ISETP.GE.AND P3, PT, R20, UR4, PT ;  /* 0x0000000414007c0c */ /* 0x000fe2000bf66270 */
[----:B------:R-:W-:Y:S01]  /*22f40*/  ULDC UR4, c[0x0][0x248] ;  /* 0x0000920000047ab9 */ /* 0x000fe20000000800 */
[C---:B------:R-:W-:Y:S01]  /*22f50*/  PRMT R25, R56.reuse, 0x7771, RZ ;  /* 0x0000777138197816 */ /* 0x040fe200000000ff */
[----:B------:R-:W-:Y:S01]  /*22f60*/  IMAD.X R17, R29, 0x1, R36, P6 ;  /* 0x000000011d117824 */ /* 0x000fe200030e0624 */
[----:B------:R-:W-:Y:S01]  /*22f70*/  PRMT R23, R56, 0x7772, RZ ;  /* 0x0000777238177816 */ /* 0x000fe200000000ff */
[----:B------:R-:W-:Y:S01]  /*22f80*/  VIADD R19, R21, UR4 ;  /* 0x0000000415137c36 */ /* 0x000fe20008000000 */
[----:B------:R-:W-:Y:S01]  /*22f90*/  ISETP.LT.AND P2, PT, R135, UR8, !P2 ;  /* 0x0000000887007c0c */ /* 0x000fe2000d741270 */
[----:B------:R0:W-:Y:S01]  /*22fa0*/  @P4 STG.E.U8 desc[UR56][R4.64], R27 ;  /* 0x0000001b04004986 */ /* 0x0001e2000c101138 */
[----:B------:R-:W-:Y:S01]  /*22fb0*/  ISETP.LT.AND P4, PT, R141, UR10, !P3 ;  /* 0x0000000a8d007c0c */ /* 0x000fe2000df81270 */
[C---:B------:R-:W-:Y:S01]  /*22fc0*/  VIADD R18, R248.reuse, 0x1b ;  /* 0x0000001bf8127836 */ /* 0x040fe20000000000 */
[----:B------:R-:W-:Y:S01]  /*22fd0*/  SHF.R.S32.HI R31, RZ, 0x1f, R19 ;  /* 0x0000001fff1f7819 */ /* 0x000fe20000011413 */
[----:B------:R1:W-:Y:S01]  /*22fe0*/  @P1 STG.E.U8 desc[UR56][R6.64], R25 ;  /* 0x0000001906001986 */ /* 0x0003e2000c101138 */
[----:B------:R-:W-:Y:S01]  /*22ff0*/  ULDC UR4, c[0x0][0x248] ;  /* 0x0000920000047ab9 */ /* 0x000fe20000000800 */
[----:B------:R-:W-:Y:S01]  /*23000*/  ULDC UR8, c[0x0][0x228] ;  /* 0x00008a0000087ab9 */ /* 0x000fe20000000800 */
[----:B------:R-:W-:Y:S01]  /*23010*/  ULDC UR10, c[0x0][0x228] ;  /* 0x00008a00000a7ab9 */ /* 0x000fe20000000800 */
[----:B------:R4:W-:Y:S01]  /*23020*/  @P5 STG.E.U8 desc[UR56][R16.64], R23 ;  /* 0x0000001710005986 */ /* 0x0009e2000c101138 */
[----:B------:R-:W-:Y:S01]  /*23030*/  ISETP.LT.AND P5, PT, R139, UR12, !P3 ;  /* 0x0000000c8b007c0c */ /* 0x000fe2000dfa1270 */
[----:B------:R-:W-:Y:S01]  /*23040*/  VIADD R20, R248, 0x1c ;  /* 0x0000001cf8147836 */ /* 0x000fe20000000000 */
[----:B------:R-:W-:Y:S01]  /*23050*/  ULDC UR12, c[0x0][0x228] ;  /* 0x00008a00000c7ab9 */ /* 0x000fe20000000800 */
[----:B0-----:R-:W-:-:S02]  /*23060*/  IADD3 R4, P6, R21, R37, RZ ;  /* 0x0000002515047210 */ /* 0x001fc40007fde0ff */
[----:B-1----:R-:W-:-:S03]  /*23070*/  IADD3 R6, P1, R19, R0, RZ ;  /* 0x0000000013067210 */ /* 0x002fc60007f3e0ff */
[----:B------:R-:W-:Y:S01]  /*23080*/  IMAD.X R5, R29, 0x1, R39, P6 ;  /* 0x000000011d057824 */ /* 0x000fe200030e0627 */
[----:B------:R-:W-:Y:S02]  /*23090*/  PRMT R27, R56, 0x7773, RZ ;  /* 0x00007773381b7816 */ /* 0x000fe400000000ff */
[----:B----4-:R-:W-:Y:S01]  /*230a0*/  IADD3 R16, P6, R19, R3, RZ ;  /* 0x0000000313107210 */ /* 0x010fe20007fde0ff */
        /* <DEDUP_REMOVED lines=17> */
[----:B------:R-:W-:Y:S01]  /*231c0*/  ULDC UR4, c[0x0][0x22c] ;  /* 0x00008b0000047ab9 */ /* 0x000fe20000000800 */
[----:B0-----:R-:W-:Y:S01]  /*231d0*/  IADD3 R4, P5, R19, R37, RZ ;  /* 0x0000002513047210 */ /* 0x001fe20007fbe0ff */
[----:B------:R-:W-:Y:S01]  /*231e0*/  IMAD.X R19, R31, 0x1, R36, P6 ;  /* 0x000000011f137824 */ /* 0x000fe200030e0624 */
[----:B-1----:R-:W-:-:S02]  /*231f0*/  SHF.R.S32.HI R25, RZ, 0x1f, R21 ;  /* 0x0000001fff197819 */ /* 0x002fc40000011415 */
[----:B------:R-:W-:Y:S01]  /*23200*/  IADD3 R6, P6, R21, R0, RZ ;  /* 0x0000000015067210 */ /* 0x000fe20007fde0ff */
[----:B------:R-:W-:Y:S01]  /*23210*/  IMAD.X R5, R31, 0x1, R39, P5 ;  /* 0x000000011f057824 */ /* 0x000fe200028e0627 */
[C---:B----4-:R-:W-:Y:S02]  /*23220*/  PRMT R17, R41.reuse, 0x7772, RZ ;  /* 0x0000777229117816 */ /* 0x050fe400000000ff */
[----:B------:R-:W-:Y:S01]  /*23230*/  PRMT R41, R41, 0x7773, RZ ;  /* 0x0000777329297816 */ /* 0x000fe200000000ff */
[----:B------:R-:W-:Y:S01]  /*23240*/  IMAD.X R7, R25, 0x1, R2, P6 ;  /* 0x0000000119077824 */ /* 0x000fe200030e0602 */
[----:B------:R-:W-:Y:S01]  /*23250*/  PRMT R23, R57, 0x7770, RZ ;  /* 0x0000777039177816 */ /* 0x000fe200000000ff */
[----:B------:R-:W-:Y:S04]  /*23260*/  @P2 STG.E.U8 desc[UR56][R18.64], R17 ;  /* 0x0000001112002986 */ /* 0x000fe8000c101138 */
[----:B------:R0:W-:Y:S01]  /*23270*/  @P3 STG.E.U8 desc[UR56][R4.64], R41 ;  /* 0x0000002904003986 */ /* 0x0001e2000c101138 */
[----:B------:R-:W-:Y:S01]  /*23280*/  ISETP.LT.AND P3, PT, R139, UR6, !P1 ;  /* 0x000000068b007c0c */ /* 0x000fe2000cf61270 */
[----:B------:R-:W-:-:S02]  /*23290*/  ULDC UR6, c[0x0][0x228] ;  /* 0x00008a0000067ab9 */ /* 0x000fc40000000800 */
[----:B------:R1:W-:Y:S01]  /*232a0*/  @P4 STG.E.U8 desc[UR56][R6.64], R23 ;  /* 0x0000001706004986 */ /* 0x0003e2000c101138 */
[----:B------:R-:W-:Y:S01]  /*232b0*/  ISETP.LT.AND P4, PT, R137, UR8, !P1 ;  /* 0x0000000889007c0c */ /* 0x000fe2000cf81270 */
[----:B------:R-:W-:Y:S01]  /*232c0*/  ULDC UR8, c[0x0][0x228] ;  /* 0x00008a0000087ab9 */ /* 0x000fe20000000800 */
[----:B------:R-:W-:Y:S02]  /*232d0*/  IADD3 R16, P2, R21, R3, RZ ;  /* 0x0000000315107210 */ /* 0x000fe40007f5e0ff */
[----:B------:R-:W-:Y:S01]  /*232e0*/  ISETP.LT.AND P1, PT, R135, UR10, !P1 ;  /* 0x0000000a87007c0c */ /* 0x000fe2000cf21270 */
[----:B------:R-:W-:Y:S01]  /*232f0*/  ULDC UR10, c[0x0][0x228] ;  /* 0x00008a00000a7ab9 */ /* 0x000fe20000000800 */
[----:B0-----:R-:W-:Y:S01]  /*23300*/  IADD3 R4, P5, R21, R38, RZ ;  /* 0x0000002615047210 */ /* 0x001fe20007fbe0ff */
[----:B------:R-:W-:Y:S01]  /*23310*/  IMAD.X R17, R25, 0x1, R52, P2 ;  /* 0x0000000119117824 */ /* 0x000fe200010e0634 */
[----:B------:R-:W-:Y:S02]  /*23320*/  IADD3 R18, P6, R21, R37, RZ ;  /* 0x0000002515127210 */ /* 0x000fe40007fde0ff */
[----:B-1----:R-:W-:Y:S01]  /*23330*/  PRMT R23, R57, 0x7771, RZ ;  /* 0x0000777139177816 */ /* 0x002fe200000000ff */
[----:B------:R-:W-:Y:S01]  /*23340*/  IMAD.X R5, R25, 0x1, R36, P5 ;  /* 0x0000000119057824 */ /* 0x000fe200028e0624 */
[----:B------:R-:W-:Y:S01]  /*23350*/  ISETP.GE.AND P2, PT, R20, UR4, PT ;  /* 0x0000000414007c0c */ /* 0x000fe2000bf46270 */
[----:B------:R-:W-:Y:S01]  /*23360*/  ULDC UR4, c[0x0][0x248] ;  /* 0x0000920000047ab9 */ /* 0x000fe20000000800 */
        /* <DEDUP_REMOVED lines=11> */
[----:B------:R-:W-:Y:S01]  /*23420*/  ISETP.LT.AND P5, PT, R137, UR10, !P2 ;  /* 0x0000000a89007c0c */ /* 0x000fe2000d7a1270 */
[----:B------:R1:W-:Y:S01]  /*23430*/  @P1 STG.E.U8 desc[UR56][R18.64], R57 ;  /* 0x0000003912001986 */ /* 0x0003e2000c101138 */
[C---:B------:R-:W-:Y:S01]  /*23440*/  IADD3 R6, P1, R21.reuse, R3, RZ ;  /* 0x0000000315067210 */ /* 0x040fe20007f3e0ff */
        /* <DEDUP_REMOVED lines=16> */
[----:B------:R-:W-:Y:S01]  /*23550*/  VIADD R18, R248, 0x1e ;  /* 0x0000001ef8127836 */ /* 0x000fe20000000000 */
[----:B------:R1:W-:Y:S01]  /*23560*/  @P3 STG.E.U8 desc[UR56][R6.64], R25 ;  /* 0x0000001906003986 */ /* 0x0003e2000c101138 */
[----:B------:R-:W-:Y:S01]  /*23570*/  ISETP.LT.AND P3, PT, R135, UR8, !P2 ;  /* 0x0000000887007c0c */ /* 0x000fe2000d761270 */
[----:B------:R-:W-:Y:S01]  /*23580*/  ULDC UR8, c[0x0][0x228] ;  /* 0x00008a0000087ab9 */ /* 0x000fe20000000800 */
[----:B------:R-:W-:Y:S01]  /*23590*/  ULDC UR4, c[0x0][0x248] ;  /* 0x0000920000047ab9 */ /* 0x000fe20000000800 */
[----:B------:R4:W-:Y:S01]  /*235a0*/  @P5 STG.E.U8 desc[UR56][R16.64], R23 ;  /* 0x0000001710005986 */ /* 0x0009e2000c101138 */
[----:B------:R-:W-:Y:S01]  /*235b0*/  ISETP.LT.AND P5, PT, R139, UR12, !P1 ;  /* 0x0000000c8b007c0c */ /* 0x000fe2000cfa1270 */
[----:B------:R-:W-:Y:S01]  /*235c0*/  ULDC UR10, c[0x0][0x228] ;  /* 0x00008a00000a7ab9 */ /* 0x000fe20000000800 */
[----:B------:R-:W-:Y:S01]  /*235d0*/  ULDC UR12, c[0x0][0x228] ;  /* 0x00008a00000c7ab9 */ /* 0x000fe20000000800 */
[----:B0-----:R-:W-:-:S02]  /*235e0*/  IADD3 R4, P6, R21, R37, RZ ;  /* 0x0000002515047210 */ /* 0x001fc40007fde0ff */
[----:B------:R-:W-:Y:S02]  /*235f0*/  SHF.R.S32.HI R27, RZ, 0x1f, R19 ;  /* 0x0000001fff1b7819 */ /* 0x000fe40000011413 */
[----:B-1----:R-:W-:Y:S01]  /*23600*/  IADD3 R6, P2, R19, R0, RZ ;  /* 0x0000000013067210 */ /* 0x002fe20007f5e0ff */
[--C-:B------:R-:W-:Y:S01]  /*23610*/  IMAD.X R5, R29, 0x1, R39.reuse, P6 ;  /* 0x000000011d057824 */ /* 0x100fe200030e0627 */
[----:B------:R-:W-:Y:S02]  /*23620*/  PRMT R21, R42, 0x7773, RZ ;  /* 0x000077732a157816 */ /* 0x000fe400000000ff */
[----:B----4-:R-:W-:Y:S01]  /*23630*/  IADD3 R16, P6, R19, R3, RZ ;  /* 0x0000000313107210 */ /* 0x010fe20007fde0ff */
[C---:B------:R-:W-:Y:S01]  /*23640*/  IMAD.X R7, R27.reuse, 0x1, R2, P2 ;  /* 0x000000011b077824 */ /* 0x040fe200010e0602 */
[C---:B------:R-:W-:Y:S01]  /*23650*/  PRMT R25, R58.reuse, 0x7770, RZ ;  /* 0x000077703a197816 */ /* 0x040fe200000000ff */
[----:B------:R0:W-:Y:S01]  /*23660*/  @P3 STG.E.U8 desc[UR56][R4.64], R21 ;  /* 0x0000001504003986 */ /* 0x0001e2000c101138 */
[----:B------:R-:W-:Y:S01]  /*23670*/  PRMT R23, R58, 0x7771, RZ ;  /* 0x000077713a177816 */ /* 0x000fe200000000ff */
[----:B------:R-:W-:Y:S01]  /*23680*/  IMAD.X R17, R27, 0x1, R52, P6 ;  /* 0x000000011b117824 */ /* 0x000fe200030e0634 */
[----:B------:R-:W-:Y:S01]  /*23690*/  ISETP.GE.AND P2, PT, R18, UR6, PT ;  /* 0x0000000612007c0c */ /* 0x000fe2000bf46270 */
[----:B------:R1:W-:Y:S01]  /*236a0*/  @P4 STG.E.U8 desc[UR56][R6.64], R25 ;  /* 0x0000001906004986 */ /* 0x0003e2000c101138 */
[----:B------:R-:W-:Y:S01]  /*236b0*/  ISETP.LT.AND P4, PT, R137, UR8, !P1 ;  /* 0x0000000889007c0c */ /* 0x000fe2000cf81270 */
[----:B------:R-:W-:Y:S01]  /*236c0*/  VIADD R20, R19, UR4 ;  /* 0x0000000413147c36 */ /* 0x000fe20008000000 */
[----:B------:R-:W-:Y:S01]  /*236d0*/  ISETP.LT.AND P3, PT, R135, UR10, !P1 ;  /* 0x0000000a87007c0c */ /* 0x000fe2000cf61270 */
[----:B------:R4:W-:Y:S01]  /*236e0*/  @P5 STG.E.U8 desc[UR56][R16.64], R23 ;  /* 0x0000001710005986 */ /* 0x0009e2000c101138 */
[----:B------:R-:W-:Y:S01]  /*236f0*/  ISETP.LT.AND P5, PT, R141, UR12, !P2 ;  /* 0x0000000c8d007c0c */ /* 0x000fe2000d7a1270 */
[----:B------:R-:W-:Y:S01]  /*23700*/  VIADD R18, R248, 0x1f ;  /* 0x0000001ff8127836 */ /* 0x000fe20000000000 */
[----:B------:R-:W-:Y:S01]  /*23710*/  ULDC UR6, c[0x0][0x22c] ;  /* 0x00008b0000067ab9 */ /* 0x000fe20000000800 */
[C---:B0-----:R-:W-:Y:S01]  /*23720*/  IADD3 R4, P1, R19.reuse, R38, RZ ;  /* 0x0000002613047210 */ /* 0x041fe20007f3e0ff */
[----:B------:R-:W-:Y:S01]  /*23730*/  ULDC UR4, c[0x0][0x228] ;  /* 0x00008a0000047ab9 */ /* 0x000fe20000000800 */
[----:B-1----:R-:W-:Y:S01]  /*23740*/  IADD3 R6, P6, R19, R37, RZ ;  /* 0x0000002513067210 */ /* 0x002fe20007fde0ff */
[----:B------:R-:W-:Y:S01]  /*23750*/  ULDC UR8, c[0x0][0x228] ;  /* 0x00008a0000087ab9 */ /* 0x000fe20000000800 */
[----:B------:R-:W-:Y:S01]  /*23760*/  SHF.R.S32.HI R29, RZ, 0x1f, R20 ;  /* 0x0000001fff1d7819 */ /* 0x000fe20000011414 */
[----:B------:R-:W-:Y:S01]  /*23770*/  ULDC UR10, c[0x0][0x228] ;  /* 0x00008a00000a7ab9 */ /* 0x000fe20000000800 */
[----:B------:R-:W-:Y:S01]  /*23780*/  PRMT R25, R58, 0x7773, RZ ;  /* 0x000077733a197816 */ /* 0x000fe200000000ff */
[C---:B------:R-:W-:Y:S01]  /*23790*/  IMAD.X R7, R27.reuse, 0x1, R39, P6 ;  /* 0x000000011b077824 */ /* 0x040fe200030e0627 */
[----:B----4-:R-:W-:Y:S01]  /*237a0*/  IADD3 R16, P6, R20, R0, RZ ;  /* 0x0000000014107210 */ /* 0x010fe20007fde0ff */
[----:B------:R-:W-:Y:S01]  /*237b0*/  IMAD.X R5, R27, 0x1, R36, P1 ;  /* 0x000000011b057824 */ /* 0x000fe200008e0624 */
[----:B------:R-:W-:Y:S01]  /*237c0*/  PRMT R27, R58, 0x7772, RZ ;  /* 0x000077723a1b7816 */ /* 0x000fe200000000ff */
[----:B------:R-:W-:Y:S01]  /*237d0*/  ULDC UR12, c[0x0][0x228] ;  /* 0x00008a00000c7ab9 */ /* 0x000fe20000000800 */
[----:B------:R-:W-:Y:S01]  /*237e0*/  PRMT R23, R43, 0x7770, RZ ;  /* 0x000077702b177816 */ /* 0x000fe200000000ff */
[----:B------:R-:W-:Y:S01]  /*237f0*/  IMAD.X R17, R29, 0x1, R2, P6 ;  /* 0x000000011d117824 */ /* 0x000fe200030e0602 */
[----:B------:R-:W-:Y:S01]  /*23800*/  ISETP.GE.AND P1, PT, R18, UR6, PT ;  /* 0x0000000612007c0c */ /* 0x000fe2000bf26270 */
[----:B------:R0:W-:Y:S01]  /*23810*/  @P4 STG.E.U8 desc[UR56][R4.64], R27 ;  /* 0x0000001b04004986 */ /* 0x0001e2000c101138 */
[----:B------:R-:W-:Y:S01]  /*23820*/  ULDC UR6, c[0x0][0x228] ;  /* 0x00008a0000067ab9 */ /* 0x000fe20000000800 */
[----:B------:R-:W-:Y:S01]  /*23830*/  ISETP.LT.AND P4, PT, R139, UR4, !P2 ;  /* 0x000000048b007c0c */ /* 0x000fe2000d781270 */
[----:B------:R-:W-:Y:S01]  /*23840*/  ULDC UR4, c[0x0][0x228] ;  /* 0x00008a0000047ab9 */ /* 0x000fe20000000800 */
[----:B------:R1:W-:Y:S01]  /*23850*/  @P3 STG.E.U8 desc[UR56][R6.64], R25 ;  /* 0x0000001906003986 */ /* 0x0003e2000c101138 */
[----:B------:R-:W-:Y:S01]  /*23860*/  ISETP.LT.AND P3, PT, R137, UR6, !P2 ;  /* 0x0000000689007c0c */ /* 0x000fe2000d761270 */
[----:B------:R-:W-:-:S02]  /*23870*/  ULDC UR6, c[0x0][0x228] ;  /* 0x00008a0000067ab9 */ /* 0x000fc40000000800 */
[----:B------:R4:W-:Y:S01]  /*23880*/  @P5 STG.E.U8 desc[UR56][R16.64], R23 ;  /* 0x0000001710005986 */ /* 0x0009e2000c101138 */
[C---:B------:R-:W-:Y:S02]  /*23890*/  IADD3 R18, P5, R20.reuse, R3, RZ ;  /* 0x0000000314127210 */ /* 0x040fe40007fbe0ff */
[----:B------:R-:W-:Y:S01]  /*238a0*/  ISETP.LT.AND P2, PT, R135, UR4, !P2 ;  /* 0x0000000487007c0c */ /* 0x000fe2000d741270 */
[----:B------:R-:W-:Y:S01]  /*238b0*/  ULDC UR4, c[0x0][0x248] ;  /* 0x0000920000047ab9 */ /* 0x000fe20000000800 */
[C---:B0-----:R-:W-:Y:S01]  /*238c0*/  IADD3 R4, P6, R20.reuse, R38, RZ ;  /* 0x0000002614047210 */ /* 0x041fe20007fde0ff */
[----:B------:R-:W-:Y:S01]  /*238d0*/  IMAD.X R19, R29, 0x1, R52, P5 ;  /* 0x000000011d137824 */ /* 0x000fe200028e0634 */
[----:B------:R-:W-:Y:S02]  /*238e0*/  PRMT R21, R43, 0x7773, RZ ;  /* 0x000077732b157816 */ /* 0x000fe400000000ff */
[----:B-1----:R-:W-:Y:S01]  /*238f0*/  IADD3 R6, P5, R20, R37, RZ ;  /* 0x0000002514067210 */ /* 0x002fe20007fbe0ff */
[----:B------:R-:W-:Y:S01]  /*23900*/  IMAD.X R5, R29, 0x1, R36, P6 ;  /* 0x000000011d057824 */ /* 0x000fe200030e0624 */
[----:B----4-:R-:W-:-:S02]  /*23910*/  PRMT R23, R43, 0x7771, RZ ;  /* 0x000077712b177816 */ /* 0x010fc400000000ff */
[----:B------:R-:W-:Y:S01]  /*23920*/  PRMT R43, R43, 0x7772, RZ ;  /* 0x000077722b2b7816 */ /* 0x000fe200000000ff */
[----:B------:R-:W-:Y:S02]  /*23930*/  IMAD.X R7, R29, 0x1, R39, P5 ;  /* 0x000000011d077824 */ /* 0x000fe400028e0627 */
[----:B------:R-:W-:Y:S01]  /*23940*/  VIADD R20, R20, UR4 ;  /* 0x0000000414147c36 */ /* 0x000fe20008000000 */
[----:B------:R0:W-:Y:S01]  /*23950*/  @P4 STG.E.U8 desc[UR56][R18.64], R23 ;  /* 0x0000001712004986 */ /* 0x0001e2000c101138 */
[----:B------:R-:W-:Y:S01]  /*23960*/  ISETP.LT.AND P4, PT, R141, UR6, !P1 ;  /* 0x000000068d007c0c */ /* 0x000fe2000cf81270 */
[C---:B------:R-:W-:Y:S01]  /*23970*/  VIADD R17, R248.reuse, 0x20 ;  /* 0x00000020f8117836 */ /* 0x040fe20000000000 */
[----:B------:R-:W-:Y:S01]  /*23980*/  ISETP.LT.AND P5, PT, R137, UR10, !P1 ;  /* 0x0000000a89007c0c */ /* 0x000fe2000cfa1270 */
[----:B------:R1:W-:Y:S01]  /*23990*/  @P3 STG.E.U8 desc[UR56][R4.64], R43 ;  /* 0x0000002b04003986 */ /* 0x0003e2000c101138 */
[----:B------:R-:W-:Y:S01]  /*239a0*/  ISETP.LT.AND P3, PT, R139, UR8, !P1 ;  /* 0x000000088b007c0c */ /* 0x000fe2000cf61270 */
[----:B------:R-:W-:Y:S01]  /*239b0*/  ULDC UR4, c[0x0][0x22c] ;  /* 0x00008b0000047ab9 */ /* 0x000fe20000000800 */
[----:B------:R-:W-:Y:S01]  /*239c0*/  SHF.R.S32.HI R27, RZ, 0x1f, R20 ;  /* 0x0000001fff1b7819 */ /* 0x000fe20000011414 */
[----:B------:R4:W-:Y:S01]  /*239d0*/  @P2 STG.E.U8 desc[UR56][R6.64], R21 ;  /* 0x0000001506002986 */ /* 0x0009e2000c101138 */
[C---:B------:R-:W-:Y:S01]  /*239e0*/  PRMT R25, R59.reuse, 0x7770, RZ ;  /* 0x000077703b197816 */ /* 0x040fe200000000ff */
[----:B------:R-:W-:Y:S01]  /*239f0*/  ULDC UR8, c[0x0][0x228] ;  /* 0x00008a0000087ab9 */ /* 0x000fe20000000800 */
[----:B------:R-:W-:Y:S01]  /*23a00*/  ULDC UR10, c[0x0][0x228] ;  /* 0x00008a00000a7ab9 */ /* 0x000fe20000000800 */
[----:B0-----:R-:W-:Y:S01]  /*23a10*/  PRMT R23, R59, 0x7771, RZ ;  /* 0x000077713b177816 */ /* 0x001fe200000000ff */
[----:B------:R-:W-:Y:S01]  /*23a20*/  VIADD R18, R248, 0x21 ;  /* 0x00000021f8127836 */ /* 0x000fe20000000000 */
[----:B------:R-:W-:Y:S01]  /*23a30*/  ULDC UR6, c[0x0][0x22c] ;  /* 0x00008b0000067ab9 */ /* 0x000fe20000000800 */
[----:B-1----:R-:W-:-:S02]  /*23a40*/  IADD3 R4, P6, R20, R0, RZ ;  /* 0x0000000014047210 */ /* 0x002fc40007fde0ff */
[----:B----4-:R-:W-:-:S03]  /*23a50*/  IADD3 R6, P2, R20, R3, RZ ;  /* 0x0000000314067210 */ /* 0x010fc60007f5e0ff */
[C---:B------:R-:W-:Y:S01]  /*23a60*/  IMAD.X R5, R27.reuse, 0x1, R2, P6 ;  /* 0x000000011b057824 */ /* 0x040fe200030e0602 */
[C---:B------:R-:W-:Y:S01]  /*23a70*/  IADD3 R16, P6, R20.reuse, R38, RZ ;  /* 0x0000002614107210 */ /* 0x040fe20007fde0ff */
[----:B------:R-:W-:Y:S01]  /*23a80*/  IMAD.X R7, R27, 0x1, R52, P2 ;  /* 0x000000011b077824 */ /* 0x000fe200010e0634 */
[----:B------:R-:W-:Y:S02]  /*23a90*/  ISETP.GE.AND P2, PT, R17, UR4, PT ;  /* 0x0000000411007c0c */ /* 0x000fe4000bf46270 */
[----:B------:R0:W-:Y:S01]  /*23aa0*/  @P4 STG.E.U8 desc[UR56][R4.64], R25 ;  /* 0x0000001904004986 */ /* 0x0001e2000c101138 */
[----:B------:R-:W-:Y:S01]  /*23ab0*/  ULDC UR4, c[0x0][0x248] ;  /* 0x0000920000047ab9 */ /* 0x000fe20000000800 */
[----:B------:R-:W-:Y:S01]  /*23ac0*/  IMAD.X R17, R27, 0x1, R36, P6 ;  /* 0x000000011b117824 */ /* 0x000fe200030e0624 */
[----:B------:R-:W-:Y:S01]  /*23ad0*/  PRMT R21, R59, 0x7772, RZ ;  /* 0x000077723b157816 */ /* 0x000fe200000000ff */
[----:B------:R1:W-:Y:S01]  /*23ae0*/  @P3 STG.E.U8 desc[UR56][R6.64], R23 ;  /* 0x0000001706003986 */ /* 0x0003e2000c101138 */
[C---:B------:R-:W-:Y:S01]  /*23af0*/  VIADD R19, R20.reuse, UR4 ;  /* 0x0000000414137c36 */ /* 0x040fe20008000000 */
[----:B------:R-:W-:Y:S01]  /*23b00*/  ISETP.LT.AND P3, PT, R135, UR8, !P1 ;  /* 0x0000000887007c0c */ /* 0x000fe2000cf61270 */
[----:B------:R-:W-:Y:S01]  /*23b10*/  ULDC UR4, c[0x0][0x248] ;  /* 0x0000920000047ab9 */ /* 0x000fe20000000800 */
[----:B------:R4:W-:Y:S01]  /*23b20*/  @P5 STG.E.U8 desc[UR56][R16.64], R21 ;  /* 0x0000001510005986 */ /* 0x0009e2000c101138 */
[----:B------:R-:W-:Y:S01]  /*23b30*/  ISETP.LT.AND P4, PT, R141, UR10, !P2 ;  /* 0x0000000a8d007c0c */ /* 0x000fe2000d781270 */
[----:B------:R-:W-:Y:S01]  /*23b40*/  ULDC UR8, c[0x0][0x228] ;  /* 0x00008a0000087ab9 */ /* 0x000fe20000000800 */
[----:B0-----:R-:W-:Y:S01]  /*23b50*/  IADD3 R4, P6, R20, R37, RZ ;  /* 0x0000002514047210 */ /* 0x001fe20007fde0ff */
[----:B------:R-:W-:Y:S01]  /*23b60*/  ULDC UR10, c[0x0][0x228] ;  /* 0x00008a00000a7ab9 */ /* 0x000fe20000000800 */
[----:B------:R-:W-:-:S02]  /*23b70*/  SHF.R.S32.HI R29, RZ, 0x1f, R19 ;  /* 0x0000001fff1d7819 */ /* 0x000fc40000011413 */
[----:B-1----:R-:W-:Y:S02]  /*23b80*/  IADD3 R6, P1, R19, R0, RZ ;  /* 0x0000000013067210 */ /* 0x002fe40007f3e0ff */
        /* <DEDUP_REMOVED lines=25> */
[----:B------:R-:W-:Y:S01]  /*23d20*/  VIADD R20, R248, 0x22 ;  /* 0x00000022f8147836 */ /* 0x000fe20000000000 */
[----:B------:R-:W-:Y:S01]  /*23d30*/  ULDC UR12, c[0x0][0x228] ;  /* 0x00008a00000c7ab9 */ /* 0x000fe20000000800 */
[----:B-1----:R-:W-:Y:S01]  /*23d40*/  IADD3 R6, P6, R21, R0, RZ ;  /* 0x0000000015067210 */ /* 0x002fe20007fde0ff */
[----:B------:R-:W-:Y:S01]  /*23d50*/  IMAD.X R5, R29, 0x1, R39, P5 ;  /* 0x000000011d057824 */ /* 0x000fe200028e0627 */
[----:B---3--:R-:W-:-:S02]  /*23d60*/  PRMT R25, R60, 0x7770, RZ ;  /* 0x000077703c197816 */ /* 0x008fc400000000ff */
[C---:B----4-:R-:W-:Y:S01]  /*23d70*/  PRMT R17, R44.reuse, 0x7772, RZ ;  /* 0x000077722c117816 */ /* 0x050fe200000000ff */
[----:B------:R-:W-:Y:S01]  /*23d80*/  IMAD.X R7, R27, 0x1, R2, P6 ;  /* 0x000000011b077824 */ /* 0x000fe200030e0602 */
[----:B------:R-:W-:-:S03]  /*23d90*/  PRMT R23, R44, 0x7773, RZ ;  /* 0x000077732c177816 */ /* 0x000fc600000000ff */
        /* <DEDUP_REMOVED lines=15> */
[C---:B---3--:R-:W-:Y:S01]  /*23e90*/  PRMT R25, R60.reuse, 0x7771, RZ ;  /* 0x000077713c197816 */ /* 0x048fe200000000ff */
        /* <DEDUP_REMOVED lines=32> */
[C---:B------:R-:W-:Y:S01]  /*240a0*/  VIADD R18, R248.reuse, 0x24 ;  /* 0x00000024f8127836 */ /* 0x040fe20000000000 */
[----:B------:R-:W-:Y:S01]  /*240b0*/  PRMT R45, R45, 0x7773, RZ ;  /* 0x000077732d2d7816 */ /* 0x000fe200000000ff */
        /* <DEDUP_REMOVED lines=9> */
[----:B------:R-:W-:Y:S02]  /*24150*/  SHF.R.S32.HI R27, RZ, 0x1f, R19 ;  /* 0x0000001fff1b7819 */ /* 0x000fe40000011413 */
[----:B-1----:R-:W-:Y:S01]  /*24160*/  IADD3 R6, P1, R19, R0, RZ ;  /* 0x0000000013067210 */ /* 0x002fe20007f3e0ff */
[----:B------:R-:W-:Y:S01]  /*24170*/  IMAD.X R5, R29, 0x1, R39, P6 ;  /* 0x000000011d057824 */ /* 0x000fe200030e0627 */
[----:B---3--:R-:W-:-:S03]  /*24180*/  IADD3 R16, P6, R19, R3, RZ ;  /* 0x0000000313107210 */ /* 0x008fc60007fde0ff */
        /* <DEDUP_REMOVED lines=23> */
[----:B---3--:R-:W-:Y:S02]  /*24300*/  PRMT R17, R61, 0x7772, RZ ;  /* 0x000077723d117816 */ /* 0x008fe400000000ff */
[----:B------:R-:W-:Y:S01]  /*24310*/  IMAD.X R7, R29, 0x1, R2, P6 ;  /* 0x000000011d077824 */ /* 0x000fe200030e0602 */
[----:B------:R-:W-:Y:S02]  /*24320*/  PRMT R61, R61, 0x7773, RZ ;  /* 0x000077733d3d7816 */ /* 0x000fe400000000ff */
[----:B------:R-:W-:Y:S01]  /*24330*/  PRMT R23, R46, 0x7770, RZ ;  /* 0x000077702e177816 */ /* 0x000fe200000000ff */
        /* <DEDUP_REMOVED lines=17> */
[C---:B---3--:R-:W-:Y:S01]  /*24450*/  PRMT R23, R46.reuse, 0x7772, RZ ;  /* 0x000077722e177816 */ /* 0x048fe200000000ff */
[----:B------:R-:W-:Y:S01]  /*24460*/  VIADD R21, R21, UR4 ;  /* 0x0000000415157c36 */ /* 0x000fe20008000000 */
[----:B------:R-:W-:Y:S01]  /*24470*/  PRMT R7, R46, 0x7773, RZ ;  /* 0x000077732e077816 */ /* 0x000fe200000000ff */
[----:B------:R-:W-:Y:S01]  /*24480*/  IMAD.X R19, R29, 0x1, R39, P6 ;  /* 0x000000011d137824 */ /* 0x000fe200030e0627 */
[----:B------:R0:W-:Y:S01]  /*24490*/  @P3 STG.E.U8 desc[UR56][R16.64], R25 ;  /* 0x0000001910003986 */ /* 0x0001e2000c101138 */
        /* <DEDUP_REMOVED lines=12> */
[----:B0-----:R-:W-:Y:S01]  /*24560*/  PRMT R25, R62, 0x7771, RZ ;  /* 0x000077713e197816 */ /* 0x001fe200000000ff */
[----:B------:R-:W-:Y:S01]  /*24570*/  ULDC UR6, c[0x0][0x22c] ;  /* 0x00008b0000067ab9 */ /* 0x000fe20000000800 */
[----:B-1----:R-:W-:-:S05]  /*24580*/  IADD3 R4, P6, R21, R0, RZ ;  /* 0x0000000015047210 */ /* 0x002fca0007fde0ff */
[----:B------:R-:W-:Y:S01]  /*24590*/  IMAD.X R5, R29, 0x1, R2, P6 ;  /* 0x000000011d057824 */ /* 0x000fe200030e0602 */
[----:B------:R-:W-:Y:S01]  /*245a0*/  IADD3 R16, P6, R21, R38, RZ ;  /* 0x0000002615107210 */ /* 0x000fe20007fde0ff */
[C---:B---3--:R-:W-:Y:S01]  /*245b0*/  IMAD.X R7, R29.reuse, 0x1, R52, P1 ;  /* 0x000000011d077824 */ /* 0x048fe200008e0634 */
[----:B------:R-:W-:Y:S01]  /*245c0*/  ISETP.GE.AND P1, PT, R20, UR4, PT ;  /* 0x0000000414007c0c */ /* 0x000fe2000bf26270 */
[----:B------:R-:W-:Y:S01]  /*245d0*/  ULDC UR4, c[0x0][0x248] ;  /* 0x0000920000047ab9 */ /* 0x000fe20000000800 */
[----:B------:R-:W-:Y:S01]  /*245e0*/  PRMT R23, R62, 0x7772, RZ ;  /* 0x000077723e177816 */ /* 0x000fe200000000ff */
[----:B------:R-:W-:Y:S02]  /*245f0*/  IMAD.X R17, R29, 0x1, R36, P6 ;  /* 0x000000011d117824 */ /* 0x000fe400030e0624 */
[----:B------:R-:W-:Y:S01]  /*24600*/  VIADD R19, R21, UR4 ;  /* 0x0000000415137c36 */ /* 0x000fe20008000000 */
[----:B------:R0:W-:Y:S01]  /*24610*/  @P4 STG.E.U8 desc[UR56][R4.64], R27 ;  /* 0x0000001b04004986 */ /* 0x0001e2000c101138 */
[----:B------:R-:W-:Y:S01]  /*24620*/  ISETP.LT.AND P6, PT, R139, UR12, !P1 ;  /* 0x0000000c8b007c0c */ /* 0x000fe2000cfc1270 */
[----:B------:R-:W-:Y:S01]  /*24630*/  VIADD R18, R248, 0x27 ;  /* 0x00000027f8127836 */ /* 0x000fe20000000000 */
[----:B------:R-:W-:Y:S01]  /*24640*/  ISETP.LT.AND P4, PT, R141, UR10, !P1 ;  /* 0x0000000a8d007c0c */ /* 0x000fe2000cf81270 */
[----:B------:R1:W-:Y:S01]  /*24650*/  @P3 STG.E.U8 desc[UR56][R6.64], R25 ;  /* 0x0000001906003986 */ /* 0x0003e2000c101138 */
[----:B------:R-:W-:Y:S01]  /*24660*/  ISETP.LT.AND P3, PT, R135, UR8, !P2 ;  /* 0x0000000887007c0c */ /* 0x000fe2000d761270 */
[----:B------:R-:W-:Y:S01]  /*24670*/  ULDC UR4, c[0x0][0x248] ;  /* 0x0000920000047ab9 */ /* 0x000fe20000000800 */
[----:B------:R-:W-:Y:S01]  /*24680*/  ULDC UR8, c[0x0][0x228] ;  /* 0x00008a0000087ab9 */ /* 0x000fe20000000800 */
[----:B------:R3:W-:Y:S01]  /*24690*/  @P5 STG.E.U8 desc[UR56][R16.64], R23 ;  /* 0x0000001710005986 */ /* 0x0007e2000c101138 */
[----:B------:R-:W-:Y:S01]  /*246a0*/  ULDC UR10, c[0x0][0x228] ;  /* 0x00008a00000a7ab9 */ /* 0x000fe20000000800 */
[----:B------:R-:W-:Y:S01]  /*246b0*/  ULDC UR12, c[0x0][0x228] ;  /* 0x00008a00000c7ab9 */ /* 0x000fe20000000800 */
[----:B0-----:R-:W-:-:S02]  /*246c0*/  SHF.R.S32.HI R27, RZ, 0x1f, R19 ;  /* 0x0000001fff1b7819 */ /* 0x001fc40000011413 */
[----:B-1----:R-:W-:Y:S02]  /*246d0*/  IADD3 R6, P5, R19, R0, RZ ;  /* 0x0000000013067210 */ /* 0x002fe40007fbe0ff */
[----:B------:R-:W-:-:S03]  /*246e0*/  IADD3 R4, P2, R21, R37, RZ ;  /* 0x0000002515047210 */ /* 0x000fc60007f5e0ff */
[----:B------:R-:W-:Y:S01]  /*246f0*/  IMAD.X R7, R27, 0x1, R2, P5 ;  /* 0x000000011b077824 */ /* 0x000fe200028e0602 */
[----:B---3--:R-:W-:Y:S01]  /*24700*/  IADD3 R16, P5, R19, R3, RZ ;  /* 0x0000000313107210 */ /* 0x008fe20007fbe0ff */
[----:B------:R-:W-:Y:S01]  /*24710*/  IMAD.X R5, R29, 0x1, R39, P2 ;  /* 0x000000011d057824 */ /* 0x000fe200010e0627 */
[----:B------:R-:W-:Y:S02]  /*24720*/  PRMT R25, R62, 0x7773, RZ ;  /* 0x000077733e197816 */ /* 0x000fe400000000ff */
[----:B------:R-:W-:Y:S01]  /*24730*/  PRMT R21, R47, 0x7770, RZ ;  /* 0x000077702f157816 */ /* 0x000fe200000000ff */
[----:B------:R-:W-:Y:S01]  /*24740*/  IMAD.X R17, R27, 0x1, R52, P5 ;  /* 0x000000011b117824 */ /* 0x000fe200028e0634 */
[----:B------:R-:W-:Y:S01]  /*24750*/  PRMT R23, R47, 0x7771, RZ ;  /* 0x000077712f177816 */ /* 0x000fe200000000ff */
[----:B------:R0:W-:Y:S01]  /*24760*/  @P3 STG.E.U8 desc[UR56][R4.64], R25 ;  /* 0x0000001904003986 */ /* 0x0001e2000c101138 */
[----:B------:R-:W-:Y:S01]  /*24770*/  ISETP.GE.AND P2, PT, R18, UR6, PT ;  /* 0x0000000612007c0c */ /* 0x000fe2000bf46270 */
[----:B------:R-:W-:-:S02]  /*24780*/  ULDC UR6, c[0x0][0x228] ;  /* 0x00008a0000067ab9 */ /* 0x000fc40000000800 */
[----:B------:R1:W-:Y:S01]  /*24790*/  @P4 STG.E.U8 desc[UR56][R6.64], R21 ;  /* 0x0000001506004986 */ /* 0x0003e2000c101138 */
[----:B------:R-:W-:Y:S01]  /*247a0*/  ISETP.LT.AND P3, PT, R137, UR6, !P1 ;  /* 0x0000000689007c0c */ /* 0x000fe2000cf61270 */
[----:B------:R-:W-:Y:S02]  /*247b0*/  ULDC UR6, c[0x0][0x228] ;  /* 0x00008a0000067ab9 */ /* 0x000fe40000000800 */
[----:B------:R3:W-:Y:S01]  /*247c0*/  @P6 STG.E.U8 desc[UR56][R16.64], R23 ;  /* 0x0000001710006986 */ /* 0x0007e2000c101138 */
[C---:B------:R-:W-:Y:S01]  /*247d0*/  IADD3 R18, P6, R19.reuse, R38, RZ ;  /* 0x0000002613127210 */ /* 0x040fe20007fde0ff */
[----:B------:R-:W-:Y:S01]  /*247e0*/  VIADD R20, R19, UR4 ;  /* 0x0000000413147c36 */ /* 0x000fe20008000000 */
[----:B------:R-:W-:Y:S01]  /*247f0*/  ISETP.LT.AND P1, PT, R135, UR8, !P1 ;  /* 0x0000000887007c0c */ /* 0x000fe2000cf21270 */
[----:B------:R-:W-:Y:S01]  /*24800*/  ULDC UR8, c[0x0][0x228] ;  /* 0x00008a0000087ab9 */ /* 0x000fe20000000800 */
[----:B------:R-:W-:Y:S01]  /*24810*/  ISETP.LT.AND P4, PT, R141, UR6, !P2 ;  /* 0x000000068d007c0c */ /* 0x000fe2000d781270 */
[----:B------:R-:W-:Y:S01]  /*24820*/  ULDC UR6, c[0x0][0x228] ;  /* 0x00008a0000067ab9 */ /* 0x000fe20000000800 */
[----:B0-----:R-:W-:Y:S01]  /*24830*/  IADD3 R4, P5, R19, R37, RZ ;  /* 0x0000002513047210 */ /* 0x001fe20007fbe0ff */
[----:B------:R-:W-:Y:S01]  /*24840*/  IMAD.X R19, R27, 0x1, R36, P6 ;  /* 0x000000011b137824 */ /* 0x000fe200030e0624 */
[----:B------:R-:W-:Y:S01]  /*24850*/  SHF.R.S32.HI R25, RZ, 0x1f, R20 ;  /* 0x0000001fff197819 */ /* 0x000fe20000011414 */
[----:B------:R-:W-:Y:S01]  /*24860*/  ULDC UR4, c[0x0][0x22c] ;  /* 0x00008b0000047ab9 */ /* 0x000fe20000000800 */
[----:B-1----:R-:W-:-:S02]  /*24870*/  IADD3 R6, P6, R20, R0, RZ ;  /* 0x0000000014067210 */ /* 0x002fc40007fde0ff */
[----:B------:R-:W-:Y:S01]  /*24880*/  PRMT R21, R47, 0x7773, RZ ;  /* 0x000077732f157816 */ /* 0x000fe200000000ff */
[----:B------:R-:W-:Y:S01]  /*24890*/  IMAD.X R5, R27, 0x1, R39, P5 ;  /* 0x000000011b057824 */ /* 0x000fe200028e0627 */
[----:B------:R-:W-:Y:S01]  /*248a0*/  PRMT R47, R47, 0x7772, RZ ;  /* 0x000077722f2f7816 */ /* 0x000fe200000000ff */
[----:B------:R-:W-:Y:S01]  /*248b0*/  IMAD.X R7, R25, 0x1, R2, P6 ;  /* 0x0000000119077824 */ /* 0x000fe200030e0602 */
[----:B---3--:R-:W-:-:S03]  /*248c0*/  PRMT R23, R63, 0x7770, RZ ;  /* 0x000077703f177816 */ /* 0x008fc600000000ff */
        /* <DEDUP_REMOVED lines=60> */
[----:B---3--:R-:W-:Y:S02]  /*24c90*/  IADD3 R16, P6, R19, R3, RZ ;  /* 0x0000000313107210 */ /* 0x008fe40007fde0ff */
        /* <DEDUP_REMOVED lines=27> */
[C---:B---3--:R-:W-:Y:S02]  /*24e50*/  PRMT R17, R68.reuse, 0x7772, RZ ;  /* 0x0000777244117816 */ /* 0x048fe400000000ff */
        /* <DEDUP_REMOVED lines=17> */
[----:B---3--:R-:W-:Y:S01]  /*24f70*/  PRMT R23, R65, 0x7771, RZ ;  /* 0x0000777141177816 */ /* 0x008fe200000000ff */
        /* <DEDUP_REMOVED lines=46> */
[----:B---3--:R-:W-:-:S03]  /*25260*/  IADD3 R16, P6, R19, R3, RZ ;  /* 0x0000000313107210 */ /* 0x008fc60007fde0ff */
        /* <DEDUP_REMOVED lines=24> */
[C---:B---3--:R-:W-:Y:S01]  /*253f0*/  PRMT R17, R66.reuse, 0x7772, RZ ;  /* 0x0000777242117816 */ /* 0x048fe200000000ff */
        /* <DEDUP_REMOVED lines=10> */
[----:B------:R-:W-:Y:S02]  /*254a0*/  ISETP.LT.AND P1, PT, R135, UR10, !P1 ;  /* 0x0000000a87007c0c */ /* 0x000fe4000cf21270 */
[----:B0-----:R-:W-:Y:S01]  /*254b0*/  IADD3 R18, P6, R21, R37, RZ ;  /* 0x0000002515127210 */ /* 0x001fe20007fde0ff */
[----:B------:R-:W-:Y:S01]  /*254c0*/  IMAD.X R17, R29, 0x1, R52, P2 ;  /* 0x000000011d117824 */ /* 0x000fe200010e0634 */
[----:B-1----:R-:W-:Y:S01]  /*254d0*/  IADD3 R4, P5, R21, R38, RZ ;  /* 0x0000002615047210 */ /* 0x002fe20007fbe0ff */
[----:B------:R-:W-:Y:S01]  /*254e0*/  ULDC UR10, c[0x0][0x228] ;  /* 0x00008a00000a7ab9 */ /* 0x000fe20000000800 */
[----:B------:R-:W-:Y:S01]  /*254f0*/  ISETP.GE.AND P2, PT, R20, UR4, PT ;  /* 0x0000000414007c0c */ /* 0x000fe2000bf46270 */
[----:B------:R-:W-:Y:S01]  /*25500*/  ULDC UR4, c[0x0][0x248] ;  /* 0x0000920000047ab9 */ /* 0x000fe20000000800 */
[C---:B------:R-:W-:Y:S01]  /*25510*/  PRMT R27, R70.reuse, 0x7771, RZ ;  /* 0x00007771461b7816 */ /* 0x040fe200000000ff */
[C---:B------:R-:W-:Y:S01]  /*25520*/  IMAD.X R5, R29.reuse, 0x1, R36, P5 ;  /* 0x000000011d057824 */ /* 0x040fe200028e0624 */
[C---:B---3--:R-:W-:Y:S01]  /*25530*/  PRMT R25, R70.reuse, 0x7772, RZ ;  /* 0x0000777246197816 */ /* 0x048fe200000000ff */
[----:B------:R-:W-:Y:S01]  /*25540*/  IMAD.X R19, R29, 0x1, R39, P6 ;  /* 0x000000011d137824 */ /* 0x000fe200030e0627 */
[----:B------:R-:W-:Y:S01]  /*25550*/  PRMT R23, R70, 0x7773, RZ ;  /* 0x0000777346177816 */ /* 0x000fe200000000ff */
[----:B------:R-:W-:Y:S01]  /*25560*/  VIADD R21, R21, UR4 ;  /* 0x0000000415157c36 */ /* 0x000fe20008000000 */
[----:B------:R-:W-:Y:S01]  /*25570*/  @P3 STG.E.U8 desc[UR56][R16.64], R27 ;  /* 0x0000001b10003986 */ /* 0x000fe2000c101138 */
[----:B------:R-:W-:Y:S01]  /*25580*/  VIADD R7, R248, 0x2f ;  /* 0x0000002ff8077836 */ /* 0x000fe20000000000 */
[----:B------:R-:W-:-:S02]  /*25590*/  ULDC UR4, c[0x0][0x22c] ;  /* 0x00008b0000047ab9 */ /* 0x000fc40000000800 */
[----:B------:R0:W-:Y:S01]  /*255a0*/  @P4 STG.E.U8 desc[UR56][R4.64], R25 ;  /* 0x0000001904004986 */ /* 0x0001e2000c101138 */
[----:B------:R-:W-:-:S03]  /*255b0*/  SHF.R.S32.HI R29, RZ, 0x1f, R21 ;  /* 0x0000001fff1d7819 */ /* 0x000fc60000011415 */
[----:B------:R1:W-:Y:S01]  /*255c0*/  @P1 STG.E.U8 desc[UR56][R18.64], R23 ;  /* 0x0000001712001986 */ /* 0x0003e2000c101138 */
[----:B------:R-:W-:Y:S02]  /*255d0*/  IADD3 R6, P5, R21, R3, RZ ;  /* 0x0000000315067210 */ /* 0x000fe40007fbe0ff */
[----:B------:R-:W-:Y:S01]  /*255e0*/  ISETP.LT.AND P3, PT, R141, UR6, !P2 ;  /* 0x000000068d007c0c */ /* 0x000fe2000d761270 */
[----:B------:R-:W-:Y:S01]  /*255f0*/  ULDC UR6, c[0x0][0x22c] ;  /* 0x00008b0000067ab9 */ /* 0x000fe20000000800 */
[----:B0-----:R-:W-:Y:S02]  /*25600*/  IADD3 R4, P1, R21, R0, RZ ;  /* 0x0000000015047210 */ /* 0x001fe40007f3e0ff */
[----:B------:R-:W-:Y:S01]  /*25610*/  ISETP.LT.AND P4, PT, R139, UR8, !P2 ;  /* 0x000000088b007c0c */ /* 0x000fe2000d781270 */
[----:B------:R-:W-:Y:S01]  /*25620*/  ULDC UR8, c[0x0][0x228] ;  /* 0x00008a0000087ab9 */ /* 0x000fe20000000800 */
[----:B------:R-:W-:Y:S01]  /*25630*/  ISETP.LT.AND P6, PT, R137, UR10, !P2 ;  /* 0x0000000a89007c0c */ /* 0x000fe2000d7c1270 */
[----:B------:R-:W-:Y:S01]  /*25640*/  IMAD.X R5, R29, 0x1, R2, P1 ;  /* 0x000000011d057824 */ /* 0x000fe200008e0602 */
[----:B------:R-:W-:Y:S01]  /*25650*/  ISETP.GE.AND P1, PT, R7, UR4, PT ;  /* 0x0000000407007c0c */ /* 0x000fe2000bf26270 */
[----:B------:R-:W-:Y:S01]  /*25660*/  IMAD.X R7, R29, 0x1, R52, P5 ;  /* 0x000000011d077824 */ /* 0x000fe200028e0634 */
[----:B------:R-:W-:Y:S01]  /*25670*/  IADD3 R16, P5, R21, R38, RZ ;  /* 0x0000002615107210 */ /* 0x000fe20007fbe0ff */
[----:B------:R-:W-:Y:S01]  /*25680*/  ULDC UR4, c[0x0][0x248] ;  /* 0x0000920000047ab9 */ /* 0x000fe20000000800 */
[C---:B------:R-:W-:Y:S01]  /*25690*/  PRMT R27, R67.reuse, 0x7770, RZ ;  /* 0x00007770431b7816 */ /* 0x040fe200000000ff */
[----:B------:R-:W-:Y:S01]  /*256a0*/  ULDC UR10, c[0x0][0x228] ;  /* 0x00008a00000a7ab9 */ /* 0x000fe20000000800 */
[----:B------:R-:W-:Y:S01]  /*256b0*/  PRMT R25, R67, 0x7771, RZ ;  /* 0x0000777143197816 */ /* 0x000fe200000000ff */
[----:B------:R-:W-:Y:S01]  /*256c0*/  IMAD.X R17, R29, 0x1, R36, P5 ;  /* 0x000000011d117824 */ /* 0x000fe200028e0624 */
[----:B-1----:R-:W-:Y:S01]  /*256d0*/  PRMT R23, R67, 0x7772, RZ ;  /* 0x0000777243177816 */ /* 0x002fe200000000ff */
[----:B------:R0:W-:Y:S01]  /*256e0*/  @P3 STG.E.U8 desc[UR56][R4.64], R27 ;  /* 0x0000001b04003986 */ /* 0x0001e2000c101138 */
[----:B------:R-:W-:Y:S01]  /*256f0*/  VIADD R19, R21, UR4 ;  /* 0x0000000415137c36 */ /* 0x000fe20008000000 */
[----:B------:R-:W-:Y:S01]  /*25700*/  ISETP.LT.AND P3, PT, R135, UR8, !P2 ;  /* 0x0000000887007c0c */ /* 0x000fe2000d761270 */
[----:B------:R-:W-:Y:S01]  /*25710*/  VIADD R18, R248, 0x30 ;  /* 0x00000030f8127836 */ /* 0x000fe20000000000 */
        /* <DEDUP_REMOVED lines=9> */
[----:B------:R-:W-:Y:S01]  /*257b0*/  ULDC UR12, c[0x0][0x228] ;  /* 0x00008a00000c7ab9 */ /* 0x000fe20000000800 */
[----:B------:R-:W-:-:S02]  /*257c0*/  SHF.R.S32.HI R27, RZ, 0x1f, R19 ;  /* 0x0000001fff1b7819 */ /* 0x000fc40000011413 */
[----:B-1----:R-:W-:Y:S01]  /*257d0*/  IADD3 R6, P2, R19, R0, RZ ;  /* 0x0000000013067210 */ /* 0x002fe20007f5e0ff */
[----:B------:R-:W-:Y:S01]  /*257e0*/  IMAD.X R5, R29, 0x1, R39, P6 ;  /* 0x000000011d057824 */ /* 0x000fe200030e0627 */
[----:B---3--:R-:W-:-:S03]  /*257f0*/  IADD3 R16, P6, R19, R3, RZ ;  /* 0x0000000313107210 */ /* 0x008fc60007fde0ff */
[----:B------:R-:W-:Y:S01]  /*25800*/  IMAD.X R7, R27, 0x1, R2, P2 ;  /* 0x000000011b077824 */ /* 0x000fe200010e0602 */
[C---:B------:R-:W-:Y:S02]  /*25810*/  PRMT R25, R71.reuse, 0x7770, RZ ;  /* 0x0000777047197816 */ /* 0x040fe400000000ff */
[----:B------:R-:W-:Y:S01]  /*25820*/  PRMT R23, R71, 0x7771, RZ ;  /* 0x0000777147177816 */ /* 0x000fe200000000ff */
[----:B------:R-:W-:Y:S01]  /*25830*/  IMAD.X R17, R27, 0x1, R52, P6 ;  /* 0x000000011b117824 */ /* 0x000fe200030e0634 */
[----:B------:R-:W-:Y:S01]  /*25840*/  ISETP.GE.AND P2, PT, R18, UR6, PT ;  /* 0x0000000612007c0c */ /* 0x000fe2000bf46270 */
        /* <DEDUP_REMOVED lines=8> */
[----:B------:R0:W-:Y:S01]  /*258d0*/  @P5 STG.E.U8 desc[UR56][R16.64], R23 ;  /* 0x0000001710005986 */ /* 0x0001e2000c101138 */
[----:B------:R-:W-:Y:S01]  /*258e0*/  ISETP.LT.AND P5, PT, R141, UR12, !P2 ;  /* 0x0000000c8d007c0c */ /* 0x000fe2000d7a1270 */
[----:B------:R-:W-:Y:S01]  /*258f0*/  ULDC UR8, c[0x0][0x228] ;  /* 0x00008a0000087ab9 */ /* 0x000fe20000000800 */
[----:B-1----:R-:W-:Y:S01]  /*25900*/  IADD3 R6, P1, R19, R37, RZ ;  /* 0x0000002513067210 */ /* 0x002fe20007f3e0ff */
[C---:B------:R-:W-:Y:S01]  /*25910*/  IMAD.X R5, R27.reuse, 0x1, R36, P6 ;  /* 0x000000011b057824 */ /* 0x040fe200030e0624 */
[----:B------:R-:W-:Y:S01]  /*25920*/  SHF.R.S32.HI R29, RZ, 0x1f, R21 ;  /* 0x0000001fff1d7819 */ /* 0x000fe20000011415 */
[----:B------:R-:W-:Y:S01]  /*25930*/  ULDC UR10, c[0x0][0x228] ;  /* 0x00008a00000a7ab9 */ /* 0x000fe20000000800 */
[----:B------:R-:W-:Y:S01]  /*25940*/  PRMT R25, R48, 0x7770, RZ ;  /* 0x0000777030197816 */ /* 0x000fe200000000ff */
[----:B------:R-:W-:Y:S01]  /*25950*/  IMAD.X R7, R27, 0x1, R39, P1 ;  /* 0x000000011b077824 */ /* 0x000fe200008e0627 */
[----:B------:R-:W-:Y:S01]  /*25960*/  ULDC UR4, c[0x0][0x22c] ;  /* 0x00008b0000047ab9 */ /* 0x000fe20000000800 */
[----:B0-----:R-:W-:-:S02]  /*25970*/  IADD3 R16, P6, R21, R0, RZ ;  /* 0x0000000015107210 */ /* 0x001fc40007fde0ff */
[C---:B------:R-:W-:Y:S02]  /*25980*/  PRMT R23, R71.reuse, 0x7772, RZ ;  /* 0x0000777247177816 */ /* 0x040fe400000000ff */
[----:B------:R-:W-:Y:S01]  /*25990*/  PRMT R71, R71, 0x7773, RZ ;  /* 0x0000777347477816 */ /* 0x000fe200000000ff */
[----:B------:R-:W-:Y:S01]  /*259a0*/  IMAD.X R17, R29, 0x1, R2, P6 ;  /* 0x000000011d117824 */ /* 0x000fe200030e0602 */
[----:B------:R-:W-:Y:S01]  /*259b0*/  ISETP.GE.AND P1, PT, R18, UR6, PT ;  /* 0x0000000612007c0c */ /* 0x000fe2000bf26270 */
[----:B------:R0:W-:Y:S01]  /*259c0*/  @P4 STG.E.U8 desc[UR56][R4.64], R23 ;  /* 0x0000001704004986 */ /* 0x0001e2000c101138 */
[----:B------:R-:W-:-:S03]  /*259d0*/  ULDC UR6, c[0x0][0x228] ;  /* 0x00008a0000067ab9 */ /* 0x000fc60000000800 */
[----:B------:R1:W-:Y:S01]  /*259e0*/  @P3 STG.E.U8 desc[UR56][R6.64], R71 ;  /* 0x0000004706003986 */ /* 0x0003e2000c101138 */
[----:B------:R-:W-:-:S03]  /*259f0*/  IADD3 R18, P6, R21, R3, RZ ;  /* 0x0000000315127210 */ /* 0x000fc60007fde0ff */
[----:B------:R3:W-:Y:S01]  /*25a00*/  @P5 STG.E.U8 desc[UR56][R16.64], R25 ;  /* 0x0000001910005986 */ /* 0x0007e2000c101138 */
[----:B------:R-:W-:Y:S02]  /*25a10*/  ISETP.LT.AND P5, PT, R139, UR6, !P2 ;  /* 0x000000068b007c0c */ /* 0x000fe4000d7a1270 */
[----:B------:R-:W-:Y:S01]  /*25a20*/  ISETP.LT.AND P4, PT, R137, UR8, !P2 ;  /* 0x0000000889007c0c */ /* 0x000fe2000d781270 */
[----:B------:R-:W-:Y:S01]  /*25a30*/  VIADD R20, R248, 0x32 ;  /* 0x00000032f8147836 */ /* 0x000fe20000000000 */
[----:B0-----:R-:W-:Y:S01]  /*25a40*/  IADD3 R4, P3, R21, R38, RZ ;  /* 0x0000002615047210 */ /* 0x001fe20007f7e0ff */
[----:B------:R-:W-:Y:S01]  /*25a50*/  IMAD.X R19, R29, 0x1, R52, P6 ;  /* 0x000000011d137824 */ /* 0x000fe200030e0634 */
[----:B------:R-:W-:Y:S01]  /*25a60*/  ISETP.LT.AND P2, PT, R135, UR10, !P2 ;  /* 0x0000000a87007c0c */ /* 0x000fe2000d741270 */
[----:B------:R-:W-:Y:S01]  /*25a70*/  ULDC UR6, c[0x0][0x228] ;  /* 0x00008a0000067ab9 */ /* 0x000fe20000000800 */
[----:B-1----:R-:W-:Y:S01]  /*25a80*/  IADD3 R6, P6, R21, R37, RZ ;  /* 0x0000002515067210 */ /* 0x002fe20007fde0ff */
[----:B------:R-:W-:Y:S01]  /*25a90*/  IMAD.X R5, R29, 0x1, R36, P3 ;  /* 0x000000011d057824 */ /* 0x000fe200018e0624 */
[----:B------:R-:W-:-:S02]  /*25aa0*/  PRMT R27, R48, 0x7771, RZ ;  /* 0x00007771301b7816 */ /* 0x000fc400000000ff */
[----:B---3--:R-:W-:Y:S02]  /*25ab0*/  PRMT R25, R48, 0x7772, RZ ;  /* 0x0000777230197816 */ /* 0x008fe400000000ff */
[----:B------:R-:W-:Y:S01]  /*25ac0*/  ISETP.GE.AND P3, PT, R20, UR4, PT ;  /* 0x0000000414007c0c */ /* 0x000fe2000bf66270 */
[----:B------:R-:W-:Y:S01]  /*25ad0*/  ULDC UR4, c[0x0][0x248] ;  /* 0x0000920000047ab9 */ /* 0x000fe20000000800 */
[----:B------:R-:W-:Y:S01]  /*25ae0*/  IMAD.X R7, R29, 0x1, R39, P6 ;  /* 0x000000011d077824 */ /* 0x000fe200030e0627 */
[----:B------:R-:W-:Y:S01]  /*25af0*/  PRMT R23, R48, 0x7773, RZ ;  /* 0x0000777330177816 */ /* 0x000fe200000000ff */
[----:B------:R0:W-:Y:S01]  /*25b00*/  @P5 STG.E.U8 desc[UR56][R18.64], R27 ;  /* 0x0000001b12005986 */ /* 0x0001e2000c101138 */
[----:B------:R-:W-:Y:S01]  /*25b10*/  VIADD R21, R21, UR4 ;  /* 0x0000000415157c36 */ /* 0x000fe20008000000 */
[----:B------:R-:W-:Y:S02]  /*25b20*/  ULDC UR4, c[0x0][0x228] ;  /* 0x00008a0000047ab9 */ /* 0x000fe40000000800 */
[----:B------:R1:W-:Y:S01]  /*25b30*/  @P4 STG.E.U8 desc[UR56][R4.64], R25 ;  /* 0x0000001904004986 */ /* 0x0003e2000c101138 */
[----:B------:R-:W-:Y:S01]  /*25b40*/  ISETP.LT.AND P4, PT, R141, UR6, !P1 ;  /* 0x000000068d007c0c */ /* 0x000fe2000cf81270 */
[----:B------:R-:W-:Y:S01]  /*25b50*/  ULDC UR6, c[0x0][0x228] ;  /* 0x00008a0000067ab9 */ /* 0x000fe20000000800 */
[----:B------:R-:W-:Y:S01]  /*25b60*/  ISETP.LT.AND P5, PT, R139, UR4, !P1 ;  /* 0x000000048b007c0c */ /* 0x000fe2000cfa1270 */
[----:B------:R3:W-:Y:S01]  /*25b70*/  @P2 STG.E.U8 desc[UR56][R6.64], R23 ;  /* 0x0000001706002986 */ /* 0x0007e2000c101138 */
[----:B------:R-:W-:Y:S01]  /*25b80*/  SHF.R.S32.HI R29, RZ, 0x1f, R21 ;  /* 0x0000001fff1d7819 */ /* 0x000fe20000011415 */
[----:B------:R-:W-:Y:S01]  /*25b90*/  ULDC UR4, c[0x0][0x22c] ;  /* 0x00008b0000047ab9 */ /* 0x000fe20000000800 */
[C---:B------:R-:W-:Y:S01]  /*25ba0*/  IADD3 R16, P2, R21.reuse, R0, RZ ;  /* 0x0000000015107210 */ /* 0x040fe20007f5e0ff */
[----:B0-----:R-:W-:Y:S01]  /*25bb0*/  VIADD R18, R248, 0x33 ;  /* 0x00000033f8127836 */ /* 0x001fe20000000000 */
[----:B-1----:R-:W-:-:S03]  /*25bc0*/  IADD3 R4, P6, R21, R3, RZ ;  /* 0x0000000315047210 */ /* 0x002fc60007fde0ff */
[C---:B------:R-:W-:Y:S01]  /*25bd0*/  IMAD.X R17, R29.reuse, 0x1, R2, P2 ;  /* 0x000000011d117824 */ /* 0x040fe200010e0602 */
[----:B------:R-:W-:Y:S02]  /*25be0*/  PRMT R25, R8, 0x7770, RZ ;  /* 0x0000777008197816 */ /* 0x000fe400000000ff */
[----:B------:R-:W-:Y:S01]  /*25bf0*/  ISETP.GE.AND P2, PT, R18, UR4, PT ;  /* 0x0000000412007c0c */ /* 0x000fe2000bf46270 */
[----:B------:R-:W-:Y:S01]  /*25c00*/  IMAD.X R5, R29, 0x1, R52, P6 ;  /* 0x000000011d057824 */ /* 0x000fe200030e0634 */
[----:B---3--:R-:W-:Y:S01]  /*25c10*/  PRMT R23, R8, 0x7771, RZ ;  /* 0x0000777108177816 */ /* 0x008fe200000000ff */
[----:B------:R-:W-:Y:S01]  /*25c20*/  ULDC UR4, c[0x0][0x228] ;  /* 0x00008a0000047ab9 */ /* 0x000fe20000000800 */
[----:B------:R0:W-:Y:S01]  /*25c30*/  @P4 STG.E.U8 desc[UR56][R16.64], R25 ;  /* 0x0000001910004986 */ /* 0x0001e2000c101138 */
[----:B------:R-:W-:Y:S01]  /*25c40*/  ISETP.LT.AND P4, PT, R137, UR4, !P1 ;  /* 0x0000000489007c0c */ /* 0x000fe2000cf81270 */
[----:B------:R-:W-:Y:S02]  /*25c50*/  ULDC UR4, c[0x0][0x248] ;  /* 0x0000920000047ab9 */ /* 0x000fe40000000800 */
[----:B------:R1:W-:Y:S01]  /*25c60*/  @P5 STG.E.U8 desc[UR56][R4.64], R23 ;  /* 0x0000001704005986 */ /* 0x0003e2000c101138 */
[----:B------:R-:W-:-:S02]  /*25c70*/  IADD3 R6, P5, R21, R38, RZ ;  /* 0x0000002615067210 */ /* 0x000fc40007fbe0ff */
[----:B------:R-:W-:Y:S01]  /*25c80*/  ISETP.LT.AND P1, PT, R135, UR6, !P1 ;  /* 0x0000000687007c0c */ /* 0x000fe2000cf21270 */
[----:B------:R-:W-:Y:S01]  /*25c90*/  ULDC UR6, c[0x0][0x228] ;  /* 0x00008a0000067ab9 */ /* 0x000fe20000000800 */
[----:B------:R-:W-:Y:S01]  /*25ca0*/  IADD3 R18, P6, R21, R37, RZ ;  /* 0x0000002515127210 */ /* 0x000fe20007fde0ff */
[----:B------:R-:W-:Y:S01]  /*25cb0*/  IMAD.X R7, R29, 0x1, R36, P5 ;  /* 0x000000011d077824 */ /* 0x000fe200028e0624 */
[C---:B0-----:R-:W-:Y:S01]  /*25cc0*/  PRMT R17, R8.reuse, 0x7772, RZ ;  /* 0x0000777208117816 */ /* 0x041fe200000000ff */
[----:B------:R-:W-:Y:S01]  /*25cd0*/  VIADD R21, R21, UR4 ;  /* 0x0000000415157c36 */ /* 0x000fe20008000000 */
[----:B------:R-:W-:Y:S01]  /*25ce0*/  ISETP.LT.AND P5, PT, R141, UR6, !P3 ;  /* 0x000000068d007c0c */ /* 0x000fe2000dfa1270 */
[----:B------:R-:W-:Y:S01]  /*25cf0*/  IMAD.X R19, R29, 0x1, R39, P6 ;  /* 0x000000011d137824 */ /* 0x000fe200030e0627 */
[----:B-1----:R-:W-:Y:S01]  /*25d00*/  PRMT R23, R8, 0x7773, RZ ;  /* 0x0000777308177816 */ /* 0x002fe200000000ff */
[----:B------:R0:W-:Y:S01]  /*25d10*/  @P4 STG.E.U8 desc[UR56][R6.64], R17 ;  /* 0x0000001106004986 */ /* 0x0001e2000c101138 */
[----:B------:R-:W-:Y:S01]  /*25d20*/  SHF.R.S32.HI R27, RZ, 0x1f, R21 ;  /* 0x0000001fff1b7819 */ /* 0x000fe20000011415 */
[----:B------:R-:W-:Y:S01]  /*25d30*/  ULDC UR4, c[0x0][0x228] ;  /* 0x00008a0000047ab9 */ /* 0x000fe20000000800 */
[----:B------:R-:W-:Y:S01]  /*25d40*/  IADD3 R4, P4, R21, R0, RZ ;  /* 0x0000000015047210 */ /* 0x000fe20007f9e0ff */
[----:B------:R1:W-:Y:S01]  /*25d50*/  @P1 STG.E.U8 desc[UR56][R18.64], R23 ;  /* 0x0000001712001986 */ /* 0x0003e2000c101138 */
[----:B------:R-:W-:Y:S01]  /*25d60*/  PRMT R25, R49, 0x7770, RZ ;  /* 0x0000777031197816 */ /* 0x000fe200000000ff */
[----:B------:R-:W-:Y:S01]  /*25d70*/  ULDC UR6, c[0x0][0x228] ;  /* 0x00008a0000067ab9 */ /* 0x000fe20000000800 */
[----:B------:R-:W-:Y:S01]  /*25d80*/  ISETP.LT.AND P1, PT, R139, UR4, !P3 ;  /* 0x000000048b007c0c */ /* 0x000fe2000df21270 */
[----:B------:R-:W-:Y:S01]  /*25d90*/  IMAD.X R5, R27, 0x1, R2, P4 ;  /* 0x000000011b057824 */ /* 0x000fe200020e0602 */
[----:B------:R-:W-:Y:S01]  /*25da0*/  ISETP.LT.AND P6, PT, R137, UR6, !P3 ;  /* 0x0000000689007c0c */ /* 0x000fe2000dfc1270 */
[----:B------:R-:W-:Y:S01]  /*25db0*/  VIADD R8, R248, 0x34 ;  /* 0x00000034f8087836 */ /* 0x000fe20000000000 */
[----:B------:R-:W-:Y:S01]  /*25dc0*/  ULDC UR4, c[0x0][0x22c] ;  /* 0x00008b0000047ab9 */ /* 0x000fe20000000800 */
[C---:B0-----:R-:W-:Y:S01]  /*25dd0*/  IADD3 R6, P4, R21.reuse, R3, RZ ;  /* 0x0000000315067210 */ /* 0x041fe20007f9e0ff */
[----:B------:R0:W-:Y:S01]  /*25de0*/  @P5 STG.E.U8 desc[UR56][R4.64], R25 ;  /* 0x0000001904005986 */ /* 0x0001e2000c101138 */
[----:B------:R-:W-:Y:S01]  /*25df0*/  IADD3 R16, P5, R21, R38, RZ ;  /* 0x0000002615107210 */ /* 0x000fe20007fbe0ff */
[----:B------:R-:W-:Y:S01]  /*25e00*/  ULDC UR6, c[0x0][0x228] ;  /* 0x00008a0000067ab9 */ /* 0x000fe20000000800 */
[----:B-1----:R-:W-:Y:S01]  /*25e10*/  PRMT R23, R49, 0x7771, RZ ;  /* 0x0000777131177816 */ /* 0x002fe200000000ff */
[C---:B------:R-:W-:Y:S01]  /*25e20*/  IMAD.X R7, R27.reuse, 0x1, R52, P4 ;  /* 0x000000011b077824 */ /* 0x040fe200020e0634 */
[----:B------:R-:W-:Y:S01]  /*25e30*/  ISETP.GE.AND P4, PT, R8, UR4, PT ;  /* 0x0000000408007c0c */ /* 0x000fe2000bf86270 */
[----:B------:R-:W-:Y:S01]  /*25e40*/  ULDC UR4, c[0x0][0x248] ;  /* 0x0000920000047ab9 */ /* 0x000fe20000000800 */
[----:B------:R-:W-:Y:S01]  /*25e50*/  IMAD.X R17, R27, 0x1, R36, P5 ;  /* 0x000000011b117824 */ /* 0x000fe200028e0624 */
[----:B------:R-:W-:Y:S01]  /*25e60*/  PRMT R19, R49, 0x7772, RZ ;  /* 0x0000777231137816 */ /* 0x000fe200000000ff */
[----:B------:R-:W-:Y:S01]  /*25e70*/  VIADD R20, R21, UR4 ;  /* 0x0000000415147c36 */ /* 0x000fe20008000000 */
[----:B------:R-:W-:Y:S01]  /*25e80*/  ISETP.LT.AND P3, PT, R135, UR6, !P3 ;  /* 0x0000000687007c0c */ /* 0x000fe2000df61270 */
[----:B------:R-:W-:Y:S01]  /*25e90*/  ULDC UR6, c[0x0][0x228] ;  /* 0x00008a0000067ab9 */ /* 0x000fe20000000800 */
[----:B------:R1:W-:Y:S01]  /*25ea0*/  @P1 STG.E.U8 desc[UR56][R6.64], R23 ;  /* 0x0000001706001986 */ /* 0x0003e2000c101138 */
[----:B0-----:R-:W-:Y:S01]  /*25eb0*/  IADD3 R4, P1, R21, R37, RZ ;  /* 0x0000002515047210 */ /* 0x001fe20007f3e0ff */
[----:B------:R-:W-:Y:S01]  /*25ec0*/  ULDC UR4, c[0x0][0x228] ;  /* 0x00008a0000047ab9 */ /* 0x000fe20000000800 */
[----:B------:R-:W-:Y:S01]  /*25ed0*/  ISETP.LT.AND P5, PT, R141, UR6, !P2 ;  /* 0x000000068d007c0c */ /* 0x000fe2000d7a1270 */
[----:B------:R0:W-:Y:S01]  /*25ee0*/  @P6 STG.E.U8 desc[UR56][R16.64], R19 ;  /* 0x0000001310006986 */ /* 0x0001e2000c101138 */
[----:B------:R-:W-:Y:S01]  /*25ef0*/  SHF.R.S32.HI R29, RZ, 0x1f, R20 ;  /* 0x0000001fff1d7819 */ /* 0x000fe20000011414 */
[----:B------:R-:W-:Y:S01]  /*25f00*/  IMAD.X R5, R27, 0x1, R39, P1 ;  /* 0x000000011b057824 */ /* 0x000fe200008e0627 */
[----:B------:R-:W-:Y:S01]  /*25f10*/  PRMT R49, R49, 0x7773, RZ ;  /* 0x0000777331317816 */ /* 0x000fe200000000ff */
[----:B------:R-:W-:Y:S01]  /*25f20*/  ULDC UR6, c[0x0][0x228] ;  /* 0x00008a0000067ab9 */ /* 0x000fe20000000800 */
[----:B-1----:R-:W-:-:S02]  /*25f30*/  IADD3 R6, P6, R20, R0, RZ ;  /* 0x0000000014067210 */ /* 0x002fc40007fde0ff */
[----:B------:R-:W-:Y:S01]  /*25f40*/  PRMT R21, R9, 0x7770, RZ ;  /* 0x0000777009157816 */ /* 0x000fe200000000ff */
[----:B------:R-:W-:Y:S02]  /*25f50*/  @P3 STG.E.U8 desc[UR56][R4.64], R49 ;  /* 0x0000003104003986 */ /* 0x000fe4000c101138 */
[----:B------:R-:W-:Y:S01]  /*25f60*/  IMAD.X R7, R29, 0x1, R2, P6 ;  /* 0x000000011d077824 */ /* 0x000fe200030e0602 */
[----:B------:R-:W-:Y:S01]  /*25f70*/  ISETP.LT.AND P1, PT, R139, UR4, !P2 ;  /* 0x000000048b007c0c */ /* 0x000fe2000d721270 */
[----:B------:R-:W-:Y:S01]  /*25f80*/  ULDC UR4, c[0x0][0x248] ;  /* 0x0000920000047ab9 */ /* 0x000fe20000000800 */
[----:B------:R-:W-:Y:S01]  /*25f90*/  ISETP.LT.AND P3, PT, R137, UR6, !P2 ;  /* 0x0000000689007c0c */ /* 0x000fe2000d761270 */
[----:B------:R-:W-:Y:S01]  /*25fa0*/  ULDC UR6, c[0x0][0x228] ;  /* 0x00008a0000067ab9 */ /* 0x000fe20000000800 */
[C---:B0-----:R-:W-:Y:S01]  /*25fb0*/  IADD3 R16, P6, R20.reuse, R3, RZ ;  /* 0x0000000314107210 */ /* 0x041fe20007fde0ff */
[----:B------:R0:W-:Y:S01]  /*25fc0*/  @P5 STG.E.U8 desc[UR56][R6.64], R21 ;  /* 0x0000001506005986 */ /* 0x0001e2000c101138 */
[----:B------:R-:W-:-:S02]  /*25fd0*/  IADD3 R18, P5, R20, R38, RZ ;  /* 0x0000002614127210 */ /* 0x000fc40007fbe0ff */
[----:B------:R-:W-:Y:S01]  /*25fe0*/  PRMT R25, R9, 0x7771, RZ ;  /* 0x0000777109197816 */ /* 0x000fe200000000ff */
[----:B------:R-:W-:Y:S01]  /*25ff0*/  IMAD.X R17, R29, 0x1, R52, P6 ;  /* 0x000000011d117824 */ /* 0x000fe200030e0634 */
[----:B------:R-:W-:Y:S01]  /*26000*/  PRMT R23, R9, 0x7772, RZ ;  /* 0x0000777209177816 */ /* 0x000fe200000000ff */
[----:B------:R-:W-:Y:S01]  /*26010*/  IMAD.X R19, R29, 0x1, R36, P5 ;  /* 0x000000011d137824 */ /* 0x000fe200028e0624 */
[----:B------:R-:W-:Y:S01]  /*26020*/  ISETP.LT.AND P2, PT, R135, UR6, !P2 ;  /* 0x0000000687007c0c */ /* 0x000fe2000d741270 */
[----:B------:R-:W-:Y:S01]  /*26030*/  ULDC UR6, c[0x0][0x228] ;  /* 0x00008a0000067ab9 */ /* 0x000fe20000000800 */
[----:B------:R-:W-:Y:S01]  /*26040*/  @P1 STG.E.U8 desc[UR56][R16.64], R25 ;  /* 0x0000001910001986 */ /* 0x000fe2000c101138 */
[----:B------:R-:W-:Y:S01]  /*26050*/  ISETP.LT.AND P1, PT, R141, UR6, !P4 ;  /* 0x000000068d007c0c */ /* 0x000fe2000e721270 */
[----:B------:R-:W-:Y:S01]  /*26060*/  VIADD R8, R248, 0x35 ;  /* 0x00000035f8087836 */ /* 0x000fe20000000000 */
[----:B------:R-:W-:Y:S01]  /*26070*/  PRMT R27, R9, 0x7773, RZ ;  /* 0x00007773091b7816 */ /* 0x000fe200000000ff */
[C---:B0-----:R-:W-:Y:S01]  /*26080*/  VIADD R21, R20.reuse, UR4 ;  /* 0x0000000414157c36 */ /* 0x041fe20008000000 */
[----:B------:R0:W-:Y:S01]  /*26090*/  @P3 STG.E.U8 desc[UR56][R18.64], R23 ;  /* 0x0000001712003986 */ /* 0x0001e2000c101138 */
[----:B------:R-:W-:Y:S01]  /*260a0*/  IADD3 R4, P3, R20, R37, RZ ;  /* 0x0000002514047210 */ /* 0x000fe20007f7e0ff */
[----:B------:R-:W-:Y:S01]  /*260b0*/  ULDC UR4, c[0x0][0x228] ;  /* 0x00008a0000047ab9 */ /* 0x000fe20000000800 */
[----:B------:R-:W-:Y:S01]  /*260c0*/  ULDC UR6, c[0x0][0x228] ;  /* 0x00008a0000067ab9 */ /* 0x000fe20000000800 */
[----:B------:R-:W-:-:S02]  /*260d0*/  SHF.R.S32.HI R31, RZ, 0x1f, R21 ;  /* 0x0000001fff1f7819 */ /* 0x000fc40000011415 */
[----:B------:R-:W-:Y:S01]  /*260e0*/  IADD3 R6, P6, R21, R0, RZ ;  /* 0x0000000015067210 */ /* 0x000fe20007fde0ff */
[----:B------:R-:W-:Y:S01]  /*260f0*/  IMAD.X R5, R29, 0x1, R39, P3 ;  /* 0x000000011d057824 */ /* 0x000fe200018e0627 */
[----:B------:R-:W-:Y:S01]  /*26100*/  ISETP.LT.AND P3, PT, R139, UR4, !P4 ;  /* 0x000000048b007c0c */ /* 0x000fe2000e761270 */
[----:B------:R-:W-:Y:S02]  /*26110*/  ULDC UR4, c[0x0][0x248] ;  /* 0x0000920000047ab9 */ /* 0x000fe40000000800 */
[----:B------:R-:W-:Y:S01]  /*26120*/  IMAD.X R7, R31, 0x1, R2, P6 ;  /* 0x000000011f077824 */ /* 0x000fe200030e0602 */
[----:B0-----:R-:W-:Y:S01]  /*26130*/  PRMT R19, R50, 0x7770, RZ ;  /* 0x0000777032137816 */ /* 0x001fe200000000ff */
[----:B------:R-:W-:Y:S01]  /*26140*/  @P2 STG.E.U8 desc[UR56][R4.64], R27 ;  /* 0x0000001b04002986 */ /* 0x000fe2000c101138 */
[----:B------:R-:W-:Y:S02]  /*26150*/  ISETP.LT.AND P2, PT, R137, UR6, !P4 ;  /* 0x0000000689007c0c */ /* 0x000fe4000e741270 */
[----:B------:R-:W-:Y:S01]  /*26160*/  ISETP.GE.AND P5, PT, R8, UR7, PT ;  /* 0x0000000708007c0c */ /* 0x000fe2000bfa6270 */
[----:B------:R0:W-:Y:S01]  /*26170*/  @P1 STG.E.U8 desc[UR56][R6.64], R19 ;  /* 0x0000001306001986 */ /* 0x0001e2000c101138 */
[C---:B------:R-:W-:Y:S01]  /*26180*/  IADD3 R8, P6, R21.reuse, R3, RZ ;  /* 0x0000000315087210 */ /* 0x040fe20007fde0ff */
[----:B------:R-:W-:Y:S01]  /*26190*/  VIADD R18, R248, 0x36 ;  /* 0x00000036f8127836 */ /* 0x000fe20000000000 */
[----:B------:R-:W-:Y:S01]  /*261a0*/  IADD3 R16, P1, R21, R38, RZ ;  /* 0x0000002615107210 */ /* 0x000fe20007f3e0ff */
[----:B------:R-:W-:Y:S01]  /*261b0*/  ULDC UR6, c[0x0][0x228] ;  /* 0x00008a0000067ab9 */ /* 0x000fe20000000800 */
[C---:B------:R-:W-:Y:S01]  /*261c0*/  PRMT R25, R50.reuse, 0x7771, RZ ;  /* 0x0000777132197816 */ /* 0x040fe200000000ff */
[C---:B------:R-:W-:Y:S01]  /*261d0*/  IMAD.X R9, R31.reuse, 0x1, R52, P6 ;  /* 0x000000011f097824 */ /* 0x040fe200030e0634 */
[----:B------:R-:W-:Y:S01]  /*261e0*/  PRMT R23, R50, 0x7772, RZ ;  /* 0x0000777232177816 */ /* 0x000fe200000000ff */
[----:B------:R-:W-:Y:S01]  /*261f0*/  IMAD.X R17, R31, 0x1, R36, P1 ;  /* 0x000000011f117824 */ /* 0x000fe200008e0624 */
[----:B------:R-:W-:Y:S01]  /*26200*/  ISETP.GE.AND P1, PT, R18, UR5, PT ;  /* 0x0000000512007c0c */ /* 0x000fe2000bf26270 */
[----:B------:R-:W-:Y:S01]  /*26210*/  ULDC UR5, c[0x0][0x228] ;  /* 0x00008a0000057ab9 */ /* 0x000fe20000000800 */
[----:B------:R1:W-:Y:S01]  /*26220*/  @P3 STG.E.U8 desc[UR56][R8.64], R25 ;  /* 0x0000001908003986 */ /* 0x0003e2000c101138 */
[----:B------:R-:W-:Y:S01]  /*26230*/  ISETP.LT.AND P4, PT, R135, UR5, !P4 ;  /* 0x0000000587007c0c */ /* 0x000fe2000e781270 */
[----:B------:R-:W-:Y:S01]  /*26240*/  ULDC UR5, c[0x0][0x228] ;  /* 0x00008a0000057ab9 */ /* 0x000fe20000000800 */
[C---:B0-----:R-:W-:Y:S01]  /*26250*/  VIADD R19, R21.reuse, UR4 ;  /* 0x0000000415137c36 */ /* 0x041fe20008000000 */
[----:B------:R0:W-:Y:S01]  /*26260*/  @P2 STG.E.U8 desc[UR56][R16.64], R23 ;  /* 0x0000001710002986 */ /* 0x0001e2000c101138 */
[----:B------:R-:W-:Y:S01]  /*26270*/  IADD3 R4, P2, R21, R37, RZ ;  /* 0x0000002515047210 */ /* 0x000fe20007f5e0ff */
[----:B------:R-:W-:Y:S01]  /*26280*/  ULDC UR4, c[0x0][0x228] ;  /* 0x00008a0000047ab9 */ /* 0x000fe20000000800 */
[----:B------:R-:W-:Y:S01]  /*26290*/  ISETP.LT.AND P3, PT, R141, UR5, !P5 ;  /* 0x000000058d007c0c */ /* 0x000fe2000ef61270 */
[----:B------:R-:W-:Y:S01]  /*262a0*/  ULDC UR5, c[0x0][0x228] ;  /* 0x00008a0000057ab9 */ /* 0x000fe20000000800 */
[----:B------:R-:W-:-:S02]  /*262b0*/  SHF.R.S32.HI R29, RZ, 0x1f, R19 ;  /* 0x0000001fff1d7819 */ /* 0x000fc40000011413 */
[----:B------:R-:W-:Y:S01]  /*262c0*/  IADD3 R6, P6, R19, R0, RZ ;  /* 0x0000000013067210 */ /* 0x000fe20007fde0ff */
[--C-:B------:R-:W-:Y:S01]  /*262d0*/  IMAD.X R5, R31, 0x1, R39.reuse, P2 ;  /* 0x000000011f057824 */ /* 0x100fe200010e0627 */
[----:B------:R-:W-:Y:S02]  /*262e0*/  PRMT R21, R50, 0x7773, RZ ;  /* 0x0000777332157816 */ /* 0x000fe400000000ff */
[----:B------:R-:W-:Y:S01]  /*262f0*/  PRMT R27, R10, 0x7770, RZ ;  /* 0x000077700a1b7816 */ /* 0x000fe200000000ff */
[----:B------:R-:W-:Y:S01]  /*26300*/  IMAD.X R7, R29, 0x1, R2, P6 ;  /* 0x000000011d077824 */ /* 0x000fe200030e0602 */
[----:B------:R-:W-:Y:S01]  /*26310*/  ISETP.LT.AND P2, PT, R139, UR4, !P5 ;  /* 0x000000048b007c0c */ /* 0x000fe2000ef41270 */
[----:B------:R-:W-:Y:S01]  /*26320*/  @P4 STG.E.U8 desc[UR56][R4.64], R21 ;  /* 0x0000001504004986 */ /* 0x000fe2000c101138 */
[----:B------:R-:W-:Y:S01]  /*26330*/  ISETP.LT.AND P4, PT, R137, UR5, !P5 ;  /* 0x0000000589007c0c */ /* 0x000fe2000ef81270 */
[----:B------:R-:W-:Y:S01]  /*26340*/  VIADD R18, R248, 0x37 ;  /* 0x00000037f8127836 */ /* 0x000fe20000000000 */
[C---:B-1----:R-:W-:Y:S01]  /*26350*/  IADD3 R8, P6, R19.reuse, R3, RZ ;  /* 0x0000000313087210 */ /* 0x042fe20007fde0ff */
[----:B------:R1:W-:Y:S01]  /*26360*/  @P3 STG.E.U8 desc[UR56][R6.64], R27 ;  /* 0x0000001b06003986 */ /* 0x0003e2000c101138 */
[----:B0-----:R-:W-:Y:S01]  /*26370*/  IADD3 R16, P3, R19, R38, RZ ;  /* 0x0000002613107210 */ /* 0x001fe20007f7e0ff */
[----:B------:R-:W-:Y:S01]  /*26380*/  ULDC UR4, c[0x0][0x248] ;  /* 0x0000920000047ab9 */ /* 0x000fe20000000800 */
[C---:B------:R-:W-:Y:S01]  /*26390*/  PRMT R25, R10.reuse, 0x7771, RZ ;  /* 0x000077710a197816 */ /* 0x040fe200000000ff */
[C---:B------:R-:W-:Y:S01]  /*263a0*/  IMAD.X R9, R29.reuse, 0x1, R52, P6 ;  /* 0x000000011d097824 */ /* 0x040fe200030e0634 */
[----:B------:R-:W-:Y:S01]  /*263b0*/  PRMT R23, R10, 0x7772, RZ ;  /* 0x000077720a177816 */ /* 0x000fe200000000ff */
[----:B------:R-:W-:Y:S01]  /*263c0*/  IMAD.X R17, R29, 0x1, R36, P3 ;  /* 0x000000011d117824 */ /* 0x000fe200018e0624 */
[----:B------:R-:W-:Y:S01]  /*263d0*/  ULDC UR5, c[0x0][0x228] ;  /* 0x00008a0000057ab9 */ /* 0x000fe20000000800 */
[----:B------:R-:W-:Y:S01]  /*263e0*/  ISETP.GE.AND P3, PT, R18, UR11, PT ;  /* 0x0000000b12007c0c */ /* 0x000fe2000bf66270 */
[----:B------:R-:W-:Y:S01]  /*263f0*/  VIADD R18, R19, UR4 ;  /* 0x0000000413127c36 */ /* 0x000fe20008000000 */
[----:B------:R-:W-:Y:S01]  /*26400*/  ISETP.LT.AND P5, PT, R135, UR5, !P5 ;  /* 0x0000000587007c0c */ /* 0x000fe2000efa1270 */
[----:B------:R0:W-:Y:S01]  /*26410*/  @P2 STG.E.U8 desc[UR56][R8.64], R25 ;  /* 0x0000001908002986 */ /* 0x0001e2000c101138 */
[----:B------:R-:W-:Y:S01]  /*26420*/  ISETP.LT.AND P2, PT, R141, UR6, !P1 ;  /* 0x000000068d007c0c */ /* 0x000fe2000cf41270 */
[----:B-1----:R-:W-:Y:S01]  /*26430*/  VIADD R7, R248, 0x38 ;  /* 0x00000038f8077836 */ /* 0x002fe20000000000 */
[----:B------:R-:W-:Y:S01]  /*26440*/  SHF.R.S32.HI R27, RZ, 0x1f, R18 ;  /* 0x0000001fff1b7819 */ /* 0x000fe20000011412 */
[----:B------:R1:W-:Y:S01]  /*26450*/  @P4 STG.E.U8 desc[UR56][R16.64], R23 ;  /* 0x0000001710004986 */ /* 0x0003e2000c101138 */
[----:B------:R-:W-:Y:S01]  /*26460*/  IADD3 R4, P4, R19, R37, RZ ;  /* 0x0000002513047210 */ /* 0x000fe20007f9e0ff */
[----:B------:R-:W-:Y:S01]  /*26470*/  ULDC UR4, c[0x0][0x228] ;  /* 0x00008a0000047ab9 */ /* 0x000fe20000000800 */
[----:B------:R-:W-:Y:S01]  /*26480*/  IADD3 R6, P6, R18, R0, RZ ;  /* 0x0000000012067210 */ /* 0x000fe20007fde0ff */
[----:B------:R-:W-:Y:S01]  /*26490*/  ULDC UR5, c[0x0][0x228] ;  /* 0x00008a0000057ab9 */ /* 0x000fe20000000800 */
[----:B------:R-:W-:Y:S01]  /*264a0*/  PRMT R21, R51, 0x7771, RZ ;  /* 0x0000777133157816 */ /* 0x000fe200000000ff */
[----:B------:R-:W-:Y:S01]  /*264b0*/  IMAD.X R5, R29, 0x1, R39, P4 ;  /* 0x000000011d057824 */ /* 0x000fe200020e0627 */
[----:B------:R-:W-:Y:S01]  /*264c0*/  ISETP.GE.AND P4, PT, R7, UR9, PT ;  /* 0x0000000907007c0c */ /* 0x000fe2000bf86270 */
[----:B------:R-:W-:Y:S01]  /*264d0*/  IMAD.X R7, R27, 0x1, R2, P6 ;  /* 0x000000011b077824 */ /* 0x000fe200030e0602 */
[----:B------:R-:W-:Y:S01]  /*264e0*/  ISETP.LT.AND P6, PT, R139, UR4, !P1 ;  /* 0x000000048b007c0c */ /* 0x000fe2000cfc1270 */
[----:B------:R-:W-:Y:S01]  /*264f0*/  ULDC UR4, c[0x0][0x228] ;  /* 0x00008a0000047ab9 */ /* 0x000fe20000000800 */
[----:B0-----:R-:W-:Y:S01]  /*26500*/  PRMT R25, R11, 0x7770, RZ ;  /* 0x000077700b197816 */ /* 0x001fe200000000ff */
[----:B------:R-:W-:Y:S01]  /*26510*/  ULDC UR6, c[0x0][0x228] ;  /* 0x00008a0000067ab9 */ /* 0x000fe20000000800 */
[----:B-1----:R-:W-:-:S02]  /*26520*/  PRMT R23, R10, 0x7773, RZ ;  /* 0x000077730a177816 */ /* 0x002fc400000000ff */
[----:B------:R-:W-:-:S03]  /*26530*/  PRMT R17, R51, 0x7770, RZ ;  /* 0x0000777033117816 */ /* 0x000fc600000000ff */
[----:B------:R0:W-:Y:S01]  /*26540*/  @P5 STG.E.U8 desc[UR56][R4.64], R23 ;  /* 0x0000001704005986 */ /* 0x0001e2000c101138 */
[----:B------:R-:W-:-:S03]  /*26550*/  IADD3 R8, P5, R18, R3, RZ ;  /* 0x0000000312087210 */ /* 0x000fc60007fbe0ff */
[----:B------:R1:W-:Y:S01]  /*26560*/  @P2 STG.E.U8 desc[UR56][R6.64], R17 ;  /* 0x0000001106002986 */ /* 0x0003e2000c101138 */
[----:B------:R-:W-:Y:S01]  /*26570*/  ISETP.LT.AND P2, PT, R137, UR4, !P1 ;  /* 0x0000000489007c0c */ /* 0x000fe2000cf41270 */
[----:B------:R-:W-:Y:S01]  /*26580*/  IMAD.X R9, R27, 0x1, R52, P5 ;  /* 0x000000011b097824 */ /* 0x000fe200028e0634 */
[C---:B------:R-:W-:Y:S01]  /*26590*/  PRMT R19, R51.reuse, 0x7773, RZ ;  /* 0x0000777333137816 */ /* 0x040fe200000000ff */
[----:B------:R-:W-:Y:S01]  /*265a0*/  ULDC UR4, c[0x0][0x248] ;  /* 0x0000920000047ab9 */ /* 0x000fe20000000800 */
[C---:B0-----:R-:W-:Y:S02]  /*265b0*/  IADD3 R4, P5, R18.reuse, R38, RZ ;  /* 0x0000002612047210 */ /* 0x041fe40007fbe0ff */
[----:B------:R0:W-:Y:S01]  /*265c0*/  @P6 STG.E.U8 desc[UR56][R8.64], R21 ;  /* 0x0000001508006986 */ /* 0x0001e2000c101138 */
[----:B------:R-:W-:Y:S01]  /*265d0*/  PRMT R51, R51, 0x7772, RZ ;  /* 0x0000777233337816 */ /* 0x000fe200000000ff */
[C---:B------:R-:W-:Y:S01]  /*265e0*/  VIADD R20, R18.reuse, UR4 ;  /* 0x0000000412147c36 */ /* 0x040fe20008000000 */
[----:B-1----:R-:W-:Y:S01]  /*265f0*/  IADD3 R6, P6, R18, R37, RZ ;  /* 0x0000002512067210 */ /* 0x002fe20007fde0ff */
[----:B------:R-:W-:Y:S01]  /*26600*/  IMAD.X R5, R27, 0x1, R36, P5 ;  /* 0x000000011b057824 */ /* 0x000fe200028e0624 */
[----:B------:R-:W-:Y:S01]  /*26610*/  ISETP.LT.AND P1, PT, R135, UR5, !P1 ;  /* 0x0000000587007c0c */ /* 0x000fe2000cf21270 */
[----:B------:R-:W-:Y:S01]  /*26620*/  ULDC UR5, c[0x0][0x228] ;  /* 0x00008a0000057ab9 */ /* 0x000fe20000000800 */
[----:B------:R-:W-:Y:S01]  /*26630*/  ULDC UR4, c[0x0][0x228] ;  /* 0x00008a0000047ab9 */ /* 0x000fe20000000800 */
[----:B------:R-:W-:Y:S01]  /*26640*/  IMAD.X R7, R27, 0x1, R39, P6 ;  /* 0x000000011b077824 */ /* 0x000fe200030e0627 */
[----:B------:R-:W-:Y:S01]  /*26650*/  @P2 STG.E.U8 desc[UR56][R4.64], R51 ;  /* 0x0000003304002986 */ /* 0x000fe2000c101138 */
[----:B------:R-:W-:-:S02]  /*26660*/  SHF.R.S32.HI R27, RZ, 0x1f, R20 ;  /* 0x0000001fff1b7819 */ /* 0x000fc40000011414 */
[----:B------:R-:W-:Y:S02]  /*26670*/  IADD3 R16, P2, R20, R0, RZ ;  /* 0x0000000014107210 */ /* 0x000fe40007f5e0ff */
[----:B------:R-:W-:Y:S01]  /*26680*/  ISETP.LT.AND P5, PT, R141, UR5, !P3 ;  /* 0x000000058d007c0c */ /* 0x000fe2000dfa1270 */
[----:B0-----:R-:W-:Y:S01]  /*26690*/  VIADD R9, R248, 0x39 ;  /* 0x00000039f8097836 */ /* 0x001fe20000000000 */
[C---:B------:R-:W-:Y:S01]  /*266a0*/  IADD3 R8, P6, R20.reuse, R3, RZ ;  /* 0x0000000314087210 */ /* 0x040fe20007fde0ff */
[----:B------:R-:W-:Y:S01]  /*266b0*/  IMAD.X R17, R27, 0x1, R2, P2 ;  /* 0x000000011b117824 */ /* 0x000fe200010e0602 */
[----:B------:R-:W-:Y:S01]  /*266c0*/  ISETP.LT.AND P2, PT, R139, UR4, !P3 ;  /* 0x000000048b007c0c */ /* 0x000fe2000df41270 */
[----:B------:R0:W-:Y:S01]  /*266d0*/  @P1 STG.E.U8 desc[UR56][R6.64], R19 ;  /* 0x0000001306001986 */ /* 0x0001e2000c101138 */
[----:B------:R-:W-:Y:S01]  /*266e0*/  ISETP.GE.AND P1, PT, R9, UR21, PT ;  /* 0x0000001509007c0c */ /* 0x000fe2000bf26270 */
[----:B------:R-:W-:Y:S01]  /*266f0*/  ULDC UR5, c[0x0][0x228] ;  /* 0x00008a0000057ab9 */ /* 0x000fe20000000800 */
[----:B------:R-:W-:Y:S01]  /*26700*/  IMAD.X R9, R27, 0x1, R52, P6 ;  /* 0x000000011b097824 */ /* 0x000fe200030e0634 */
[C---:B------:R-:W-:Y:S01]  /*26710*/  PRMT R23, R11.reuse, 0x7771, RZ ;  /* 0x000077710b177816 */ /* 0x040fe200000000ff */
[----:B------:R-:W-:Y:S01]  /*26720*/  ULDC UR4, c[0x0][0x228] ;  /* 0x00008a0000047ab9 */ /* 0x000fe20000000800 */
[----:B------:R-:W-:Y:S01]  /*26730*/  PRMT R21, R11, 0x7772, RZ ;  /* 0x000077720b157816 */ /* 0x000fe200000000ff */
[----:B------:R-:W1:Y:S04]  /*26740*/  LDS.128 R4, [R55] ;  /* 0x0000000037047984 */ /* 0x000e680000000c00 */
[----:B------:R3:W-:Y:S01]  /*26750*/  @P5 STG.E.U8 desc[UR56][R16.64], R25 ;  /* 0x0000001910005986 */ /* 0x0007e2000c101138 */
[----:B------:R-:W-:Y:S01]  /*26760*/  ISETP.LT.AND P5, PT, R137, UR5, !P3 ;  /* 0x0000000589007c0c */ /* 0x000fe2000dfa1270 */
[----:B------:R-:W-:Y:S01]  /*26770*/  ULDC UR5, c[0x0][0x228] ;  /* 0x00008a0000057ab9 */ /* 0x000fe20000000800 */
[----:B------:R-:W-:Y:S01]  /*26780*/  ISETP.LT.AND P3, PT, R135, UR4, !P3 ;  /* 0x0000000487007c0c */ /* 0x000fe2000df61270 */
[----:B------:R4:W-:Y:S01]  /*26790*/  @P2 STG.E.U8 desc[UR56][R8.64], R23 ;  /* 0x0000001708002986 */ /* 0x0009e2000c101138 */
[C---:B------:R-:W-:Y:S01]  /*267a0*/  IADD3 R18, P6, R20.reuse, R38, RZ ;  /* 0x0000002614127210 */ /* 0x040fe20007fde0ff */
[----:B------:R-:W-:Y:S01]  /*267b0*/  ULDC UR4, c[0x0][0x248] ;  /* 0x0000920000047ab9 */ /* 0x000fe20000000800 */
[C---:B------:R-:W-:Y:S01]  /*267c0*/  IADD3 R10, P2, R20.reuse, R37, RZ ;  /* 0x00000025140a7210 */ /* 0x040fe20007f5e0ff */
[----:B------:R-:W-:Y:S01]  /*267d0*/  VIADD R20, R20, UR4 ;  /* 0x0000000414147c36 */ /* 0x000fe20008000000 */
[----:B------:R-:W-:Y:S01]  /*267e0*/  ULDC UR4, c[0x0][0x228] ;  /* 0x00008a0000047ab9 */ /* 0x000fe20000000800 */
[----:B0-----:R-:W-:Y:S01]  /*267f0*/  IMAD.X R19, R27, 0x1, R36, P6 ;  /* 0x000000011b137824 */ /* 0x001fe200030e0624 */
[----:B---3--:R-:W-:Y:S01]  /*26800*/  PRMT R17, R11, 0x7773, RZ ;  /* 0x000077730b117816 */ /* 0x008fe200000000ff */
[----:B------:R-:W-:-:S03]  /*26810*/  IMAD.X R11, R27, 0x1, R39, P2 ;  /* 0x000000011b0b7824 */ /* 0x000fc600010e0627 */
[----:B------:R2:W-:Y:S01]  /*26820*/  @P5 STG.E.U8 desc[UR56][R18.64], R21 ;  /* 0x0000001512005986 */ /* 0x0005e2000c101138 */
[----:B------:R-:W-:-:S03]  /*26830*/  SHF.R.S32.HI R27, RZ, 0x1f, R20 ;  /* 0x0000001fff1b7819 */ /* 0x000fc60000011414 */
[----:B------:R0:W-:Y:S01]  /*26840*/  @P3 STG.E.U8 desc[UR56][R10.64], R17 ;  /* 0x000000110a003986 */ /* 0x0001e2000c101138 */
[----:B----4-:R-:W-:Y:S02]  /*26850*/  IADD3 R8, P3, R20, R0, RZ ;  /* 0x0000000014087210 */ /* 0x010fe40007f7e0ff */
[----:B------:R-:W-:Y:S01]  /*26860*/  ISETP.LT.AND P2, PT, R141, UR5, !P4 ;  /* 0x000000058d007c0c */ /* 0x000fe2000e741270 */
[----:B------:R-:W-:Y:S01]  /*26870*/  VIADD R16, R248, 0x3a ;  /* 0x0000003af8107836 */ /* 0x000fe20000000000 */
[----:B------:R-:W-:Y:S01]  /*26880*/  ULDC UR5, c[0x0][0x228] ;  /* 0x00008a0000057ab9 */ /* 0x000fe20000000800 */
[----:B------:R-:W-:Y:S01]  /*26890*/  IMAD.X R9, R27, 0x1, R2, P3 ;  /* 0x000000011b097824 */ /* 0x000fe200018e0602 */
[----:B------:R-:W-:Y:S01]  /*268a0*/  ISETP.LT.AND P3, PT, R139, UR4, !P4 ;  /* 0x000000048b007c0c */ /* 0x000fe2000e761270 */
[----:B------:R-:W-:Y:S01]  /*268b0*/  ULDC UR4, c[0x0][0x228] ;  /* 0x00008a0000047ab9 */ /* 0x000fe20000000800 */
[----:B--2---:R-:W-:Y:S02]  /*268c0*/  PRMT R21, R12, 0x7770, RZ ;  /* 0x000077700c157816 */ /* 0x004fe400000000ff */
[----:B0-----:R-:W-:-:S02]  /*268d0*/  IADD3 R10, P6, R20, R3, RZ ;  /* 0x00000003140a7210 */ /* 0x001fc40007fde0ff */
[----:B------:R-:W-:-:S03]  /*268e0*/  PRMT R25, R12, 0x7771, RZ ;  /* 0x000077710c197816 */ /* 0x000fc600000000ff */
[----:B------:R-:W-:Y:S01]  /*268f0*/  IMAD.X R11, R27, 0x1, R52, P6 ;  /* 0x000000011b0b7824 */ /* 0x000fe200030e0634 */
[----:B------:R-:W-:Y:S01]  /*26900*/  ISETP.LT.AND P5, PT, R137, UR5, !P4 ;  /* 0x0000000589007c0c */ /* 0x000fe2000e7a1270 */
[----:B------:R0:W-:Y:S01]  /*26910*/  @P2 STG.E.U8 desc[UR56][R8.64], R21 ;  /* 0x0000001508002986 */ /* 0x0001e2000c101138 */
[----:B------:R-:W-:Y:S01]  /*26920*/  ISETP.LT.AND P4, PT, R135, UR4, !P4 ;  /* 0x0000000487007c0c */ /* 0x000fe2000e781270 */
[----:B------:R-:W-:Y:S01]  /*26930*/  ULDC UR4, c[0x0][0x248] ;  /* 0x0000920000047ab9 */ /* 0x000fe20000000800 */
[----:B------:R-:W-:Y:S01]  /*26940*/  ISETP.GE.AND P2, PT, R16, UR19, PT ;  /* 0x0000001310007c0c */ /* 0x000fe2000bf46270 */
[----:B------:R2:W-:Y:S01]  /*26950*/  @P3 STG.E.U8 desc[UR56][R10.64], R25 ;  /* 0x000000190a003986 */ /* 0x0005e2000c101138 */
[C---:B------:R-:W-:Y:S01]  /*26960*/  IADD3 R16, P6, R20.reuse, R38, RZ ;  /* 0x0000002614107210 */ /* 0x040fe20007fde0ff */
[----:B------:R-:W-:Y:S01]  /*26970*/  ULDC UR5, c[0x0][0x228] ;  /* 0x00008a0000057ab9 */ /* 0x000fe20000000800 */
[----:B------:R-:W-:Y:S02]  /*26980*/  IADD3 R18, P3, R20, R37, RZ ;  /* 0x0000002514127210 */ /* 0x000fe40007f7e0ff */
[----:B------:R-:W-:Y:S01]  /*26990*/  PRMT R23, R12, 0x7772, RZ ;  /* 0x000077720c177816 */ /* 0x000fe200000000ff */
[----:B------:R-:W-:-:S02]  /*269a0*/  IMAD.X R17, R27, 0x1, R36, P6 ;  /* 0x000000011b117824 */ /* 0x000fc400030e0624 */
[----:B------:R-:W-:Y:S01]  /*269b0*/  IMAD.X R19, R27, 0x1, R39, P3 ;  /* 0x000000011b137824 */ /* 0x000fe200018e0627 */
[----:B0-----:R-:W-:Y:S01]  /*269c0*/  PRMT R21, R12, 0x7773, RZ ;  /* 0x000077730c157816 */ /* 0x001fe200000000ff */
[----:B------:R-:W-:Y:S01]  /*269d0*/  VIADD R20, R20, UR4 ;  /* 0x0000000414147c36 */ /* 0x000fe20008000000 */
[----:B------:R0:W-:Y:S01]  /*269e0*/  @P5 STG.E.U8 desc[UR56][R16.64], R23 ;  /* 0x0000001710005986 */ /* 0x0001e2000c101138 */
[----:B------:R-:W-:Y:S01]  /*269f0*/  ISETP.LT.AND P3, PT, R141, UR5, !P1 ;  /* 0x000000058d007c0c */ /* 0x000fe2000cf61270 */
[----:B------:R-:W-:Y:S01]  /*26a00*/  ULDC UR4, c[0x0][0x228] ;  /* 0x00008a0000047ab9 */ /* 0x000fe20000000800 */
[----:B-1----:R-:W-:Y:S01]  /*26a10*/  PRMT R27, R4, 0x7770, RZ ;  /* 0x00007770041b7816 */ /* 0x002fe200000000ff */
[----:B------:R1:W-:Y:S01]  /*26a20*/  @P4 STG.E.U8 desc[UR56][R18.64], R21 ;  /* 0x0000001512004986 */ /* 0x0003e2000c101138 */
[----:B------:R-:W-:Y:S01]  /*26a30*/  SHF.R.S32.HI R29, RZ, 0x1f, R20 ;  /* 0x0000001fff1d7819 */ /* 0x000fe20000011414 */
[----:B--2---:R-:W-:Y:S01]  /*26a40*/  VIADD R11, R248, 0x3b ;  /* 0x0000003bf80b7836 */ /* 0x004fe20000000000 */
[----:B------:R-:W-:Y:S01]  /*26a50*/  IADD3 R8, P4, R20, R0, RZ ;  /* 0x0000000014087210 */ /* 0x000fe20007f9e0ff */
[----:B------:R-:W-:-:S04]  /*26a60*/  ULDC UR5, c[0x0][0x228] ;  /* 0x00008a0000057ab9 */ /* 0x000fc80000000800 */
[----:B------:R-:W-:Y:S01]  /*26a70*/  IMAD.X R9, R29, 0x1, R2, P4 ;  /* 0x000000011d097824 */ /* 0x000fe200020e0602 */
[----:B------:R-:W-:Y:S01]  /*26a80*/  ISETP.LT.AND P4, PT, R139, UR4, !P1 ;  /* 0x000000048b007c0c */ /* 0x000fe2000cf81270 */
[----:B------:R-:W-:Y:S01]  /*26a90*/  ULDC UR4, c[0x0][0x228] ;  /* 0x00008a0000047ab9 */ /* 0x000fe20000000800 */
[----:B------:R-:W-:Y:S02]  /*26aa0*/  IADD3 R10, P6, R20, R3, RZ ;  /* 0x00000003140a7210 */ /* 0x000fe40007fde0ff */
[----:B------:R2:W-:Y:S01]  /*26ab0*/  @P3 STG.E.U8 desc[UR56][R8.64], R27 ;  /* 0x0000001b08003986 */ /* 0x0005e2000c101138 */
[----:B------:R-:W-:Y:S02]  /*26ac0*/  ISETP.GE.AND P3, PT, R11, UR17, PT ;  /* 0x000000110b007c0c */ /* 0x000fe4000bf66270 */
[----:B------:R-:W-:Y:S01]  /*26ad0*/  IMAD.X R11, R29, 0x1, R52, P6 ;  /* 0x000000011d0b7824 */ /* 0x000fe200030e0634 */
[----:B------:R-:W-:Y:S02]  /*26ae0*/  PRMT R25, R4, 0x7771, RZ ;  /* 0x0000777104197816 */ /* 0x000fe400000000ff */
[----:B------:R-:W-:Y:S01]  /*26af0*/  ISETP.LT.AND P5, PT, R137, UR5, !P1 ;  /* 0x0000000589007c0c */ /* 0x000fe2000cfa1270 */
[----:B------:R-:W-:Y:S01]  /*26b00*/  ULDC UR5, c[0x0][0x228] ;  /* 0x00008a0000057ab9 */ /* 0x000fe20000000800 */
[----:B------:R-:W-:Y:S01]  /*26b10*/  ISETP.LT.AND P1, PT, R135, UR4, !P1 ;  /* 0x0000000487007c0c */ /* 0x000fe2000cf21270 */
[----:B------:R3:W-:Y:S01]  /*26b20*/  @P4 STG.E.U8 desc[UR56][R10.64], R25 ;  /* 0x000000190a004986 */ /* 0x0007e2000c101138 */
[C---:B0-----:R-:W-:Y:S01]  /*26b30*/  IADD3 R16, P6, R20.reuse, R38, RZ ;  /* 0x0000002614107210 */ /* 0x041fe20007fde0ff */
[----:B------:R-:W-:Y:S01]  /*26b40*/  ULDC UR4, c[0x0][0x248] ;  /* 0x0000920000047ab9 */ /* 0x000fe20000000800 */
[----:B-1----:R-:W-:-:S02]  /*26b50*/  IADD3 R18, P4, R20, R37, RZ ;  /* 0x0000002514127210 */ /* 0x002fc40007f9e0ff */
[C---:B------:R-:W-:Y:S01]  /*26b60*/  PRMT R23, R4.reuse, 0x7772, RZ ;  /* 0x0000777204177816 */ /* 0x040fe200000000ff */
[C---:B------:R-:W-:Y:S01]  /*26b70*/  IMAD.X R17, R29.reuse, 0x1, R36, P6 ;  /* 0x000000011d117824 */ /* 0x040fe200030e0624 */
[----:B------:R-:W-:Y:S01]  /*26b80*/  PRMT R21, R4, 0x7773, RZ ;  /* 0x0000777304157816 */ /* 0x000fe200000000ff */
[----:B------:R-:W-:Y:S02]  /*26b90*/  IMAD.X R19, R29, 0x1, R39, P4 ;  /* 0x000000011d137824 */ /* 0x000fe400020e0627 */
[----:B------:R-:W-:Y:S01]  /*26ba0*/  VIADD R20, R20, UR4 ;  /* 0x0000000414147c36 */ /* 0x000fe20008000000 */
[----:B------:R-:W-:Y:S01]  /*26bb0*/  ULDC UR4, c[0x0][0x228] ;  /* 0x00008a0000047ab9 */ /* 0x000fe20000000800 */
[----:B------:R0:W-:Y:S01]  /*26bc0*/  @P5 STG.E.U8 desc[UR56][R16.64], R23 ;  /* 0x0000001710005986 */ /* 0x0001e2000c101138 */
[----:B------:R-:W-:Y:S01]  /*26bd0*/  ISETP.LT.AND P4, PT, R141, UR5, !P2 ;  /* 0x000000058d007c0c */ /* 0x000fe2000d781270 */
[----:B------:R-:W-:Y:S01]  /*26be0*/  ULDC UR5, c[0x0][0x228] ;  /* 0x00008a0000057ab9 */ /* 0x000fe20000000800 */
[----:B------:R-:W-:Y:S01]  /*26bf0*/  ISETP.LT.AND P5, PT, R139, UR4, !P2 ;  /* 0x000000048b007c0c */ /* 0x000fe2000d7a1270 */
[----:B------:R1:W-:Y:S01]  /*26c00*/  @P1 STG.E.U8 desc[UR56][R18.64], R21 ;  /* 0x0000001512001986 */ /* 0x0003e2000c101138 */
[----:B--2---:R-:W-:Y:S01]  /*26c10*/  SHF.R.S32.HI R27, RZ, 0x1f, R20 ;  /* 0x0000001fff1b7819 */ /* 0x004fe20000011414 */
[----:B------:R-:W-:Y:S01]  /*26c20*/  ULDC UR4, c[0x0][0x228] ;  /* 0x00008a0000047ab9 */ /* 0x000fe20000000800 */
[----:B------:R-:W-:-:S02]  /*26c30*/  IADD3 R8, P1, R20, R0, RZ ;  /* 0x0000000014087210 */ /* 0x000fc40007f3e0ff */
[C---:B---3--:R-:W-:Y:S02]  /*26c40*/  IADD3 R10, P6, R20.reuse, R3, RZ ;  /* 0x00000003140a7210 */ /* 0x048fe40007fde0ff */
[----:B------:R-:W-:Y:S01]  /*26c50*/  PRMT R25, R13, 0x7770, RZ ;  /* 0x000077700d197816 */ /* 0x000fe200000000ff */
[----:B------:R-:W-:Y:S01]  /*26c60*/  IMAD.X R9, R27, 0x1, R2, P1 ;  /* 0x000000011b097824 */ /* 0x000fe200008e0602 */
[----:B------:R-:W-:Y:S01]  /*26c70*/  ISETP.LT.AND P1, PT, R137, UR5, !P2 ;  /* 0x0000000589007c0c */ /* 0x000fe2000d721270 */
[----:B------:R-:W-:Y:S01]  /*26c80*/  IMAD.X R11, R27, 0x1, R52, P6 ;  /* 0x000000011b0b7824 */ /* 0x000fe200030e0634 */
[----:B0-----:R-:W-:Y:S01]  /*26c90*/  PRMT R23, R13, 0x7771, RZ ;  /* 0x000077710d177816 */ /* 0x001fe200000000ff */
[----:B------:R-:W-:Y:S01]  /*26ca0*/  ULDC UR5, c[0x0][0x228] ;  /* 0x00008a0000057ab9 */ /* 0x000fe20000000800 */
[----:B------:R-:W-:Y:S01]  /*26cb0*/  IADD3 R16, P6, R20, R38, RZ ;  /* 0x0000002614107210 */ /* 0x000fe20007fde0ff */
[----:B------:R0:W-:Y:S01]  /*26cc0*/  @P4 STG.E.U8 desc[UR56][R8.64], R25 ;  /* 0x0000001908004986 */ /* 0x0001e2000c101138 */
[----:B------:R-:W-:Y:S01]  /*26cd0*/  ISETP.LT.AND P2, PT, R135, UR4, !P2 ;  /* 0x0000000487007c0c */ /* 0x000fe2000d741270 */
[----:B------:R-:W-:-:S02]  /*26ce0*/  ULDC UR4, c[0x0][0x248] ;  /* 0x0000920000047ab9 */ /* 0x000fc40000000800 */
[----:B------:R2:W-:Y:S01]  /*26cf0*/  @P5 STG.E.U8 desc[UR56][R10.64], R23 ;  /* 0x000000170a005986 */ /* 0x0005e2000c101138 */
[C---:B-1----:R-:W-:Y:S01]  /*26d00*/  IADD3 R18, P5, R20.reuse, R37, RZ ;  /* 0x0000002514127210 */ /* 0x042fe20007fbe0ff */
[----:B------:R-:W-:Y:S01]  /*26d10*/  IMAD.X R17, R27, 0x1, R36, P6 ;  /* 0x000000011b117824 */ /* 0x000fe200030e0624 */
[C---:B------:R-:W-:Y:S01]  /*26d20*/  PRMT R21, R13.reuse, 0x7772, RZ ;  /* 0x000077720d157816 */ /* 0x040fe200000000ff */
[----:B------:R-:W-:Y:S01]  /*26d30*/  VIADD R20, R20, UR4 ;  /* 0x0000000414147c36 */ /* 0x000fe20008000000 */
[----:B------:R-:W-:Y:S01]  /*26d40*/  PRMT R13, R13, 0x7773, RZ ;  /* 0x000077730d0d7816 */ /* 0x000fe200000000ff */
[----:B------:R-:W-:Y:S01]  /*26d50*/  IMAD.X R19, R27, 0x1, R39, P5 ;  /* 0x000000011b137824 */ /* 0x000fe200028e0627 */
[----:B------:R-:W-:Y:S01]  /*26d60*/  ULDC UR4, c[0x0][0x228] ;  /* 0x00008a0000047ab9 */ /* 0x000fe20000000800 */
[----:B------:R1:W-:Y:S01]  /*26d70*/  @P1 STG.E.U8 desc[UR56][R16.64], R21 ;  /* 0x0000001510001986 */ /* 0x0003e2000c101138 */
[----:B------:R-:W-:Y:S01]  /*26d80*/  ISETP.LT.AND P1, PT, R141, UR5, !P3 ;  /* 0x000000058d007c0c */ /* 0x000fe2000df21270 */
[----:B------:R-:W-:Y:S01]  /*26d90*/  ULDC UR5, c[0x0][0x228] ;  /* 0x00008a0000057ab9 */ /* 0x000fe20000000800 */
[----:B------:R-:W-:Y:S01]  /*26da0*/  ISETP.LT.AND P5, PT, R139, UR4, !P3 ;  /* 0x000000048b007c0c */ /* 0x000fe2000dfa1270 */
[----:B------:R3:W-:Y:S01]  /*26db0*/  @P2 STG.E.U8 desc[UR56][R18.64], R13 ;  /* 0x0000000d12002986 */ /* 0x0007e2000c101138 */
[----:B------:R-:W-:Y:S01]  /*26dc0*/  SHF.R.S32.HI R27, RZ, 0x1f, R20 ;  /* 0x0000001fff1b7819 */ /* 0x000fe20000011414 */
[----:B------:R-:W-:Y:S01]  /*26dd0*/  ULDC UR4, c[0x0][0x228] ;  /* 0x00008a0000047ab9 */ /* 0x000fe20000000800 */
[----:B0-----:R-:W-:-:S02]  /*26de0*/  IADD3 R8, P2, R20, R0, RZ ;  /* 0x0000000014087210 */ /* 0x001fc40007f5e0ff */
[----:B--2---:R-:W-:Y:S02]  /*26df0*/  IADD3 R10, P6, R20, R3, RZ ;  /* 0x00000003140a7210 */ /* 0x004fe40007fde0ff */
[----:B------:R-:W-:Y:S01]  /*26e00*/  PRMT R25, R5, 0x7770, RZ ;  /* 0x0000777005197816 */ /* 0x000fe200000000ff */
[----:B------:R-:W-:Y:S01]  /*26e10*/  IMAD.X R9, R27, 0x1, R2, P2 ;  /* 0x000000011b097824 */ /* 0x000fe200010e0602 */
[----:B------:R-:W-:Y:S01]  /*26e20*/  ISETP.LT.AND P2, PT, R137, UR5, !P3 ;  /* 0x0000000589007c0c */ /* 0x000fe2000df41270 */
[----:B------:R-:W-:Y:S01]  /*26e30*/  IMAD.X R11, R27, 0x1, R52, P6 ;  /* 0x000000011b0b7824 */ /* 0x000fe200030e0634 */
[----:B------:R-:W-:Y:S01]  /*26e40*/  PRMT R23, R5, 0x7771, RZ ;  /* 0x0000777105177816 */ /* 0x000fe200000000ff */
[----:B------:R-:W-:Y:S01]  /*26e50*/  VIADD R4, R248, 0x3c ;  /* 0x0000003cf8047836 */ /* 0x000fe20000000000 */
[C---:B------:R-:W-:Y:S01]  /*26e60*/  IADD3 R12, P6, R20.reuse, R38, RZ ;  /* 0x00000026140c7210 */ /* 0x040fe20007fde0ff */
[----:B------:R0:W-:Y:S01]  /*26e70*/  @P1 STG.E.U8 desc[UR56][R8.64], R25 ;  /* 0x0000001908001986 */ /* 0x0001e2000c101138 */
[----:B------:R-:W-:Y:S01]  /*26e80*/  ISETP.LT.AND P3, PT, R135, UR4, !P3 ;  /* 0x0000000487007c0c */ /* 0x000fe2000df61270 */
[----:B------:R-:W-:Y:S01]  /*26e90*/  ULDC UR4, c[0x0][0x248] ;  /* 0x0000920000047ab9 */ /* 0x000fe20000000800 */
[----:B-1----:R-:W-:Y:S01]  /*26ea0*/  PRMT R21, R5, 0x7772, RZ ;  /* 0x0000777205157816 */ /* 0x002fe200000000ff */
[----:B------:R1:W-:Y:S01]  /*26eb0*/  @P5 STG.E.U8 desc[UR56][R10.64], R23 ;  /* 0x000000170a005986 */ /* 0x0003e2000c101138 */
[----:B------:R-:W-:Y:S01]  /*26ec0*/  IADD3 R16, P5, R20, R37, RZ ;  /* 0x0000002514107210 */ /* 0x000fe20007fbe0ff */
[----:B---3--:R-:W-:Y:S01]  /*26ed0*/  IMAD.X R13, R27, 0x1, R36, P6 ;  /* 0x000000011b0d7824 */ /* 0x008fe200030e0624 */
[----:B------:R-:W-:Y:S01]  /*26ee0*/  ISETP.GE.AND P4, PT, R4, UR15, PT ;  /* 0x0000000f04007c0c */ /* 0x000fe2000bf86270 */
[----:B------:R-:W-:Y:S01]  /*26ef0*/  VIADD R4, R248, 0x3d ;  /* 0x0000003df8047836 */ /* 0x000fe20000000000 */
[----:B------:R-:W-:Y:S01]  /*26f00*/  PRMT R19, R5, 0x7773, RZ ;  /* 0x0000777305137816 */ /* 0x000fe200000000ff */
[----:B------:R-:W-:Y:S01]  /*26f10*/  IMAD.X R17, R27, 0x1, R39, P5 ;  /* 0x000000011b117824 */ /* 0x000fe200028e0627 */
[----:B------:R-:W-:Y:S01]  /*26f20*/  ULDC UR5, c[0x0][0x228] ;  /* 0x00008a0000057ab9 */ /* 0x000fe20000000800 */
[----:B------:R-:W-:Y:S01]  /*26f30*/  VIADD R20, R20, UR4 ;  /* 0x0000000414147c36 */ /* 0x000fe20008000000 */
[----:B------:R2:W-:Y:S01]  /*26f40*/  @P2 STG.E.U8 desc[UR56][R12.64], R21 ;  /* 0x000000150c002986 */ /* 0x0005e2000c101138 */
[----:B------:R-:W-:Y:S01]  /*26f50*/  ISETP.LT.AND P2, PT, R141, UR5, !P4 ;  /* 0x000000058d007c0c */ /* 0x000fe2000e741270 */
[----:B------:R-:W-:Y:S01]  /*26f60*/  ULDC UR4, c[0x0][0x228] ;  /* 0x00008a0000047ab9 */ /* 0x000fe20000000800 */
[----:B------:R-:W-:Y:S01]  /*26f70*/  ISETP.GE.AND P1, PT, R4, UR13, PT ;  /* 0x0000000d04007c0c */ /* 0x000fe2000bf26270 */
[----:B------:R3:W-:Y:S01]  /*26f80*/  @P3 STG.E.U8 desc[UR56][R16.64], R19 ;  /* 0x0000001310003986 */ /* 0x0007e2000c101138 */
[----:B0-----:R-:W-:Y:S01]  /*26f90*/  SHF.R.S32.HI R25, RZ, 0x1f, R20 ;  /* 0x0000001fff197819 */ /* 0x001fe20000011414 */
[----:B------:R-:W-:Y:S01]  /*26fa0*/  ULDC UR5, c[0x0][0x228] ;  /* 0x00008a0000057ab9 */ /* 0x000fe20000000800 */
[----:B------:R-:W-:-:S02]  /*26fb0*/  IADD3 R4, P3, R20, R0, RZ ;  /* 0x0000000014047210 */ /* 0x000fc40007f7e0ff */
[----:B------:R-:W-:Y:S01]  /*26fc0*/  ISETP.LT.AND P5, PT, R139, UR4, !P4 ;  /* 0x000000048b007c0c */ /* 0x000fe2000e7a1270 */
[----:B-1----:R-:W-:Y:S01]  /*26fd0*/  VIADD R11, R248, 0x3e ;  /* 0x0000003ef80b7836 */ /* 0x002fe20000000000 */
[----:B------:R-:W-:Y:S01]  /*26fe0*/  IADD3 R8, P6, R20, R3, RZ ;  /* 0x0000000314087210 */ /* 0x000fe20007fde0ff */
[----:B------:R-:W-:Y:S01]  /*26ff0*/  IMAD.X R5, R25, 0x1, R2, P3 ;  /* 0x0000000119057824 */ /* 0x000fe200018e0602 */
[----:B--2---:R-:W-:Y:S01]  /*27000*/  PRMT R21, R14, 0x7770, RZ ;  /* 0x000077700e157816 */ /* 0x004fe200000000ff */
[----:B------:R-:W-:Y:S01]  /*27010*/  ULDC UR4, c[0x0][0x228] ;  /* 0x00008a0000047ab9 */ /* 0x000fe20000000800 */
[----:B------:R-:W-:Y:S01]  /*27020*/  ISETP.LT.AND P3, PT, R137, UR5, !P4 ;  /* 0x0000000589007c0c */ /* 0x000fe2000e761270 */
[----:B------:R-:W-:Y:S02]  /*27030*/  IMAD.X R9, R25, 0x1, R52, P6 ;  /* 0x0000000119097824 */ /* 0x000fe400030e0634 */
[----:B------:R0:W-:Y:S01]  /*27040*/  @P2 STG.E.U8 desc[UR56][R4.64], R21 ;  /* 0x0000001504002986 */ /* 0x0001e2000c101138 */
[----:B------:R-:W-:Y:S01]  /*27050*/  IADD3 R10, P2, R20, R38, RZ ;  /* 0x00000026140a7210 */ /* 0x000fe20007f5e0ff */
[----:B------:R-:W-:Y:S01]  /*27060*/  ULDC UR5, c[0x0][0x228] ;  /* 0x00008a0000057ab9 */ /* 0x000fe20000000800 */
[----:B------:R-:W-:-:S02]  /*27070*/  ISETP.GE.AND P6, PT, R11, UR23, PT ;  /* 0x000000170b007c0c */ /* 0x000fc4000bfc6270 */
[C---:B---3--:R-:W-:Y:S01]  /*27080*/  PRMT R19, R14.reuse, 0x7771, RZ ;  /* 0x000077710e137816 */ /* 0x048fe200000000ff */
[----:B------:R-:W-:Y:S01]  /*27090*/  IMAD.X R11, R25, 0x1, R36, P2 ;  /* 0x00000001190b7824 */ /* 0x000fe200010e0624 */
[----:B------:R-:W-:Y:S02]  /*270a0*/  PRMT R13, R14, 0x7772, RZ ;  /* 0x000077720e0d7816 */ /* 0x000fe400000000ff */
[----:B------:R-:W-:Y:S01]  /*270b0*/  ISETP.LT.AND P4, PT, R135, UR4, !P4 ;  /* 0x0000000487007c0c */ /* 0x000fe2000e781270 */
[----:B------:R1:W-:Y:S01]  /*270c0*/  @P5 STG.E.U8 desc[UR56][R8.64], R19 ;  /* 0x0000001308005986 */ /* 0x0003e2000c101138 */
[----:B------:R-:W-:-:S03]  /*270d0*/  ULDC UR4, c[0x0][0x248] ;  /* 0x0000920000047ab9 */ /* 0x000fc60000000800 */
[----:B------:R2:W-:Y:S01]  /*270e0*/  @P3 STG.E.U8 desc[UR56][R10.64], R13 ;  /* 0x0000000d0a003986 */ /* 0x0005e2000c101138 */
[C---:B0-----:R-:W-:Y:S01]  /*270f0*/  IADD3 R4, P3, R20.reuse, R37, RZ ;  /* 0x0000002514047210 */ /* 0x041fe20007f7e0ff */
[----:B------:R-:W-:Y:S01]  /*27100*/  VIADD R20, R20, UR4 ;  /* 0x0000000414147c36 */ /* 0x000fe20008000000 */
[----:B------:R-:W-:Y:S01]  /*27110*/  ISETP.LT.AND P2, PT, R141, UR5, !P1 ;  /* 0x000000058d007c0c */ /* 0x000fe2000cf41270 */
[----:B------:R-:W-:Y:S01]  /*27120*/  ULDC UR4, c[0x0][0x228] ;  /* 0x00008a0000047ab9 */ /* 0x000fe20000000800 */
[----:B------:R-:W-:Y:S01]  /*27130*/  PRMT R17, R14, 0x7773, RZ ;  /* 0x000077730e117816 */ /* 0x000fe200000000ff */
[----:B------:R-:W-:Y:S01]  /*27140*/  IMAD.X R5, R25, 0x1, R39, P3 ;  /* 0x0000000119057824 */ /* 0x000fe200018e0627 */
[----:B------:R-:W-:Y:S01]  /*27150*/  SHF.R.S32.HI R25, RZ, 0x1f, R20 ;  /* 0x0000001fff197819 */ /* 0x000fe20000011414 */
[----:B------:R-:W-:Y:S01]  /*27160*/  ULDC UR5, c[0x0][0x228] ;  /* 0x00008a0000057ab9 */ /* 0x000fe20000000800 */
[----:B-1----:R-:W-:Y:S02]  /*27170*/  IADD3 R8, P3, R20, R0, RZ ;  /* 0x0000000014087210 */ /* 0x002fe40007f7e0ff */
[----:B------:R-:W-:-:S03]  /*27180*/  PRMT R23, R6, 0x7770, RZ ;  /* 0x0000777006177816 */ /* 0x000fc600000000ff */
[----:B------:R-:W-:Y:S01]  /*27190*/  IMAD.X R9, R25, 0x1, R2, P3 ;  /* 0x0000000119097824 */ /* 0x000fe200018e0602 */
[----:B------:R-:W-:Y:S01]  /*271a0*/  ISETP.LT.AND P5, PT, R139, UR6, !P1 ;  /* 0x000000068b007c0c */ /* 0x000fe2000cfa1270 */
[----:B------:R0:W-:Y:S01]  /*271b0*/  @P4 STG.E.U8 desc[UR56][R4.64], R17 ;  /* 0x0000001104004986 */ /* 0x0001e2000c101138 */
[----:B------:R-:W-:Y:S01]  /*271c0*/  ISETP.LT.AND P3, PT, R137, UR4, !P1 ;  /* 0x0000000489007c0c */ /* 0x000fe2000cf61270 */
[----:B------:R-:W-:Y:S01]  /*271d0*/  ULDC UR4, c[0x0][0x228] ;  /* 0x00008a0000047ab9 */ /* 0x000fe20000000800 */
[C---:B--2---:R-:W-:Y:S01]  /*271e0*/  IADD3 R10, P4, R20.reuse, R3, RZ ;  /* 0x00000003140a7210 */ /* 0x044fe20007f9e0ff */
[----:B------:R1:W-:Y:S01]  /*271f0*/  @P2 STG.E.U8 desc[UR56][R8.64], R23 ;  /* 0x0000001708002986 */ /* 0x0003e2000c101138 */
[----:B------:R-:W-:Y:S01]  /*27200*/  IADD3 R12, P2, R20, R38, RZ ;  /* 0x00000026140c7210 */ /* 0x000fe20007f5e0ff */
[----:B------:R-:W-:Y:S01]  /*27210*/  ULDC UR6, c[0x0][0x228] ;  /* 0x00008a0000067ab9 */ /* 0x000fe20000000800 */
[C---:B------:R-:W-:Y:S01]  /*27220*/  PRMT R21, R6.reuse, 0x7771, RZ ;  /* 0x0000777106157816 */ /* 0x040fe200000000ff */
[C---:B------:R-:W-:Y:S01]  /*27230*/  IMAD.X R11, R25.reuse, 0x1, R52, P4 ;  /* 0x00000001190b7824 */ /* 0x040fe200020e0634 */
[----:B------:R-:W-:Y:S01]  /*27240*/  PRMT R19, R6, 0x7772, RZ ;  /* 0x0000777206137816 */ /* 0x000fe200000000ff */
[----:B------:R-:W-:Y:S01]  /*27250*/  IMAD.X R13, R25, 0x1, R36, P2 ;  /* 0x00000001190d7824 */ /* 0x000fe200010e0624 */
[----:B------:R-:W-:Y:S01]  /*27260*/  ISETP.LT.AND P1, PT, R135, UR4, !P1 ;  /* 0x0000000487007c0c */ /* 0x000fe2000cf21270 */
[----:B------:R-:W-:Y:S01]  /*27270*/  ULDC UR4, c[0x0][0x248] ;  /* 0x0000920000047ab9 */ /* 0x000fe20000000800 */
[----:B------:R2:W-:Y:S04]  /*27280*/  @P5 STG.E.U8 desc[UR56][R10.64], R21 ;  /* 0x000000150a005986 */ /* 0x0005e8000c101138 */
[----:B------:R3:W-:Y:S01]  /*27290*/  @P3 STG.E.U8 desc[UR56][R12.64], R19 ;  /* 0x000000130c003986 */ /* 0x0007e2000c101138 */
[C---:B0-----:R-:W-:Y:S01]  /*272a0*/  IADD3 R4, P3, R20.reuse, R37, RZ ;  /* 0x0000002514047210 */ /* 0x041fe20007f7e0ff */
[----:B------:R-:W-:Y:S01]  /*272b0*/  VIADD R20, R20, UR4 ;  /* 0x0000000414147c36 */ /* 0x000fe20008000000 */
[----:B------:R-:W-:Y:S01]  /*272c0*/  ISETP.LT.AND P4, PT, R141, UR5, !P6 ;  /* 0x000000058d007c0c */ /* 0x000fe2000f781270 */
[----:B------:R-:W-:Y:S01]  /*272d0*/  ULDC UR5, c[0x0][0x228] ;  /* 0x00008a0000057ab9 */ /* 0x000fe20000000800 */
[----:B------:R-:W-:Y:S01]  /*272e0*/  PRMT R17, R6, 0x7773, RZ ;  /* 0x0000777306117816 */ /* 0x000fe200000000ff */
[----:B------:R-:W-:Y:S01]  /*272f0*/  IMAD.X R5, R25, 0x1, R39, P3 ;  /* 0x0000000119057824 */ /* 0x000fe200018e0627 */
[----:B------:R-:W-:Y:S01]  /*27300*/  ISETP.LT.AND P5, PT, R139, UR5, !P6 ;  /* 0x000000058b007c0c */ /* 0x000fe2000f7a1270 */
[----:B------:R-:W-:Y:S01]  /*27310*/  ULDC UR4, c[0x0][0x228] ;  /* 0x00008a0000047ab9 */ /* 0x000fe20000000800 */
[----:B-1----:R-:W-:Y:S01]  /*27320*/  SHF.R.S32.HI R23, RZ, 0x1f, R20 ;  /* 0x0000001fff177819 */ /* 0x002fe20000011414 */
[----:B------:R-:W-:Y:S01]  /*27330*/  ULDC UR5, c[0x0][0x228] ;  /* 0x00008a0000057ab9 */ /* 0x000fe20000000800 */
[C---:B------:R-:W-:Y:S01]  /*27340*/  IADD3 R8, P3, R20.reuse, R0, RZ ;  /* 0x0000000014087210 */ /* 0x040fe20007f7e0ff */
[----:B------:R0:W-:Y:S01]  /*27350*/  @P1 STG.E.U8 desc[UR56][R4.64], R17 ;  /* 0x0000001104001986 */ /* 0x0001e2000c101138 */
[----:B--2---:R-:W-:-:S02]  /*27360*/  IADD3 R10, P1, R20, R3, RZ ;  /* 0x00000003140a7210 */ /* 0x004fc40007f3e0ff */
[----:B------:R-:W-:Y:S01]  /*27370*/  PRMT R21, R15, 0x7770, RZ ;  /* 0x000077700f157816 */ /* 0x000fe200000000ff */
[----:B------:R-:W-:Y:S01]  /*27380*/  IMAD.X R9, R23, 0x1, R2, P3 ;  /* 0x0000000117097824 */ /* 0x000fe200018e0602 */
[----:B---3--:R-:W-:Y:S01]  /*27390*/  PRMT R19, R15, 0x7771, RZ ;  /* 0x000077710f137816 */ /* 0x008fe200000000ff */
[----:B------:R-:W-:Y:S01]  /*273a0*/  IMAD.X R11, R23, 0x1, R52, P1 ;  /* 0x00000001170b7824 */ /* 0x000fe200008e0634 */
[----:B------:R-:W-:Y:S01]  /*273b0*/  ISETP.LT.AND P3, PT, R139, UR4, !P0 ;  /* 0x000000048b007c0c */ /* 0x000fe2000c761270 */
[----:B------:R-:W-:Y:S01]  /*273c0*/  ULDC UR4, c[0x0][0x248] ;  /* 0x0000920000047ab9 */ /* 0x000fe20000000800 */
[----:B------:R1:W-:Y:S01]  /*273d0*/  @P4 STG.E.U8 desc[UR56][R8.64], R21 ;  /* 0x0000001508004986 */ /* 0x0003e2000c101138 */
[C---:B------:R-:W-:Y:S01]  /*273e0*/  VIADD R6, R20.reuse, UR4 ;  /* 0x0000000414067c36 */ /* 0x040fe20008000000 */
[----:B------:R-:W-:Y:S02]  /*273f0*/  ULDC UR4, c[0x0][0x228] ;  /* 0x00008a0000047ab9 */ /* 0x000fe40000000800 */
[----:B------:R2:W-:Y:S01]  /*27400*/  @P5 STG.E.U8 desc[UR56][R10.64], R19 ;  /* 0x000000130a005986 */ /* 0x0005e2000c101138 */
[----:B0-----:R-:W-:-:S02]  /*27410*/  IADD3 R4, P5, R20, R38, RZ ;  /* 0x0000002614047210 */ /* 0x001fc40007fbe0ff */
[C---:B------:R-:W-:Y:S02]  /*27420*/  IADD3 R16, P4, R6.reuse, R0, RZ ;  /* 0x0000000006107210 */ /* 0x040fe40007f9e0ff */
[----:B------:R-:W-:Y:S01]  /*27430*/  SHF.R.S32.HI R25, RZ, 0x1f, R6 ;  /* 0x0000001fff197819 */ /* 0x000fe20000011406 */
[----:B------:R-:W-:Y:S01]  /*27440*/  IMAD.X R5, R23, 0x1, R36, P5 ;  /* 0x0000000117057824 */ /* 0x000fe200028e0624 */
[----:B-1----:R-:W-:Y:S02]  /*27450*/  IADD3 R8, P5, R6, R3, RZ ;  /* 0x0000000306087210 */ /* 0x002fe40007fbe0ff */
[----:B------:R-:W-:Y:S01]  /*27460*/  IADD3 R12, P1, R20, R37, RZ ;  /* 0x00000025140c7210 */ /* 0x000fe20007f3e0ff */
[C---:B------:R-:W-:Y:S02]  /*27470*/  IMAD.X R17, R25.reuse, 0x1, R2, P4 ;  /* 0x0000000119117824 */ /* 0x040fe400020e0602 */
[----:B------:R-:W-:Y:S01]  /*27480*/  IMAD.X R9, R25, 0x1, R52, P5 ;  /* 0x0000000119097824 */ /* 0x000fe200028e0634 */
[----:B------:R-:W-:-:S02]  /*27490*/  IADD3 R2, P5, R6, R38, RZ ;  /* 0x0000002606027210 */ /* 0x000fc40007fbe0ff */
[----:B------:R-:W-:Y:S01]  /*274a0*/  ISETP.LT.AND P4, PT, R137, UR4, !P6 ;  /* 0x0000000489007c0c */ /* 0x000fe2000f781270 */
[----:B------:R-:W-:Y:S01]  /*274b0*/  ULDC UR4, c[0x0][0x228] ;  /* 0x00008a0000047ab9 */ /* 0x000fe20000000800 */
[----:B------:R-:W-:Y:S01]  /*274c0*/  IMAD.X R13, R23, 0x1, R39, P1 ;  /* 0x00000001170d7824 */ /* 0x000fe200008e0627 */
[----:B------:R-:W-:Y:S01]  /*274d0*/  ISETP.LT.AND P6, PT, R135, UR4, !P6 ;  /* 0x0000000487007c0c */ /* 0x000fe2000f7c1270 */
[----:B------:R-:W-:Y:S01]  /*274e0*/  IMAD.X R3, R25, 0x1, R36, P5 ;  /* 0x0000000119037824 */ /* 0x000fe200028e0624 */
[----:B------:R-:W-:Y:S02]  /*274f0*/  ISETP.LT.AND P2, PT, R141, UR6, !P0 ;  /* 0x000000068d007c0c */ /* 0x000fe4000c741270 */
[----:B------:R-:W-:Y:S01]  /*27500*/  ISETP.LT.AND P1, PT, R137, UR5, !P0 ;  /* 0x0000000589007c0c */ /* 0x000fe2000c721270 */
[----:B------:R-:W-:Y:S01]  /*27510*/  ULDC UR5, c[0x0][0x228] ;  /* 0x00008a0000057ab9 */ /* 0x000fe20000000800 */
[----:B--2---:R-:W-:Y:S02]  /*27520*/  IADD3 R10, P5, R6, R37, RZ ;  /* 0x00000025060a7210 */ /* 0x004fe40007fbe0ff */
[----:B------:R-:W-:-:S02]  /*27530*/  ISETP.LT.AND P0, PT, R135, UR5, !P0 ;  /* 0x0000000587007c0c */ /* 0x000fc4000c701270 */
[----:B------:R-:W-:Y:S01]  /*27540*/  PRMT R19, R15, 0x7773, RZ ;  /* 0x000077730f137816 */ /* 0x000fe200000000ff */
[----:B------:R-:W-:Y:S01]  /*27550*/  IMAD.X R11, R25, 0x1, R39, P5 ;  /* 0x00000001190b7824 */ /* 0x000fe200028e0627 */
[----:B------:R-:W-:Y:S02]  /*27560*/  PRMT R15, R15, 0x7772, RZ ;  /* 0x000077720f0f7816 */ /* 0x000fe400000000ff */
[C---:B------:R-:W-:Y:S02]  /*27570*/  PRMT R21, R7.reuse, 0x7773, RZ ;  /* 0x0000777307157816 */ /* 0x040fe400000000ff */
[C---:B------:R-:W-:Y:S02]  /*27580*/  PRMT R23, R7.reuse, 0x7772, RZ ;  /* 0x0000777207177816 */ /* 0x040fe400000000ff */
[C---:B------:R-:W-:Y:S02]  /*27590*/  PRMT R25, R7.reuse, 0x7771, RZ ;  /* 0x0000777107197816 */ /* 0x040fe400000000ff */
[----:B------:R-:W-:Y:S01]  /*275a0*/  PRMT R7, R7, 0x7770, RZ ;  /* 0x0000777007077816 */ /* 0x000fe200000000ff */
[----:B------:R0:W-:Y:S04]  /*275b0*/  @P4 STG.E.U8 desc[UR56][R4.64], R15 ;  /* 0x0000000f04004986 */ /* 0x0001e8000c101138 */
[----:B------:R0:W-:Y:S04]  /*275c0*/  @P6 STG.E.U8 desc[UR56][R12.64], R19 ;  /* 0x000000130c006986 */ /* 0x0001e8000c101138 */
[----:B------:R0:W-:Y:S04]  /*275d0*/  @P2 STG.E.U8 desc[UR56][R16.64], R7 ;  /* 0x0000000710002986 */ /* 0x0001e8000c101138 */
[----:B------:R0:W-:Y:S04]  /*275e0*/  @P3 STG.E.U8 desc[UR56][R8.64], R25 ;  /* 0x0000001908003986 */ /* 0x0001e8000c101138 */
[----:B------:R0:W-:Y:S01]  /*275f0*/  @P1 STG.E.U8 desc[UR56][R2.64], R23 ;  /* 0x0000001702001986 */ /* 0x0001e2000c101138 */
[----:B------:R-:W-:Y:S05]  /*27600*/  @!P0 EXIT ;  /* 0x000000000000894d */ /* 0x000fea0003800000 */
[----:B------:R-:W-:Y:S01]  /*27610*/  STG.E.U8 desc[UR56][R10.64], R21 ;  /* 0x000000150a007986 */ /* 0x000fe2000c101138 */
[----:B------:R-:W-:Y:S05]  /*27620*/  EXIT ;  /* 0x000000000000794d */ /* 0x000fea0003800000 */
.L_x_3:
[----:B------:R-:W-:-:S00]  /*27630*/  BRA `(.L_x_3) ;  /* 0xfffffffc00fc7947 */ /* 0x000fc0000383ffff */
[----:B------:R-:W-:-:S00]  /*27640*/  NOP ;  /* 0x0000000000007918 */ /* 0x000fc00000000000 */
        /* <DEDUP_REMOVED lines=11> */
.L_x_4:


//--------------------- .nv.shared.matmul_kernel  --------------------------
	.section	.nv.shared.matmul_kernel,"aw",@nobits
	.sectionflags	@""
	.align	16
	.zero		1024


//--------------------- .nv.shared.reserved.0     --------------------------
	.section	.nv.shared.reserved.0,"aw",@nobits
	.weak		__nv_reservedSMEM_offset_0_alias
	.size		__nv_reservedSMEM_offset_0_alias, 0, 0
	.other		__nv_reservedSMEM_offset_0_alias,@"STO_CUDA_RESERVED_SHARED STV_DEFAULT"
__nv_reservedSMEM_offset_0_alias:
	.zero		0


//--------------------- .nv.constant0.matmul_kernel --------------------------
	.section	.nv.constant0.matmul_kernel,"a",@progbits
	.sectionflags	@""
	.align	4
.nv.constant0.matmul_kernel:
	.zero		608


//--------------------- SYMBOLS --------------------------

	.type		.nv.reservedSmem.offset0,@object
	.size		.nv.reservedSmem.offset0,0x4
